//
// Generated by NVIDIA NVVM Compiler
//
// Compiler Build ID: CL-36424714
// Cuda compilation tools, release 13.0, V13.0.88
// Based on NVVM 20.0.0
//

.version 9.0
.target sm_100
.address_size 64

	// .globl	_Z18blocksHistoAndScanPjS_iS_ijj
// _ZZN3cub18CUB_300001_SM_10006detail10radix_sort31DeviceRadixSortSingleTileKernelINS1_5radix10policy_hubIjNS0_8NullTypeEyE10Policy1000ELNS0_9SortOrderE0EjS6_yNS1_21identity_decomposer_tEEEvPKT1_PSB_PKT2_PSF_T3_iiT4_E12temp_storage has been demoted
// _ZZN3cub18CUB_300001_SM_10006detail10radix_sort30DeviceRadixSortHistogramKernelINS1_5radix10policy_hubIjNS0_8NullTypeEyE10Policy1000ELNS0_9SortOrderE0EjyNS1_21identity_decomposer_tEEEvPT2_PKT1_SB_iiT3_E12temp_storage has been demoted
// _ZZN3cub18CUB_300001_SM_10006detail10radix_sort33DeviceRadixSortExclusiveSumKernelINS1_5radix10policy_hubIjNS0_8NullTypeEyE10Policy1000EyEEvPT0_E12temp_storage has been demoted
// _ZZN3cub18CUB_300001_SM_10006detail10radix_sort29DeviceRadixSortOnesweepKernelINS1_5radix10policy_hubIjNS0_8NullTypeEyE10Policy1000ELNS0_9SortOrderE0EjS6_yiiNS1_21identity_decomposer_tEEEvPT5_SC_PT3_PKSD_PT1_PKSH_PT2_PKSL_T4_iiT6_E1s has been demoted
// _ZZN3cub18CUB_300001_SM_10006detail6reduce28DeviceReduceSingleTileKernelINS2_10policy_hubIN4cuda3std3__45tupleIJblEEEjN6thrust24THRUST_300001_SM_1000_NS8cuda_cub9__find_if7functorIS9_EEE10Policy1000ENSB_12zip_iteratorINS8_IJNSD_26transform_input_iterator_tIbNSC_6detail35transform_pair_of_input_iterators_tIbNSB_6detail15normal_iteratorINSB_10device_ptrIjEEEESQ_NS7_8equal_toIjEEEENS7_10__not_fn_tINS7_10__identityEEEEENSB_17counting_iteratorIlNSB_11use_defaultESZ_SZ_EEEEEEEPS9_jSF_S9_S9_SV_EEvT0_T1_T2_T3_T4_T6_E12temp_storage has been demoted
// _ZZN3cub18CUB_300001_SM_10006detail6reduce18DeviceReduceKernelINS2_10policy_hubIN4cuda3std3__45tupleIJblEEEjN6thrust24THRUST_300001_SM_1000_NS8cuda_cub9__find_if7functorIS9_EEE10Policy1000ENSB_12zip_iteratorINS8_IJNSD_26transform_input_iterator_tIbNSC_6detail35transform_pair_of_input_iterators_tIbNSB_6detail15normal_iteratorINSB_10device_ptrIjEEEESQ_NS7_8equal_toIjEEEENS7_10__not_fn_tINS7_10__identityEEEEENSB_17counting_iteratorIlNSB_11use_defaultESZ_SZ_EEEEEEEjSF_S9_SV_EEvT0_PT3_T1_NS0_13GridEvenShareIS16_EET2_T4_E12temp_storage has been demoted
// _ZZN3cub18CUB_300001_SM_10006detail6reduce28DeviceReduceSingleTileKernelINS2_10policy_hubIN4cuda3std3__45tupleIJblEEEjN6thrust24THRUST_300001_SM_1000_NS8cuda_cub9__find_if7functorIS9_EEE10Policy1000EPS9_SI_iSF_S9_S9_NS7_10__identityEEEvT0_T1_T2_T3_T4_T6_E12temp_storage has been demoted
// _ZZN3cub18CUB_300001_SM_10006detail6reduce28DeviceReduceSingleTileKernelINS2_10policy_hubIN4cuda3std3__45tupleIJblEEEyN6thrust24THRUST_300001_SM_1000_NS8cuda_cub9__find_if7functorIS9_EEE10Policy1000ENSB_12zip_iteratorINS8_IJNSD_26transform_input_iterator_tIbNSC_6detail35transform_pair_of_input_iterators_tIbNSB_6detail15normal_iteratorINSB_10device_ptrIjEEEESQ_NS7_8equal_toIjEEEENS7_10__not_fn_tINS7_10__identityEEEEENSB_17counting_iteratorIlNSB_11use_defaultESZ_SZ_EEEEEEEPS9_ySF_S9_S9_SV_EEvT0_T1_T2_T3_T4_T6_E12temp_storage has been demoted
// _ZZN3cub18CUB_300001_SM_10006detail6reduce18DeviceReduceKernelINS2_10policy_hubIN4cuda3std3__45tupleIJblEEEyN6thrust24THRUST_300001_SM_1000_NS8cuda_cub9__find_if7functorIS9_EEE10Policy1000ENSB_12zip_iteratorINS8_IJNSD_26transform_input_iterator_tIbNSC_6detail35transform_pair_of_input_iterators_tIbNSB_6detail15normal_iteratorINSB_10device_ptrIjEEEESQ_NS7_8equal_toIjEEEENS7_10__not_fn_tINS7_10__identityEEEEENSB_17counting_iteratorIlNSB_11use_defaultESZ_SZ_EEEEEEEySF_S9_SV_EEvT0_PT3_T1_NS0_13GridEvenShareIS16_EET2_T4_E12temp_storage has been demoted
// _ZZN3cub18CUB_300001_SM_10006detail6reduce28DeviceReduceSingleTileKernelINS2_10policy_hubIN4cuda3std3__45tupleIJblEEEyN6thrust24THRUST_300001_SM_1000_NS8cuda_cub9__find_if7functorIS9_EEE10Policy1000EPS9_SI_iSF_S9_S9_NS7_10__identityEEEvT0_T1_T2_T3_T4_T6_E12temp_storage has been demoted
.global .align 1 .b8 _ZN34_INTERNAL_d746ba2a_4_k_cu_1d231e534cuda3std3__45__cpo5beginE[1];
.global .align 1 .b8 _ZN34_INTERNAL_d746ba2a_4_k_cu_1d231e534cuda3std3__45__cpo3endE[1];
.global .align 1 .b8 _ZN34_INTERNAL_d746ba2a_4_k_cu_1d231e534cuda3std3__45__cpo6cbeginE[1];
.global .align 1 .b8 _ZN34_INTERNAL_d746ba2a_4_k_cu_1d231e534cuda3std3__45__cpo4cendE[1];
.global .align 1 .b8 _ZN34_INTERNAL_d746ba2a_4_k_cu_1d231e534cuda3std3__45__cpo6rbeginE[1];
.global .align 1 .b8 _ZN34_INTERNAL_d746ba2a_4_k_cu_1d231e534cuda3std3__45__cpo4rendE[1];
.global .align 1 .b8 _ZN34_INTERNAL_d746ba2a_4_k_cu_1d231e534cuda3std3__45__cpo7crbeginE[1];
.global .align 1 .b8 _ZN34_INTERNAL_d746ba2a_4_k_cu_1d231e534cuda3std3__45__cpo5crendE[1];
.global .align 1 .b8 _ZN34_INTERNAL_d746ba2a_4_k_cu_1d231e534cuda3std3__436_GLOBAL__N__d746ba2a_4_k_cu_1d231e536ignoreE[1];
.global .align 1 .b8 _ZN34_INTERNAL_d746ba2a_4_k_cu_1d231e534cuda3std3__419piecewise_constructE[1];
.global .align 1 .b8 _ZN34_INTERNAL_d746ba2a_4_k_cu_1d231e534cuda3std3__48in_placeE[1];
.global .align 1 .b8 _ZN34_INTERNAL_d746ba2a_4_k_cu_1d231e534cuda3std3__420unreachable_sentinelE[1];
.global .align 1 .b8 _ZN34_INTERNAL_d746ba2a_4_k_cu_1d231e534cuda3std3__47nulloptE[1];
.global .align 1 .b8 _ZN34_INTERNAL_d746ba2a_4_k_cu_1d231e534cuda3std3__48unexpectE[1];
.global .align 1 .b8 _ZN34_INTERNAL_d746ba2a_4_k_cu_1d231e534cuda3std6ranges3__45__cpo4swapE[1];
.global .align 1 .b8 _ZN34_INTERNAL_d746ba2a_4_k_cu_1d231e534cuda3std6ranges3__45__cpo9iter_moveE[1];
.global .align 1 .b8 _ZN34_INTERNAL_d746ba2a_4_k_cu_1d231e534cuda3std6ranges3__45__cpo5beginE[1];
.global .align 1 .b8 _ZN34_INTERNAL_d746ba2a_4_k_cu_1d231e534cuda3std6ranges3__45__cpo3endE[1];
.global .align 1 .b8 _ZN34_INTERNAL_d746ba2a_4_k_cu_1d231e534cuda3std6ranges3__45__cpo6cbeginE[1];
.global .align 1 .b8 _ZN34_INTERNAL_d746ba2a_4_k_cu_1d231e534cuda3std6ranges3__45__cpo4cendE[1];
.global .align 1 .b8 _ZN34_INTERNAL_d746ba2a_4_k_cu_1d231e534cuda3std6ranges3__45__cpo7advanceE[1];
.global .align 1 .b8 _ZN34_INTERNAL_d746ba2a_4_k_cu_1d231e534cuda3std6ranges3__45__cpo9iter_swapE[1];
.global .align 1 .b8 _ZN34_INTERNAL_d746ba2a_4_k_cu_1d231e534cuda3std6ranges3__45__cpo4nextE[1];
.global .align 1 .b8 _ZN34_INTERNAL_d746ba2a_4_k_cu_1d231e534cuda3std6ranges3__45__cpo4prevE[1];
.global .align 1 .b8 _ZN34_INTERNAL_d746ba2a_4_k_cu_1d231e534cuda3std6ranges3__45__cpo4dataE[1];
.global .align 1 .b8 _ZN34_INTERNAL_d746ba2a_4_k_cu_1d231e534cuda3std6ranges3__45__cpo5cdataE[1];
.global .align 1 .b8 _ZN34_INTERNAL_d746ba2a_4_k_cu_1d231e534cuda3std6ranges3__45__cpo4sizeE[1];
.global .align 1 .b8 _ZN34_INTERNAL_d746ba2a_4_k_cu_1d231e534cuda3std6ranges3__45__cpo5ssizeE[1];
.global .align 1 .b8 _ZN34_INTERNAL_d746ba2a_4_k_cu_1d231e534cuda3std6ranges3__45__cpo8distanceE[1];
.global .align 1 .b8 _ZN34_INTERNAL_d746ba2a_4_k_cu_1d231e536thrust24THRUST_300001_SM_1000_NS8cuda_cub3parE[1];
.global .align 1 .b8 _ZN34_INTERNAL_d746ba2a_4_k_cu_1d231e536thrust24THRUST_300001_SM_1000_NS8cuda_cub10par_nosyncE[1];
.global .align 1 .b8 _ZN34_INTERNAL_d746ba2a_4_k_cu_1d231e536thrust24THRUST_300001_SM_1000_NS6system6detail10sequential3seqE[1];
.global .align 1 .b8 _ZN34_INTERNAL_d746ba2a_4_k_cu_1d231e536thrust24THRUST_300001_SM_1000_NS6system3cpp3parE[1];
.global .align 1 .b8 _ZN34_INTERNAL_d746ba2a_4_k_cu_1d231e536thrust24THRUST_300001_SM_1000_NS12placeholders2_1E[1];
.global .align 1 .b8 _ZN34_INTERNAL_d746ba2a_4_k_cu_1d231e536thrust24THRUST_300001_SM_1000_NS12placeholders2_2E[1];
.global .align 1 .b8 _ZN34_INTERNAL_d746ba2a_4_k_cu_1d231e536thrust24THRUST_300001_SM_1000_NS12placeholders2_3E[1];
.global .align 1 .b8 _ZN34_INTERNAL_d746ba2a_4_k_cu_1d231e536thrust24THRUST_300001_SM_1000_NS12placeholders2_4E[1];
.global .align 1 .b8 _ZN34_INTERNAL_d746ba2a_4_k_cu_1d231e536thrust24THRUST_300001_SM_1000_NS12placeholders2_5E[1];
.global .align 1 .b8 _ZN34_INTERNAL_d746ba2a_4_k_cu_1d231e536thrust24THRUST_300001_SM_1000_NS12placeholders2_6E[1];
.global .align 1 .b8 _ZN34_INTERNAL_d746ba2a_4_k_cu_1d231e536thrust24THRUST_300001_SM_1000_NS12placeholders2_7E[1];
.global .align 1 .b8 _ZN34_INTERNAL_d746ba2a_4_k_cu_1d231e536thrust24THRUST_300001_SM_1000_NS12placeholders2_8E[1];
.global .align 1 .b8 _ZN34_INTERNAL_d746ba2a_4_k_cu_1d231e536thrust24THRUST_300001_SM_1000_NS12placeholders2_9E[1];
.global .align 1 .b8 _ZN34_INTERNAL_d746ba2a_4_k_cu_1d231e536thrust24THRUST_300001_SM_1000_NS12placeholders3_10E[1];
.global .align 1 .b8 _ZN34_INTERNAL_d746ba2a_4_k_cu_1d231e536thrust24THRUST_300001_SM_1000_NS3seqE[1];
.global .align 1 .b8 _ZN34_INTERNAL_d746ba2a_4_k_cu_1d231e536thrust24THRUST_300001_SM_1000_NS6deviceE[1];
.extern .shared .align 16 .b8 sharedMemory[];

.visible .entry _Z18blocksHistoAndScanPjS_iS_ijj(
	.param .u64 .ptr .align 1 _Z18blocksHistoAndScanPjS_iS_ijj_param_0,
	.param .u64 .ptr .align 1 _Z18blocksHistoAndScanPjS_iS_ijj_param_1,
	.param .u32 _Z18blocksHistoAndScanPjS_iS_ijj_param_2,
	.param .u64 .ptr .align 1 _Z18blocksHistoAndScanPjS_iS_ijj_param_3,
	.param .u32 _Z18blocksHistoAndScanPjS_iS_ijj_param_4,
	.param .u32 _Z18blocksHistoAndScanPjS_iS_ijj_param_5,
	.param .u32 _Z18blocksHistoAndScanPjS_iS_ijj_param_6
)
{
	.reg .pred 	%p<14>;
	.reg .b32 	%r<77>;
	.reg .b64 	%rd<33>;

	ld.param.u64 	%rd2, [_Z18blocksHistoAndScanPjS_iS_ijj_param_0];
	ld.param.u32 	%r22, [_Z18blocksHistoAndScanPjS_iS_ijj_param_2];
	cvta.to.global.u64 	%rd1, %rd2;
	mov.u32 	%r1, %tid.x;
	setp.ge.s32 	%p1, %r1, %r22;
	@%p1 bra 	$L__BB0_3;
	mov.u32 	%r2, %ntid.x;
	mov.u32 	%r24, sharedMemory;
	mov.u32 	%r70, %r1;
$L__BB0_2:
	shl.b32 	%r23, %r70, 2;
	add.s32 	%r25, %r24, %r23;
	mov.b32 	%r26, 1;
	st.shared.u32 	[%r25], %r26;
	add.s32 	%r70, %r70, %r2;
	setp.lt.s32 	%p2, %r70, %r22;
	@%p2 bra 	$L__BB0_2;
$L__BB0_3:
	bar.sync 	0;
	setp.ne.s32 	%p3, %r1, 0;
	setp.lt.s32 	%p4, %r22, 1;
	or.pred  	%p5, %p3, %p4;
	@%p5 bra 	$L__BB0_15;
	mov.u32 	%r28, %ctaid.x;
	mul.lo.s32 	%r5, %r22, %r28;
	and.b32  	%r6, %r22, 7;
	setp.lt.u32 	%p6, %r22, 8;
	mov.b32 	%r75, 0;
	@%p6 bra 	$L__BB0_7;
	and.b32  	%r75, %r22, 2147483640;
	neg.s32 	%r73, %r75;
	mov.u32 	%r30, sharedMemory;
	add.s32 	%r71, %r30, 16;
	add.s32 	%r72, %r5, 3;
$L__BB0_6:
	.pragma "nounroll";
	ld.shared.v4.u32 	{%r31, %r32, %r33, %r34}, [%r71+-16];
	add.s32 	%r35, %r72, -3;
	mul.wide.u32 	%rd3, %r35, 4;
	add.s64 	%rd4, %rd1, %rd3;
	st.global.u32 	[%rd4], %r31;
	add.s32 	%r36, %r72, -2;
	mul.wide.u32 	%rd5, %r36, 4;
	add.s64 	%rd6, %rd1, %rd5;
	st.global.u32 	[%rd6], %r32;
	add.s32 	%r37, %r72, -1;
	mul.wide.u32 	%rd7, %r37, 4;
	add.s64 	%rd8, %rd1, %rd7;
	st.global.u32 	[%rd8], %r33;
	add.s32 	%r38, %r72, 4;
	mul.wide.u32 	%rd9, %r72, 4;
	add.s64 	%rd10, %rd1, %rd9;
	st.global.u32 	[%rd10], %r34;
	ld.shared.v4.u32 	{%r39, %r40, %r41, %r42}, [%r71];
	add.s32 	%r43, %r72, 1;
	mul.wide.u32 	%rd11, %r43, 4;
	add.s64 	%rd12, %rd1, %rd11;
	st.global.u32 	[%rd12], %r39;
	add.s32 	%r44, %r72, 2;
	mul.wide.u32 	%rd13, %r44, 4;
	add.s64 	%rd14, %rd1, %rd13;
	st.global.u32 	[%rd14], %r40;
	add.s32 	%r45, %r72, 3;
	mul.wide.u32 	%rd15, %r45, 4;
	add.s64 	%rd16, %rd1, %rd15;
	st.global.u32 	[%rd16], %r41;
	mul.wide.u32 	%rd17, %r38, 4;
	add.s64 	%rd18, %rd1, %rd17;
	st.global.u32 	[%rd18], %r42;
	add.s32 	%r73, %r73, 8;
	add.s32 	%r72, %r72, 8;
	add.s32 	%r71, %r71, 32;
	setp.ne.s32 	%p7, %r73, 0;
	@%p7 bra 	$L__BB0_6;
$L__BB0_7:
	setp.eq.s32 	%p8, %r6, 0;
	@%p8 bra 	$L__BB0_15;
	and.b32  	%r17, %r22, 3;
	setp.lt.u32 	%p9, %r6, 4;
	@%p9 bra 	$L__BB0_10;
	shl.b32 	%r46, %r75, 2;
	mov.u32 	%r47, sharedMemory;
	add.s32 	%r48, %r47, %r46;
	ld.shared.u32 	%r49, [%r48];
	add.s32 	%r50, %r75, %r5;
	mul.wide.u32 	%rd19, %r50, 4;
	add.s64 	%rd20, %rd1, %rd19;
	st.global.u32 	[%rd20], %r49;
	ld.shared.u32 	%r51, [%r48+4];
	add.s32 	%r52, %r50, 1;
	mul.wide.u32 	%rd21, %r52, 4;
	add.s64 	%rd22, %rd1, %rd21;
	st.global.u32 	[%rd22], %r51;
	ld.shared.u32 	%r53, [%r48+8];
	add.s32 	%r54, %r50, 2;
	mul.wide.u32 	%rd23, %r54, 4;
	add.s64 	%rd24, %rd1, %rd23;
	st.global.u32 	[%rd24], %r53;
	ld.shared.u32 	%r55, [%r48+12];
	add.s32 	%r56, %r50, 3;
	mul.wide.u32 	%rd25, %r56, 4;
	add.s64 	%rd26, %rd1, %rd25;
	st.global.u32 	[%rd26], %r55;
	add.s32 	%r75, %r75, 4;
$L__BB0_10:
	setp.eq.s32 	%p10, %r17, 0;
	@%p10 bra 	$L__BB0_15;
	setp.eq.s32 	%p11, %r17, 1;
	@%p11 bra 	$L__BB0_13;
	shl.b32 	%r57, %r75, 2;
	mov.u32 	%r58, sharedMemory;
	add.s32 	%r59, %r58, %r57;
	ld.shared.u32 	%r60, [%r59];
	add.s32 	%r61, %r75, %r5;
	mul.wide.u32 	%rd27, %r61, 4;
	add.s64 	%rd28, %rd1, %rd27;
	st.global.u32 	[%rd28], %r60;
	ld.shared.u32 	%r62, [%r59+4];
	add.s32 	%r63, %r61, 1;
	mul.wide.u32 	%rd29, %r63, 4;
	add.s64 	%rd30, %rd1, %rd29;
	st.global.u32 	[%rd30], %r62;
	add.s32 	%r75, %r75, 2;
$L__BB0_13:
	and.b32  	%r64, %r22, 1;
	setp.eq.b32 	%p12, %r64, 1;
	not.pred 	%p13, %p12;
	@%p13 bra 	$L__BB0_15;
	shl.b32 	%r65, %r75, 2;
	mov.u32 	%r66, sharedMemory;
	add.s32 	%r67, %r66, %r65;
	ld.shared.u32 	%r68, [%r67];
	add.s32 	%r69, %r75, %r5;
	mul.wide.u32 	%rd31, %r69, 4;
	add.s64 	%rd32, %rd1, %rd31;
	st.global.u32 	[%rd32], %r68;
$L__BB0_15:
	bar.sync 	0;
	ret;

}
	// .globl	_ZN3cub18CUB_300001_SM_10006detail11EmptyKernelIvEEvv
.visible .entry _ZN3cub18CUB_300001_SM_10006detail11EmptyKernelIvEEvv()
{


	ret;

}
	// .globl	_ZN3cub18CUB_300001_SM_10006detail10radix_sort31DeviceRadixSortSingleTileKernelINS1_5radix10policy_hubIjNS0_8NullTypeEyE10Policy1000ELNS0_9SortOrderE0EjS6_yNS1_21identity_decomposer_tEEEvPKT1_PSB_PKT2_PSF_T3_iiT4_
.visible .entry _ZN3cub18CUB_300001_SM_10006detail10radix_sort31DeviceRadixSortSingleTileKernelINS1_5radix10policy_hubIjNS0_8NullTypeEyE10Policy1000ELNS0_9SortOrderE0EjS6_yNS1_21identity_decomposer_tEEEvPKT1_PSB_PKT2_PSF_T3_iiT4_(
	.param .u64 .ptr .align 1 _ZN3cub18CUB_300001_SM_10006detail10radix_sort31DeviceRadixSortSingleTileKernelINS1_5radix10policy_hubIjNS0_8NullTypeEyE10Policy1000ELNS0_9SortOrderE0EjS6_yNS1_21identity_decomposer_tEEEvPKT1_PSB_PKT2_PSF_T3_iiT4__param_0,
	.param .u64 .ptr .align 1 _ZN3cub18CUB_300001_SM_10006detail10radix_sort31DeviceRadixSortSingleTileKernelINS1_5radix10policy_hubIjNS0_8NullTypeEyE10Policy1000ELNS0_9SortOrderE0EjS6_yNS1_21identity_decomposer_tEEEvPKT1_PSB_PKT2_PSF_T3_iiT4__param_1,
	.param .u64 .ptr .align 1 _ZN3cub18CUB_300001_SM_10006detail10radix_sort31DeviceRadixSortSingleTileKernelINS1_5radix10policy_hubIjNS0_8NullTypeEyE10Policy1000ELNS0_9SortOrderE0EjS6_yNS1_21identity_decomposer_tEEEvPKT1_PSB_PKT2_PSF_T3_iiT4__param_2,
	.param .u64 .ptr .align 1 _ZN3cub18CUB_300001_SM_10006detail10radix_sort31DeviceRadixSortSingleTileKernelINS1_5radix10policy_hubIjNS0_8NullTypeEyE10Policy1000ELNS0_9SortOrderE0EjS6_yNS1_21identity_decomposer_tEEEvPKT1_PSB_PKT2_PSF_T3_iiT4__param_3,
	.param .u64 _ZN3cub18CUB_300001_SM_10006detail10radix_sort31DeviceRadixSortSingleTileKernelINS1_5radix10policy_hubIjNS0_8NullTypeEyE10Policy1000ELNS0_9SortOrderE0EjS6_yNS1_21identity_decomposer_tEEEvPKT1_PSB_PKT2_PSF_T3_iiT4__param_4,
	.param .u32 _ZN3cub18CUB_300001_SM_10006detail10radix_sort31DeviceRadixSortSingleTileKernelINS1_5radix10policy_hubIjNS0_8NullTypeEyE10Policy1000ELNS0_9SortOrderE0EjS6_yNS1_21identity_decomposer_tEEEvPKT1_PSB_PKT2_PSF_T3_iiT4__param_5,
	.param .u32 _ZN3cub18CUB_300001_SM_10006detail10radix_sort31DeviceRadixSortSingleTileKernelINS1_5radix10policy_hubIjNS0_8NullTypeEyE10Policy1000ELNS0_9SortOrderE0EjS6_yNS1_21identity_decomposer_tEEEvPKT1_PSB_PKT2_PSF_T3_iiT4__param_6,
	.param .align 1 .b8 _ZN3cub18CUB_300001_SM_10006detail10radix_sort31DeviceRadixSortSingleTileKernelINS1_5radix10policy_hubIjNS0_8NullTypeEyE10Policy1000ELNS0_9SortOrderE0EjS6_yNS1_21identity_decomposer_tEEEvPKT1_PSB_PKT2_PSF_T3_iiT4__param_7[1]
)
.maxntid 256
.minnctapersm 1
{
	.reg .pred 	%p<52>;
	.reg .b16 	%rs<39>;
	.reg .b32 	%r<706>;
	.reg .b64 	%rd<29>;
	// demoted variable
	.shared .align 16 .b8 _ZZN3cub18CUB_300001_SM_10006detail10radix_sort31DeviceRadixSortSingleTileKernelINS1_5radix10policy_hubIjNS0_8NullTypeEyE10Policy1000ELNS0_9SortOrderE0EjS6_yNS1_21identity_decomposer_tEEEvPKT1_PSB_PKT2_PSF_T3_iiT4_E12temp_storage[33856];
	ld.param.u64 	%rd5, [_ZN3cub18CUB_300001_SM_10006detail10radix_sort31DeviceRadixSortSingleTileKernelINS1_5radix10policy_hubIjNS0_8NullTypeEyE10Policy1000ELNS0_9SortOrderE0EjS6_yNS1_21identity_decomposer_tEEEvPKT1_PSB_PKT2_PSF_T3_iiT4__param_0];
	ld.param.u64 	%rd3, [_ZN3cub18CUB_300001_SM_10006detail10radix_sort31DeviceRadixSortSingleTileKernelINS1_5radix10policy_hubIjNS0_8NullTypeEyE10Policy1000ELNS0_9SortOrderE0EjS6_yNS1_21identity_decomposer_tEEEvPKT1_PSB_PKT2_PSF_T3_iiT4__param_1];
	ld.param.u64 	%rd4, [_ZN3cub18CUB_300001_SM_10006detail10radix_sort31DeviceRadixSortSingleTileKernelINS1_5radix10policy_hubIjNS0_8NullTypeEyE10Policy1000ELNS0_9SortOrderE0EjS6_yNS1_21identity_decomposer_tEEEvPKT1_PSB_PKT2_PSF_T3_iiT4__param_4];
	ld.param.u32 	%r189, [_ZN3cub18CUB_300001_SM_10006detail10radix_sort31DeviceRadixSortSingleTileKernelINS1_5radix10policy_hubIjNS0_8NullTypeEyE10Policy1000ELNS0_9SortOrderE0EjS6_yNS1_21identity_decomposer_tEEEvPKT1_PSB_PKT2_PSF_T3_iiT4__param_5];
	ld.param.u32 	%r190, [_ZN3cub18CUB_300001_SM_10006detail10radix_sort31DeviceRadixSortSingleTileKernelINS1_5radix10policy_hubIjNS0_8NullTypeEyE10Policy1000ELNS0_9SortOrderE0EjS6_yNS1_21identity_decomposer_tEEEvPKT1_PSB_PKT2_PSF_T3_iiT4__param_6];
	cvta.to.global.u64 	%rd6, %rd5;
	cvt.u32.u64 	%r1, %rd4;
	mov.u32 	%r2, %tid.x;
	mul.lo.s32 	%r3, %r2, 19;
	setp.ge.s32 	%p1, %r3, %r1;
	mul.wide.u32 	%rd7, %r3, 4;
	add.s64 	%rd1, %rd6, %rd7;
	mov.b32 	%r703, -1;
	@%p1 bra 	$L__BB2_2;
	ld.global.u32 	%r703, [%rd1];
$L__BB2_2:
	add.s32 	%r193, %r3, 1;
	setp.ge.s32 	%p2, %r193, %r1;
	mov.b32 	%r702, -1;
	@%p2 bra 	$L__BB2_4;
	ld.global.u32 	%r702, [%rd1+4];
$L__BB2_4:
	add.s32 	%r195, %r3, 2;
	setp.ge.s32 	%p3, %r195, %r1;
	mov.b32 	%r701, -1;
	@%p3 bra 	$L__BB2_6;
	ld.global.u32 	%r701, [%rd1+8];
$L__BB2_6:
	add.s32 	%r197, %r3, 3;
	setp.ge.s32 	%p4, %r197, %r1;
	mov.b32 	%r700, -1;
	@%p4 bra 	$L__BB2_8;
	ld.global.u32 	%r700, [%rd1+12];
$L__BB2_8:
	add.s32 	%r199, %r3, 4;
	setp.ge.s32 	%p5, %r199, %r1;
	mov.b32 	%r699, -1;
	@%p5 bra 	$L__BB2_10;
	ld.global.u32 	%r699, [%rd1+16];
$L__BB2_10:
	add.s32 	%r201, %r3, 5;
	setp.ge.s32 	%p6, %r201, %r1;
	mov.b32 	%r698, -1;
	@%p6 bra 	$L__BB2_12;
	ld.global.u32 	%r698, [%rd1+20];
$L__BB2_12:
	add.s32 	%r203, %r3, 6;
	setp.ge.s32 	%p7, %r203, %r1;
	mov.b32 	%r697, -1;
	@%p7 bra 	$L__BB2_14;
	ld.global.u32 	%r697, [%rd1+24];
$L__BB2_14:
	add.s32 	%r205, %r3, 7;
	setp.ge.s32 	%p8, %r205, %r1;
	mov.b32 	%r696, -1;
	@%p8 bra 	$L__BB2_16;
	ld.global.u32 	%r696, [%rd1+28];
$L__BB2_16:
	add.s32 	%r207, %r3, 8;
	setp.ge.s32 	%p9, %r207, %r1;
	mov.b32 	%r695, -1;
	@%p9 bra 	$L__BB2_18;
	ld.global.u32 	%r695, [%rd1+32];
$L__BB2_18:
	add.s32 	%r209, %r3, 9;
	setp.ge.s32 	%p10, %r209, %r1;
	mov.b32 	%r694, -1;
	@%p10 bra 	$L__BB2_20;
	ld.global.u32 	%r694, [%rd1+36];
$L__BB2_20:
	add.s32 	%r211, %r3, 10;
	setp.ge.s32 	%p11, %r211, %r1;
	mov.b32 	%r693, -1;
	@%p11 bra 	$L__BB2_22;
	ld.global.u32 	%r693, [%rd1+40];
$L__BB2_22:
	add.s32 	%r213, %r3, 11;
	setp.ge.s32 	%p12, %r213, %r1;
	mov.b32 	%r692, -1;
	@%p12 bra 	$L__BB2_24;
	ld.global.u32 	%r692, [%rd1+44];
$L__BB2_24:
	add.s32 	%r215, %r3, 12;
	setp.ge.s32 	%p13, %r215, %r1;
	mov.b32 	%r691, -1;
	@%p13 bra 	$L__BB2_26;
	ld.global.u32 	%r691, [%rd1+48];
$L__BB2_26:
	add.s32 	%r217, %r3, 13;
	setp.ge.s32 	%p14, %r217, %r1;
	mov.b32 	%r690, -1;
	@%p14 bra 	$L__BB2_28;
	ld.global.u32 	%r690, [%rd1+52];
$L__BB2_28:
	add.s32 	%r219, %r3, 14;
	setp.ge.s32 	%p15, %r219, %r1;
	mov.b32 	%r689, -1;
	@%p15 bra 	$L__BB2_30;
	ld.global.u32 	%r689, [%rd1+56];
$L__BB2_30:
	add.s32 	%r221, %r3, 15;
	setp.ge.s32 	%p16, %r221, %r1;
	mov.b32 	%r688, -1;
	@%p16 bra 	$L__BB2_32;
	ld.global.u32 	%r688, [%rd1+60];
$L__BB2_32:
	add.s32 	%r223, %r3, 16;
	setp.ge.s32 	%p17, %r223, %r1;
	mov.b32 	%r687, -1;
	@%p17 bra 	$L__BB2_34;
	ld.global.u32 	%r687, [%rd1+64];
$L__BB2_34:
	add.s32 	%r225, %r3, 17;
	setp.ge.s32 	%p18, %r225, %r1;
	mov.b32 	%r686, -1;
	@%p18 bra 	$L__BB2_36;
	ld.global.u32 	%r686, [%rd1+68];
$L__BB2_36:
	add.s32 	%r227, %r3, 18;
	setp.ge.s32 	%p19, %r227, %r1;
	mov.b32 	%r685, -1;
	@%p19 bra 	$L__BB2_38;
	ld.global.u32 	%r685, [%rd1+72];
$L__BB2_38:
	bar.sync 	0;
	shr.u32 	%r42, %r2, 5;
	shl.b32 	%r229, %r2, 2;
	mov.u32 	%r230, _ZZN3cub18CUB_300001_SM_10006detail10radix_sort31DeviceRadixSortSingleTileKernelINS1_5radix10policy_hubIjNS0_8NullTypeEyE10Policy1000ELNS0_9SortOrderE0EjS6_yNS1_21identity_decomposer_tEEEvPKT1_PSB_PKT2_PSF_T3_iiT4_E12temp_storage;
	add.s32 	%r43, %r230, %r229;
	shl.b32 	%r231, %r2, 7;
	add.s32 	%r44, %r43, %r231;
	shl.b32 	%r232, %r42, 2;
	add.s32 	%r233, %r230, %r232;
	add.s32 	%r45, %r233, 33792;
	mad.lo.s32 	%r46, %r2, -56, %r44;
	add.s32 	%r684, %r189, 6;
	sub.s32 	%r683, %r190, %r189;
$L__BB2_39:
	add.s32 	%r293, %r684, -6;
	min.s32 	%r236, %r683, 6;
	mov.b32 	%r322, 0;
	st.shared.u32 	[%r43], %r322;
	st.shared.u32 	[%r43+1024], %r322;
	st.shared.u32 	[%r43+2048], %r322;
	st.shared.u32 	[%r43+3072], %r322;
	st.shared.u32 	[%r43+4096], %r322;
	st.shared.u32 	[%r43+5120], %r322;
	st.shared.u32 	[%r43+6144], %r322;
	st.shared.u32 	[%r43+7168], %r322;
	st.shared.u32 	[%r43+8192], %r322;
	st.shared.u32 	[%r43+9216], %r322;
	st.shared.u32 	[%r43+10240], %r322;
	st.shared.u32 	[%r43+11264], %r322;
	st.shared.u32 	[%r43+12288], %r322;
	st.shared.u32 	[%r43+13312], %r322;
	st.shared.u32 	[%r43+14336], %r322;
	st.shared.u32 	[%r43+15360], %r322;
	st.shared.u32 	[%r43+16384], %r322;
	st.shared.u32 	[%r43+17408], %r322;
	st.shared.u32 	[%r43+18432], %r322;
	st.shared.u32 	[%r43+19456], %r322;
	st.shared.u32 	[%r43+20480], %r322;
	st.shared.u32 	[%r43+21504], %r322;
	st.shared.u32 	[%r43+22528], %r322;
	st.shared.u32 	[%r43+23552], %r322;
	st.shared.u32 	[%r43+24576], %r322;
	st.shared.u32 	[%r43+25600], %r322;
	st.shared.u32 	[%r43+26624], %r322;
	st.shared.u32 	[%r43+27648], %r322;
	st.shared.u32 	[%r43+28672], %r322;
	st.shared.u32 	[%r43+29696], %r322;
	st.shared.u32 	[%r43+30720], %r322;
	st.shared.u32 	[%r43+31744], %r322;
	st.shared.u32 	[%r43+32768], %r322;
	// begin inline asm
	bmsk.clamp.b32 %r234, %r322, %r236;
	// end inline asm
	// begin inline asm
	shr.b32 %r237, %r703, %r293;
	// end inline asm
	and.b32  	%r325, %r234, %r237;
	shl.b32 	%r326, %r325, 10;
	and.b32  	%r327, %r326, 31744;
	add.s32 	%r328, %r43, %r327;
	shr.u32 	%r329, %r325, 4;
	and.b32  	%r330, %r329, 268435454;
	add.s32 	%r71, %r328, %r330;
	ld.shared.u16 	%rs1, [%r71];
	add.s16 	%rs20, %rs1, 1;
	st.shared.u16 	[%r71], %rs20;
	// begin inline asm
	shr.b32 %r240, %r702, %r293;
	// end inline asm
	and.b32  	%r331, %r234, %r240;
	shl.b32 	%r332, %r331, 10;
	and.b32  	%r333, %r332, 31744;
	add.s32 	%r334, %r43, %r333;
	shr.u32 	%r335, %r331, 4;
	and.b32  	%r336, %r335, 268435454;
	add.s32 	%r72, %r334, %r336;
	ld.shared.u16 	%rs2, [%r72];
	add.s16 	%rs21, %rs2, 1;
	st.shared.u16 	[%r72], %rs21;
	// begin inline asm
	shr.b32 %r243, %r701, %r293;
	// end inline asm
	and.b32  	%r337, %r234, %r243;
	shl.b32 	%r338, %r337, 10;
	and.b32  	%r339, %r338, 31744;
	add.s32 	%r340, %r43, %r339;
	shr.u32 	%r341, %r337, 4;
	and.b32  	%r342, %r341, 268435454;
	add.s32 	%r73, %r340, %r342;
	ld.shared.u16 	%rs3, [%r73];
	add.s16 	%rs22, %rs3, 1;
	st.shared.u16 	[%r73], %rs22;
	// begin inline asm
	shr.b32 %r246, %r700, %r293;
	// end inline asm
	and.b32  	%r343, %r234, %r246;
	shl.b32 	%r344, %r343, 10;
	and.b32  	%r345, %r344, 31744;
	add.s32 	%r346, %r43, %r345;
	shr.u32 	%r347, %r343, 4;
	and.b32  	%r348, %r347, 268435454;
	add.s32 	%r74, %r346, %r348;
	ld.shared.u16 	%rs4, [%r74];
	add.s16 	%rs23, %rs4, 1;
	st.shared.u16 	[%r74], %rs23;
	// begin inline asm
	shr.b32 %r249, %r699, %r293;
	// end inline asm
	and.b32  	%r349, %r234, %r249;
	shl.b32 	%r350, %r349, 10;
	and.b32  	%r351, %r350, 31744;
	add.s32 	%r352, %r43, %r351;
	shr.u32 	%r353, %r349, 4;
	and.b32  	%r354, %r353, 268435454;
	add.s32 	%r75, %r352, %r354;
	ld.shared.u16 	%rs5, [%r75];
	add.s16 	%rs24, %rs5, 1;
	st.shared.u16 	[%r75], %rs24;
	// begin inline asm
	shr.b32 %r252, %r698, %r293;
	// end inline asm
	and.b32  	%r355, %r234, %r252;
	shl.b32 	%r356, %r355, 10;
	and.b32  	%r357, %r356, 31744;
	add.s32 	%r358, %r43, %r357;
	shr.u32 	%r359, %r355, 4;
	and.b32  	%r360, %r359, 268435454;
	add.s32 	%r76, %r358, %r360;
	ld.shared.u16 	%rs6, [%r76];
	add.s16 	%rs25, %rs6, 1;
	st.shared.u16 	[%r76], %rs25;
	// begin inline asm
	shr.b32 %r255, %r697, %r293;
	// end inline asm
	and.b32  	%r361, %r234, %r255;
	shl.b32 	%r362, %r361, 10;
	and.b32  	%r363, %r362, 31744;
	add.s32 	%r364, %r43, %r363;
	shr.u32 	%r365, %r361, 4;
	and.b32  	%r366, %r365, 268435454;
	add.s32 	%r77, %r364, %r366;
	ld.shared.u16 	%rs7, [%r77];
	add.s16 	%rs26, %rs7, 1;
	st.shared.u16 	[%r77], %rs26;
	// begin inline asm
	shr.b32 %r258, %r696, %r293;
	// end inline asm
	and.b32  	%r367, %r234, %r258;
	shl.b32 	%r368, %r367, 10;
	and.b32  	%r369, %r368, 31744;
	add.s32 	%r370, %r43, %r369;
	shr.u32 	%r371, %r367, 4;
	and.b32  	%r372, %r371, 268435454;
	add.s32 	%r78, %r370, %r372;
	ld.shared.u16 	%rs8, [%r78];
	add.s16 	%rs27, %rs8, 1;
	st.shared.u16 	[%r78], %rs27;
	// begin inline asm
	shr.b32 %r261, %r695, %r293;
	// end inline asm
	and.b32  	%r373, %r234, %r261;
	shl.b32 	%r374, %r373, 10;
	and.b32  	%r375, %r374, 31744;
	add.s32 	%r376, %r43, %r375;
	shr.u32 	%r377, %r373, 4;
	and.b32  	%r378, %r377, 268435454;
	add.s32 	%r79, %r376, %r378;
	ld.shared.u16 	%rs9, [%r79];
	add.s16 	%rs28, %rs9, 1;
	st.shared.u16 	[%r79], %rs28;
	// begin inline asm
	shr.b32 %r264, %r694, %r293;
	// end inline asm
	and.b32  	%r379, %r234, %r264;
	shl.b32 	%r380, %r379, 10;
	and.b32  	%r381, %r380, 31744;
	add.s32 	%r382, %r43, %r381;
	shr.u32 	%r383, %r379, 4;
	and.b32  	%r384, %r383, 268435454;
	add.s32 	%r80, %r382, %r384;
	ld.shared.u16 	%rs10, [%r80];
	add.s16 	%rs29, %rs10, 1;
	st.shared.u16 	[%r80], %rs29;
	// begin inline asm
	shr.b32 %r267, %r693, %r293;
	// end inline asm
	and.b32  	%r385, %r234, %r267;
	shl.b32 	%r386, %r385, 10;
	and.b32  	%r387, %r386, 31744;
	add.s32 	%r388, %r43, %r387;
	shr.u32 	%r389, %r385, 4;
	and.b32  	%r390, %r389, 268435454;
	add.s32 	%r81, %r388, %r390;
	ld.shared.u16 	%rs11, [%r81];
	add.s16 	%rs30, %rs11, 1;
	st.shared.u16 	[%r81], %rs30;
	// begin inline asm
	shr.b32 %r270, %r692, %r293;
	// end inline asm
	and.b32  	%r391, %r234, %r270;
	shl.b32 	%r392, %r391, 10;
	and.b32  	%r393, %r392, 31744;
	add.s32 	%r394, %r43, %r393;
	shr.u32 	%r395, %r391, 4;
	and.b32  	%r396, %r395, 268435454;
	add.s32 	%r82, %r394, %r396;
	ld.shared.u16 	%rs12, [%r82];
	add.s16 	%rs31, %rs12, 1;
	st.shared.u16 	[%r82], %rs31;
	// begin inline asm
	shr.b32 %r273, %r691, %r293;
	// end inline asm
	and.b32  	%r397, %r234, %r273;
	shl.b32 	%r398, %r397, 10;
	and.b32  	%r399, %r398, 31744;
	add.s32 	%r400, %r43, %r399;
	shr.u32 	%r401, %r397, 4;
	and.b32  	%r402, %r401, 268435454;
	add.s32 	%r83, %r400, %r402;
	ld.shared.u16 	%rs13, [%r83];
	add.s16 	%rs32, %rs13, 1;
	st.shared.u16 	[%r83], %rs32;
	// begin inline asm
	shr.b32 %r276, %r690, %r293;
	// end inline asm
	and.b32  	%r403, %r234, %r276;
	shl.b32 	%r404, %r403, 10;
	and.b32  	%r405, %r404, 31744;
	add.s32 	%r406, %r43, %r405;
	shr.u32 	%r407, %r403, 4;
	and.b32  	%r408, %r407, 268435454;
	add.s32 	%r84, %r406, %r408;
	ld.shared.u16 	%rs14, [%r84];
	add.s16 	%rs33, %rs14, 1;
	st.shared.u16 	[%r84], %rs33;
	// begin inline asm
	shr.b32 %r279, %r689, %r293;
	// end inline asm
	and.b32  	%r409, %r234, %r279;
	shl.b32 	%r410, %r409, 10;
	and.b32  	%r411, %r410, 31744;
	add.s32 	%r412, %r43, %r411;
	shr.u32 	%r413, %r409, 4;
	and.b32  	%r414, %r413, 268435454;
	add.s32 	%r85, %r412, %r414;
	ld.shared.u16 	%rs15, [%r85];
	add.s16 	%rs34, %rs15, 1;
	st.shared.u16 	[%r85], %rs34;
	// begin inline asm
	shr.b32 %r282, %r688, %r293;
	// end inline asm
	and.b32  	%r415, %r234, %r282;
	shl.b32 	%r416, %r415, 10;
	and.b32  	%r417, %r416, 31744;
	add.s32 	%r418, %r43, %r417;
	shr.u32 	%r419, %r415, 4;
	and.b32  	%r420, %r419, 268435454;
	add.s32 	%r86, %r418, %r420;
	ld.shared.u16 	%rs16, [%r86];
	add.s16 	%rs35, %rs16, 1;
	st.shared.u16 	[%r86], %rs35;
	// begin inline asm
	shr.b32 %r285, %r687, %r293;
	// end inline asm
	and.b32  	%r421, %r234, %r285;
	shl.b32 	%r422, %r421, 10;
	and.b32  	%r423, %r422, 31744;
	add.s32 	%r424, %r43, %r423;
	shr.u32 	%r425, %r421, 4;
	and.b32  	%r426, %r425, 268435454;
	add.s32 	%r87, %r424, %r426;
	ld.shared.u16 	%rs17, [%r87];
	add.s16 	%rs36, %rs17, 1;
	st.shared.u16 	[%r87], %rs36;
	// begin inline asm
	shr.b32 %r288, %r686, %r293;
	// end inline asm
	and.b32  	%r427, %r234, %r288;
	shl.b32 	%r428, %r427, 10;
	and.b32  	%r429, %r428, 31744;
	add.s32 	%r430, %r43, %r429;
	shr.u32 	%r431, %r427, 4;
	and.b32  	%r432, %r431, 268435454;
	add.s32 	%r88, %r430, %r432;
	ld.shared.u16 	%rs18, [%r88];
	add.s16 	%rs37, %rs18, 1;
	st.shared.u16 	[%r88], %rs37;
	// begin inline asm
	shr.b32 %r291, %r685, %r293;
	// end inline asm
	and.b32  	%r433, %r234, %r291;
	shl.b32 	%r434, %r433, 10;
	and.b32  	%r435, %r434, 31744;
	add.s32 	%r436, %r43, %r435;
	shr.u32 	%r437, %r433, 4;
	and.b32  	%r438, %r437, 268435454;
	add.s32 	%r89, %r436, %r438;
	ld.shared.u16 	%rs19, [%r89];
	add.s16 	%rs38, %rs19, 1;
	st.shared.u16 	[%r89], %rs38;
	bar.sync 	0;
	ld.shared.u32 	%r90, [%r44];
	ld.shared.u32 	%r439, [%r44+4];
	ld.shared.u32 	%r440, [%r44+8];
	ld.shared.u32 	%r441, [%r44+12];
	ld.shared.u32 	%r442, [%r44+16];
	ld.shared.u32 	%r443, [%r44+20];
	ld.shared.u32 	%r444, [%r44+24];
	ld.shared.u32 	%r445, [%r44+28];
	ld.shared.u32 	%r446, [%r44+32];
	ld.shared.u32 	%r447, [%r44+36];
	ld.shared.u32 	%r448, [%r44+40];
	ld.shared.u32 	%r449, [%r44+44];
	ld.shared.u32 	%r450, [%r44+48];
	ld.shared.u32 	%r451, [%r44+52];
	ld.shared.u32 	%r452, [%r44+56];
	ld.shared.u32 	%r453, [%r44+60];
	ld.shared.u32 	%r454, [%r44+64];
	ld.shared.u32 	%r455, [%r44+68];
	ld.shared.u32 	%r456, [%r44+72];
	ld.shared.u32 	%r457, [%r44+76];
	ld.shared.u32 	%r458, [%r44+80];
	ld.shared.u32 	%r459, [%r44+84];
	ld.shared.u32 	%r460, [%r44+88];
	ld.shared.u32 	%r461, [%r44+92];
	ld.shared.u32 	%r462, [%r44+96];
	ld.shared.u32 	%r463, [%r44+100];
	ld.shared.u32 	%r464, [%r44+104];
	ld.shared.u32 	%r465, [%r44+108];
	ld.shared.u32 	%r466, [%r44+112];
	ld.shared.u32 	%r467, [%r44+116];
	ld.shared.u32 	%r468, [%r44+120];
	ld.shared.u32 	%r469, [%r44+124];
	ld.shared.u32 	%r470, [%r44+128];
	add.s32 	%r91, %r439, %r90;
	add.s32 	%r92, %r440, %r91;
	add.s32 	%r93, %r441, %r92;
	add.s32 	%r94, %r442, %r93;
	add.s32 	%r95, %r443, %r94;
	add.s32 	%r96, %r444, %r95;
	add.s32 	%r97, %r445, %r96;
	add.s32 	%r98, %r446, %r97;
	add.s32 	%r99, %r447, %r98;
	add.s32 	%r100, %r448, %r99;
	add.s32 	%r101, %r449, %r100;
	add.s32 	%r102, %r450, %r101;
	add.s32 	%r103, %r451, %r102;
	add.s32 	%r104, %r452, %r103;
	add.s32 	%r105, %r453, %r104;
	add.s32 	%r106, %r454, %r105;
	add.s32 	%r107, %r455, %r106;
	add.s32 	%r108, %r456, %r107;
	add.s32 	%r109, %r457, %r108;
	add.s32 	%r110, %r458, %r109;
	add.s32 	%r111, %r459, %r110;
	add.s32 	%r112, %r460, %r111;
	add.s32 	%r113, %r461, %r112;
	add.s32 	%r114, %r462, %r113;
	add.s32 	%r115, %r463, %r114;
	add.s32 	%r116, %r464, %r115;
	add.s32 	%r117, %r465, %r116;
	add.s32 	%r118, %r466, %r117;
	add.s32 	%r119, %r467, %r118;
	add.s32 	%r120, %r468, %r119;
	add.s32 	%r121, %r469, %r120;
	add.s32 	%r299, %r470, %r121;
	// begin inline asm
	mov.u32 %r294, %laneid;
	// end inline asm
	mov.b32 	%r297, 1;
	mov.b32 	%r324, -1;
	// begin inline asm
	{  .reg .u32 r0;  .reg .pred p;  shfl.sync.up.b32 r0|p, %r299, %r297, %r322, %r324;  @p add.u32 r0, r0, %r299;  mov.u32 %r295, r0;}
	// end inline asm
	mov.b32 	%r303, 2;
	// begin inline asm
	{  .reg .u32 r0;  .reg .pred p;  shfl.sync.up.b32 r0|p, %r295, %r303, %r322, %r324;  @p add.u32 r0, r0, %r295;  mov.u32 %r301, r0;}
	// end inline asm
	mov.b32 	%r309, 4;
	// begin inline asm
	{  .reg .u32 r0;  .reg .pred p;  shfl.sync.up.b32 r0|p, %r301, %r309, %r322, %r324;  @p add.u32 r0, r0, %r301;  mov.u32 %r307, r0;}
	// end inline asm
	mov.b32 	%r315, 8;
	// begin inline asm
	{  .reg .u32 r0;  .reg .pred p;  shfl.sync.up.b32 r0|p, %r307, %r315, %r322, %r324;  @p add.u32 r0, r0, %r307;  mov.u32 %r313, r0;}
	// end inline asm
	mov.b32 	%r321, 16;
	// begin inline asm
	{  .reg .u32 r0;  .reg .pred p;  shfl.sync.up.b32 r0|p, %r313, %r321, %r322, %r324;  @p add.u32 r0, r0, %r313;  mov.u32 %r319, r0;}
	// end inline asm
	setp.ne.s32 	%p20, %r294, 31;
	@%p20 bra 	$L__BB2_41;
	st.shared.u32 	[%r45], %r319;
$L__BB2_41:
	sub.s32 	%r471, %r319, %r299;
	setp.gt.u32 	%p21, %r2, 31;
	setp.eq.s32 	%p22, %r42, 7;
	setp.eq.s32 	%p23, %r42, 6;
	setp.eq.s32 	%p24, %r42, 5;
	setp.eq.s32 	%p25, %r42, 4;
	setp.eq.s32 	%p26, %r42, 3;
	setp.eq.s32 	%p27, %r42, 2;
	setp.eq.s32 	%p28, %r42, 1;
	bar.sync 	0;
	ld.shared.v4.u32 	{%r472, %r473, %r474, %r475}, [_ZZN3cub18CUB_300001_SM_10006detail10radix_sort31DeviceRadixSortSingleTileKernelINS1_5radix10policy_hubIjNS0_8NullTypeEyE10Policy1000ELNS0_9SortOrderE0EjS6_yNS1_21identity_decomposer_tEEEvPKT1_PSB_PKT2_PSF_T3_iiT4_E12temp_storage+33792];
	selp.b32 	%r476, %r472, %r704, %p28;
	add.s32 	%r477, %r473, %r472;
	selp.b32 	%r478, %r477, %r476, %p27;
	add.s32 	%r479, %r477, %r474;
	selp.b32 	%r480, %r479, %r478, %p26;
	add.s32 	%r481, %r479, %r475;
	selp.b32 	%r482, %r481, %r480, %p25;
	ld.shared.v4.u32 	{%r483, %r484, %r485, %r486}, [_ZZN3cub18CUB_300001_SM_10006detail10radix_sort31DeviceRadixSortSingleTileKernelINS1_5radix10policy_hubIjNS0_8NullTypeEyE10Policy1000ELNS0_9SortOrderE0EjS6_yNS1_21identity_decomposer_tEEEvPKT1_PSB_PKT2_PSF_T3_iiT4_E12temp_storage+33808];
	add.s32 	%r487, %r481, %r483;
	selp.b32 	%r488, %r487, %r482, %p24;
	add.s32 	%r489, %r487, %r484;
	selp.b32 	%r490, %r489, %r488, %p23;
	add.s32 	%r491, %r489, %r485;
	selp.b32 	%r704, %r491, %r490, %p22;
	add.s32 	%r126, %r491, %r486;
	setp.ne.s32 	%p29, %r294, 0;
	selp.b32 	%r492, %r471, 0, %p29;
	add.s32 	%r493, %r704, %r492;
	or.pred  	%p30, %p21, %p29;
	selp.b32 	%r705, %r493, %r471, %p21;
	@%p30 bra 	$L__BB2_43;
	shl.b32 	%r705, %r126, 16;
	st.shared.u32 	[_ZZN3cub18CUB_300001_SM_10006detail10radix_sort31DeviceRadixSortSingleTileKernelINS1_5radix10policy_hubIjNS0_8NullTypeEyE10Policy1000ELNS0_9SortOrderE0EjS6_yNS1_21identity_decomposer_tEEEvPKT1_PSB_PKT2_PSF_T3_iiT4_E12temp_storage+33832], %r705;
$L__BB2_43:
	setp.eq.s32 	%p31, %r2, 0;
	bar.sync 	0;
	ld.shared.u32 	%r494, [_ZZN3cub18CUB_300001_SM_10006detail10radix_sort31DeviceRadixSortSingleTileKernelINS1_5radix10policy_hubIjNS0_8NullTypeEyE10Policy1000ELNS0_9SortOrderE0EjS6_yNS1_21identity_decomposer_tEEEvPKT1_PSB_PKT2_PSF_T3_iiT4_E12temp_storage+33832];
	selp.b32 	%r495, 0, %r494, %p31;
	add.s32 	%r496, %r705, %r495;
	add.s32 	%r497, %r90, %r496;
	add.s32 	%r498, %r91, %r496;
	add.s32 	%r499, %r92, %r496;
	add.s32 	%r500, %r93, %r496;
	add.s32 	%r501, %r94, %r496;
	add.s32 	%r502, %r95, %r496;
	add.s32 	%r503, %r96, %r496;
	add.s32 	%r504, %r97, %r496;
	add.s32 	%r505, %r98, %r496;
	add.s32 	%r506, %r99, %r496;
	add.s32 	%r507, %r100, %r496;
	add.s32 	%r508, %r101, %r496;
	add.s32 	%r509, %r102, %r496;
	add.s32 	%r510, %r103, %r496;
	add.s32 	%r511, %r104, %r496;
	add.s32 	%r512, %r105, %r496;
	add.s32 	%r513, %r106, %r496;
	add.s32 	%r514, %r107, %r496;
	add.s32 	%r515, %r108, %r496;
	add.s32 	%r516, %r109, %r496;
	add.s32 	%r517, %r110, %r496;
	add.s32 	%r518, %r111, %r496;
	add.s32 	%r519, %r112, %r496;
	add.s32 	%r520, %r113, %r496;
	add.s32 	%r521, %r114, %r496;
	add.s32 	%r522, %r115, %r496;
	add.s32 	%r523, %r116, %r496;
	add.s32 	%r524, %r117, %r496;
	add.s32 	%r525, %r118, %r496;
	add.s32 	%r526, %r119, %r496;
	add.s32 	%r527, %r120, %r496;
	add.s32 	%r528, %r121, %r496;
	st.shared.u32 	[%r44], %r496;
	st.shared.u32 	[%r44+4], %r497;
	st.shared.u32 	[%r44+8], %r498;
	st.shared.u32 	[%r44+12], %r499;
	st.shared.u32 	[%r44+16], %r500;
	st.shared.u32 	[%r44+20], %r501;
	st.shared.u32 	[%r44+24], %r502;
	st.shared.u32 	[%r44+28], %r503;
	st.shared.u32 	[%r44+32], %r504;
	st.shared.u32 	[%r44+36], %r505;
	st.shared.u32 	[%r44+40], %r506;
	st.shared.u32 	[%r44+44], %r507;
	st.shared.u32 	[%r44+48], %r508;
	st.shared.u32 	[%r44+52], %r509;
	st.shared.u32 	[%r44+56], %r510;
	st.shared.u32 	[%r44+60], %r511;
	st.shared.u32 	[%r44+64], %r512;
	st.shared.u32 	[%r44+68], %r513;
	st.shared.u32 	[%r44+72], %r514;
	st.shared.u32 	[%r44+76], %r515;
	st.shared.u32 	[%r44+80], %r516;
	st.shared.u32 	[%r44+84], %r517;
	st.shared.u32 	[%r44+88], %r518;
	st.shared.u32 	[%r44+92], %r519;
	st.shared.u32 	[%r44+96], %r520;
	st.shared.u32 	[%r44+100], %r521;
	st.shared.u32 	[%r44+104], %r522;
	st.shared.u32 	[%r44+108], %r523;
	st.shared.u32 	[%r44+112], %r524;
	st.shared.u32 	[%r44+116], %r525;
	st.shared.u32 	[%r44+120], %r526;
	st.shared.u32 	[%r44+124], %r527;
	st.shared.u32 	[%r44+128], %r528;
	bar.sync 	0;
	cvt.u32.u16 	%r529, %rs1;
	ld.shared.u16 	%r530, [%r71];
	add.s32 	%r130, %r530, %r529;
	cvt.u32.u16 	%r531, %rs2;
	ld.shared.u16 	%r532, [%r72];
	add.s32 	%r131, %r532, %r531;
	cvt.u32.u16 	%r533, %rs3;
	ld.shared.u16 	%r534, [%r73];
	add.s32 	%r132, %r534, %r533;
	cvt.u32.u16 	%r535, %rs4;
	ld.shared.u16 	%r536, [%r74];
	add.s32 	%r133, %r536, %r535;
	cvt.u32.u16 	%r537, %rs5;
	ld.shared.u16 	%r538, [%r75];
	add.s32 	%r134, %r538, %r537;
	cvt.u32.u16 	%r539, %rs6;
	ld.shared.u16 	%r540, [%r76];
	add.s32 	%r135, %r540, %r539;
	cvt.u32.u16 	%r541, %rs7;
	ld.shared.u16 	%r542, [%r77];
	add.s32 	%r136, %r542, %r541;
	cvt.u32.u16 	%r543, %rs8;
	ld.shared.u16 	%r544, [%r78];
	add.s32 	%r137, %r544, %r543;
	cvt.u32.u16 	%r545, %rs9;
	ld.shared.u16 	%r546, [%r79];
	add.s32 	%r138, %r546, %r545;
	cvt.u32.u16 	%r547, %rs10;
	ld.shared.u16 	%r548, [%r80];
	add.s32 	%r139, %r548, %r547;
	cvt.u32.u16 	%r549, %rs11;
	ld.shared.u16 	%r550, [%r81];
	add.s32 	%r140, %r550, %r549;
	cvt.u32.u16 	%r551, %rs12;
	ld.shared.u16 	%r552, [%r82];
	add.s32 	%r141, %r552, %r551;
	cvt.u32.u16 	%r553, %rs13;
	ld.shared.u16 	%r554, [%r83];
	add.s32 	%r142, %r554, %r553;
	cvt.u32.u16 	%r555, %rs14;
	ld.shared.u16 	%r556, [%r84];
	add.s32 	%r143, %r556, %r555;
	cvt.u32.u16 	%r557, %rs15;
	ld.shared.u16 	%r558, [%r85];
	add.s32 	%r144, %r558, %r557;
	cvt.u32.u16 	%r559, %rs16;
	ld.shared.u16 	%r560, [%r86];
	add.s32 	%r145, %r560, %r559;
	cvt.u32.u16 	%r561, %rs17;
	ld.shared.u16 	%r562, [%r87];
	add.s32 	%r146, %r562, %r561;
	cvt.u32.u16 	%r563, %rs18;
	ld.shared.u16 	%r564, [%r88];
	add.s32 	%r147, %r564, %r563;
	cvt.u32.u16 	%r565, %rs19;
	ld.shared.u16 	%r566, [%r89];
	add.s32 	%r148, %r566, %r565;
	bar.sync 	0;
	setp.lt.s32 	%p32, %r684, %r190;
	@%p32 bra 	$L__BB2_83;
	cvt.u64.u32 	%rd8, %r2;
	shl.b32 	%r567, %r130, 2;
	mov.u32 	%r568, _ZZN3cub18CUB_300001_SM_10006detail10radix_sort31DeviceRadixSortSingleTileKernelINS1_5radix10policy_hubIjNS0_8NullTypeEyE10Policy1000ELNS0_9SortOrderE0EjS6_yNS1_21identity_decomposer_tEEEvPKT1_PSB_PKT2_PSF_T3_iiT4_E12temp_storage;
	add.s32 	%r569, %r568, %r567;
	st.shared.u32 	[%r569], %r703;
	shl.b32 	%r570, %r131, 2;
	add.s32 	%r571, %r568, %r570;
	st.shared.u32 	[%r571], %r702;
	shl.b32 	%r572, %r132, 2;
	add.s32 	%r573, %r568, %r572;
	st.shared.u32 	[%r573], %r701;
	shl.b32 	%r574, %r133, 2;
	add.s32 	%r575, %r568, %r574;
	st.shared.u32 	[%r575], %r700;
	shl.b32 	%r576, %r134, 2;
	add.s32 	%r577, %r568, %r576;
	st.shared.u32 	[%r577], %r699;
	shl.b32 	%r578, %r135, 2;
	add.s32 	%r579, %r568, %r578;
	st.shared.u32 	[%r579], %r698;
	shl.b32 	%r580, %r136, 2;
	add.s32 	%r581, %r568, %r580;
	st.shared.u32 	[%r581], %r697;
	shl.b32 	%r582, %r137, 2;
	add.s32 	%r583, %r568, %r582;
	st.shared.u32 	[%r583], %r696;
	shl.b32 	%r584, %r138, 2;
	add.s32 	%r585, %r568, %r584;
	st.shared.u32 	[%r585], %r695;
	shl.b32 	%r586, %r139, 2;
	add.s32 	%r587, %r568, %r586;
	st.shared.u32 	[%r587], %r694;
	shl.b32 	%r588, %r140, 2;
	add.s32 	%r589, %r568, %r588;
	st.shared.u32 	[%r589], %r693;
	shl.b32 	%r590, %r141, 2;
	add.s32 	%r591, %r568, %r590;
	st.shared.u32 	[%r591], %r692;
	shl.b32 	%r592, %r142, 2;
	add.s32 	%r593, %r568, %r592;
	st.shared.u32 	[%r593], %r691;
	shl.b32 	%r594, %r143, 2;
	add.s32 	%r595, %r568, %r594;
	st.shared.u32 	[%r595], %r690;
	shl.b32 	%r596, %r144, 2;
	add.s32 	%r597, %r568, %r596;
	st.shared.u32 	[%r597], %r689;
	shl.b32 	%r598, %r145, 2;
	add.s32 	%r599, %r568, %r598;
	st.shared.u32 	[%r599], %r688;
	shl.b32 	%r600, %r146, 2;
	add.s32 	%r601, %r568, %r600;
	st.shared.u32 	[%r601], %r687;
	shl.b32 	%r602, %r147, 2;
	add.s32 	%r603, %r568, %r602;
	st.shared.u32 	[%r603], %r686;
	shl.b32 	%r604, %r148, 2;
	add.s32 	%r605, %r568, %r604;
	st.shared.u32 	[%r605], %r685;
	bar.sync 	0;
	mad.lo.s32 	%r149, %r2, -72, %r46;
	ld.shared.u32 	%r150, [%r149+1024];
	ld.shared.u32 	%r151, [%r149+2048];
	ld.shared.u32 	%r152, [%r149+3072];
	ld.shared.u32 	%r153, [%r149+4096];
	ld.shared.u32 	%r154, [%r149+5120];
	ld.shared.u32 	%r155, [%r149+6144];
	ld.shared.u32 	%r156, [%r149+7168];
	ld.shared.u32 	%r157, [%r149+8192];
	ld.shared.u32 	%r158, [%r149+9216];
	ld.shared.u32 	%r159, [%r149+10240];
	ld.shared.u32 	%r160, [%r149+11264];
	ld.shared.u32 	%r161, [%r149+12288];
	ld.shared.u32 	%r162, [%r149+13312];
	ld.shared.u32 	%r163, [%r149+14336];
	ld.shared.u32 	%r164, [%r149+15360];
	ld.shared.u32 	%r165, [%r149+16384];
	ld.shared.u32 	%r166, [%r149+17408];
	ld.shared.u32 	%r167, [%r149+18432];
	setp.gt.u64 	%p33, %rd4, %rd8;
	cvta.to.global.u64 	%rd9, %rd3;
	mul.wide.u32 	%rd10, %r2, 4;
	add.s64 	%rd2, %rd9, %rd10;
	@%p33 bra 	$L__BB2_45;
	bra.uni 	$L__BB2_46;
$L__BB2_45:
	ld.shared.u32 	%r606, [%r149];
	st.global.u32 	[%rd2], %r606;
$L__BB2_46:
	add.s32 	%r607, %r2, 256;
	cvt.u64.u32 	%rd11, %r607;
	setp.le.u64 	%p34, %rd4, %rd11;
	@%p34 bra 	$L__BB2_48;
	st.global.u32 	[%rd2+1024], %r150;
$L__BB2_48:
	add.s32 	%r608, %r2, 512;
	cvt.u64.u32 	%rd12, %r608;
	setp.le.u64 	%p35, %rd4, %rd12;
	@%p35 bra 	$L__BB2_50;
	st.global.u32 	[%rd2+2048], %r151;
$L__BB2_50:
	add.s32 	%r609, %r2, 768;
	cvt.u64.u32 	%rd13, %r609;
	setp.le.u64 	%p36, %rd4, %rd13;
	@%p36 bra 	$L__BB2_52;
	st.global.u32 	[%rd2+3072], %r152;
$L__BB2_52:
	or.b32  	%r610, %r2, 1024;
	cvt.u64.u32 	%rd14, %r610;
	setp.le.u64 	%p37, %rd4, %rd14;
	@%p37 bra 	$L__BB2_54;
	st.global.u32 	[%rd2+4096], %r153;
$L__BB2_54:
	add.s32 	%r611, %r2, 1280;
	cvt.u64.u32 	%rd15, %r611;
	setp.le.u64 	%p38, %rd4, %rd15;
	@%p38 bra 	$L__BB2_56;
	st.global.u32 	[%rd2+5120], %r154;
$L__BB2_56:
	add.s32 	%r612, %r2, 1536;
	cvt.u64.u32 	%rd16, %r612;
	setp.le.u64 	%p39, %rd4, %rd16;
	@%p39 bra 	$L__BB2_58;
	st.global.u32 	[%rd2+6144], %r155;
$L__BB2_58:
	add.s32 	%r613, %r2, 1792;
	cvt.u64.u32 	%rd17, %r613;
	setp.le.u64 	%p40, %rd4, %rd17;
	@%p40 bra 	$L__BB2_60;
	st.global.u32 	[%rd2+7168], %r156;
$L__BB2_60:
	or.b32  	%r614, %r2, 2048;
	cvt.u64.u32 	%rd18, %r614;
	setp.le.u64 	%p41, %rd4, %rd18;
	@%p41 bra 	$L__BB2_62;
	st.global.u32 	[%rd2+8192], %r157;
$L__BB2_62:
	add.s32 	%r615, %r2, 2304;
	cvt.u64.u32 	%rd19, %r615;
	setp.le.u64 	%p42, %rd4, %rd19;
	@%p42 bra 	$L__BB2_64;
	st.global.u32 	[%rd2+9216], %r158;
$L__BB2_64:
	add.s32 	%r616, %r2, 2560;
	cvt.u64.u32 	%rd20, %r616;
	setp.le.u64 	%p43, %rd4, %rd20;
	@%p43 bra 	$L__BB2_66;
	st.global.u32 	[%rd2+10240], %r159;
$L__BB2_66:
	add.s32 	%r617, %r2, 2816;
	cvt.u64.u32 	%rd21, %r617;
	setp.le.u64 	%p44, %rd4, %rd21;
	@%p44 bra 	$L__BB2_68;
	st.global.u32 	[%rd2+11264], %r160;
$L__BB2_68:
	or.b32  	%r618, %r2, 3072;
	cvt.u64.u32 	%rd22, %r618;
	setp.le.u64 	%p45, %rd4, %rd22;
	@%p45 bra 	$L__BB2_70;
	st.global.u32 	[%rd2+12288], %r161;
$L__BB2_70:
	add.s32 	%r619, %r2, 3328;
	cvt.u64.u32 	%rd23, %r619;
	setp.le.u64 	%p46, %rd4, %rd23;
	@%p46 bra 	$L__BB2_72;
	st.global.u32 	[%rd2+13312], %r162;
$L__BB2_72:
	add.s32 	%r620, %r2, 3584;
	cvt.u64.u32 	%rd24, %r620;
	setp.le.u64 	%p47, %rd4, %rd24;
	@%p47 bra 	$L__BB2_74;
	st.global.u32 	[%rd2+14336], %r163;
$L__BB2_74:
	add.s32 	%r621, %r2, 3840;
	cvt.u64.u32 	%rd25, %r621;
	setp.le.u64 	%p48, %rd4, %rd25;
	@%p48 bra 	$L__BB2_76;
	st.global.u32 	[%rd2+15360], %r164;
$L__BB2_76:
	or.b32  	%r622, %r2, 4096;
	cvt.u64.u32 	%rd26, %r622;
	setp.le.u64 	%p49, %rd4, %rd26;
	@%p49 bra 	$L__BB2_78;
	st.global.u32 	[%rd2+16384], %r165;
$L__BB2_78:
	add.s32 	%r623, %r2, 4352;
	cvt.u64.u32 	%rd27, %r623;
	setp.le.u64 	%p50, %rd4, %rd27;
	@%p50 bra 	$L__BB2_80;
	st.global.u32 	[%rd2+17408], %r166;
$L__BB2_80:
	add.s32 	%r624, %r2, 4608;
	cvt.u64.u32 	%rd28, %r624;
	setp.le.u64 	%p51, %rd4, %rd28;
	@%p51 bra 	$L__BB2_82;
	st.global.u32 	[%rd2+18432], %r167;
$L__BB2_82:
	ret;
$L__BB2_83:
	shl.b32 	%r625, %r130, 2;
	mov.u32 	%r626, _ZZN3cub18CUB_300001_SM_10006detail10radix_sort31DeviceRadixSortSingleTileKernelINS1_5radix10policy_hubIjNS0_8NullTypeEyE10Policy1000ELNS0_9SortOrderE0EjS6_yNS1_21identity_decomposer_tEEEvPKT1_PSB_PKT2_PSF_T3_iiT4_E12temp_storage;
	add.s32 	%r627, %r626, %r625;
	st.shared.u32 	[%r627], %r703;
	shl.b32 	%r628, %r131, 2;
	add.s32 	%r629, %r626, %r628;
	st.shared.u32 	[%r629], %r702;
	shl.b32 	%r630, %r132, 2;
	add.s32 	%r631, %r626, %r630;
	st.shared.u32 	[%r631], %r701;
	shl.b32 	%r632, %r133, 2;
	add.s32 	%r633, %r626, %r632;
	st.shared.u32 	[%r633], %r700;
	shl.b32 	%r634, %r134, 2;
	add.s32 	%r635, %r626, %r634;
	st.shared.u32 	[%r635], %r699;
	shl.b32 	%r636, %r135, 2;
	add.s32 	%r637, %r626, %r636;
	st.shared.u32 	[%r637], %r698;
	shl.b32 	%r638, %r136, 2;
	add.s32 	%r639, %r626, %r638;
	st.shared.u32 	[%r639], %r697;
	shl.b32 	%r640, %r137, 2;
	add.s32 	%r641, %r626, %r640;
	st.shared.u32 	[%r641], %r696;
	shl.b32 	%r642, %r138, 2;
	add.s32 	%r643, %r626, %r642;
	st.shared.u32 	[%r643], %r695;
	shl.b32 	%r644, %r139, 2;
	add.s32 	%r645, %r626, %r644;
	st.shared.u32 	[%r645], %r694;
	shl.b32 	%r646, %r140, 2;
	add.s32 	%r647, %r626, %r646;
	st.shared.u32 	[%r647], %r693;
	shl.b32 	%r648, %r141, 2;
	add.s32 	%r649, %r626, %r648;
	st.shared.u32 	[%r649], %r692;
	shl.b32 	%r650, %r142, 2;
	add.s32 	%r651, %r626, %r650;
	st.shared.u32 	[%r651], %r691;
	shl.b32 	%r652, %r143, 2;
	add.s32 	%r653, %r626, %r652;
	st.shared.u32 	[%r653], %r690;
	shl.b32 	%r654, %r144, 2;
	add.s32 	%r655, %r626, %r654;
	st.shared.u32 	[%r655], %r689;
	shl.b32 	%r656, %r145, 2;
	add.s32 	%r657, %r626, %r656;
	st.shared.u32 	[%r657], %r688;
	shl.b32 	%r658, %r146, 2;
	add.s32 	%r659, %r626, %r658;
	st.shared.u32 	[%r659], %r687;
	shl.b32 	%r660, %r147, 2;
	add.s32 	%r661, %r626, %r660;
	st.shared.u32 	[%r661], %r686;
	shl.b32 	%r662, %r148, 2;
	add.s32 	%r663, %r626, %r662;
	st.shared.u32 	[%r663], %r685;
	bar.sync 	0;
	ld.shared.u32 	%r703, [%r46];
	ld.shared.u32 	%r702, [%r46+4];
	ld.shared.u32 	%r701, [%r46+8];
	ld.shared.u32 	%r700, [%r46+12];
	ld.shared.u32 	%r699, [%r46+16];
	ld.shared.u32 	%r698, [%r46+20];
	ld.shared.u32 	%r697, [%r46+24];
	ld.shared.u32 	%r696, [%r46+28];
	ld.shared.u32 	%r695, [%r46+32];
	ld.shared.u32 	%r694, [%r46+36];
	ld.shared.u32 	%r693, [%r46+40];
	ld.shared.u32 	%r692, [%r46+44];
	ld.shared.u32 	%r691, [%r46+48];
	ld.shared.u32 	%r690, [%r46+52];
	ld.shared.u32 	%r689, [%r46+56];
	ld.shared.u32 	%r688, [%r46+60];
	ld.shared.u32 	%r687, [%r46+64];
	ld.shared.u32 	%r686, [%r46+68];
	ld.shared.u32 	%r685, [%r46+72];
	bar.sync 	0;
	add.s32 	%r684, %r684, 6;
	add.s32 	%r683, %r683, -6;
	bra.uni 	$L__BB2_39;

}
	// .globl	_ZN3cub18CUB_300001_SM_10006detail10radix_sort30DeviceRadixSortHistogramKernelINS1_5radix10policy_hubIjNS0_8NullTypeEyE10Policy1000ELNS0_9SortOrderE0EjyNS1_21identity_decomposer_tEEEvPT2_PKT1_SB_iiT3_
.visible .entry _ZN3cub18CUB_300001_SM_10006detail10radix_sort30DeviceRadixSortHistogramKernelINS1_5radix10policy_hubIjNS0_8NullTypeEyE10Policy1000ELNS0_9SortOrderE0EjyNS1_21identity_decomposer_tEEEvPT2_PKT1_SB_iiT3_(
	.param .u64 .ptr .align 1 _ZN3cub18CUB_300001_SM_10006detail10radix_sort30DeviceRadixSortHistogramKernelINS1_5radix10policy_hubIjNS0_8NullTypeEyE10Policy1000ELNS0_9SortOrderE0EjyNS1_21identity_decomposer_tEEEvPT2_PKT1_SB_iiT3__param_0,
	.param .u64 .ptr .align 1 _ZN3cub18CUB_300001_SM_10006detail10radix_sort30DeviceRadixSortHistogramKernelINS1_5radix10policy_hubIjNS0_8NullTypeEyE10Policy1000ELNS0_9SortOrderE0EjyNS1_21identity_decomposer_tEEEvPT2_PKT1_SB_iiT3__param_1,
	.param .u64 _ZN3cub18CUB_300001_SM_10006detail10radix_sort30DeviceRadixSortHistogramKernelINS1_5radix10policy_hubIjNS0_8NullTypeEyE10Policy1000ELNS0_9SortOrderE0EjyNS1_21identity_decomposer_tEEEvPT2_PKT1_SB_iiT3__param_2,
	.param .u32 _ZN3cub18CUB_300001_SM_10006detail10radix_sort30DeviceRadixSortHistogramKernelINS1_5radix10policy_hubIjNS0_8NullTypeEyE10Policy1000ELNS0_9SortOrderE0EjyNS1_21identity_decomposer_tEEEvPT2_PKT1_SB_iiT3__param_3,
	.param .u32 _ZN3cub18CUB_300001_SM_10006detail10radix_sort30DeviceRadixSortHistogramKernelINS1_5radix10policy_hubIjNS0_8NullTypeEyE10Policy1000ELNS0_9SortOrderE0EjyNS1_21identity_decomposer_tEEEvPT2_PKT1_SB_iiT3__param_4,
	.param .align 1 .b8 _ZN3cub18CUB_300001_SM_10006detail10radix_sort30DeviceRadixSortHistogramKernelINS1_5radix10policy_hubIjNS0_8NullTypeEyE10Policy1000ELNS0_9SortOrderE0EjyNS1_21identity_decomposer_tEEEvPT2_PKT1_SB_iiT3__param_5[1]
)
.maxntid 128
{
	.reg .pred 	%p<91>;
	.reg .b32 	%r<470>;
	.reg .b64 	%rd<137>;
	// demoted variable
	.shared .align 4 .b8 _ZZN3cub18CUB_300001_SM_10006detail10radix_sort30DeviceRadixSortHistogramKernelINS1_5radix10policy_hubIjNS0_8NullTypeEyE10Policy1000ELNS0_9SortOrderE0EjyNS1_21identity_decomposer_tEEEvPT2_PKT1_SB_iiT3_E12temp_storage[4096];
	ld.param.u64 	%rd18, [_ZN3cub18CUB_300001_SM_10006detail10radix_sort30DeviceRadixSortHistogramKernelINS1_5radix10policy_hubIjNS0_8NullTypeEyE10Policy1000ELNS0_9SortOrderE0EjyNS1_21identity_decomposer_tEEEvPT2_PKT1_SB_iiT3__param_0];
	ld.param.u64 	%rd19, [_ZN3cub18CUB_300001_SM_10006detail10radix_sort30DeviceRadixSortHistogramKernelINS1_5radix10policy_hubIjNS0_8NullTypeEyE10Policy1000ELNS0_9SortOrderE0EjyNS1_21identity_decomposer_tEEEvPT2_PKT1_SB_iiT3__param_1];
	ld.param.u64 	%rd17, [_ZN3cub18CUB_300001_SM_10006detail10radix_sort30DeviceRadixSortHistogramKernelINS1_5radix10policy_hubIjNS0_8NullTypeEyE10Policy1000ELNS0_9SortOrderE0EjyNS1_21identity_decomposer_tEEEvPT2_PKT1_SB_iiT3__param_2];
	ld.param.u32 	%r158, [_ZN3cub18CUB_300001_SM_10006detail10radix_sort30DeviceRadixSortHistogramKernelINS1_5radix10policy_hubIjNS0_8NullTypeEyE10Policy1000ELNS0_9SortOrderE0EjyNS1_21identity_decomposer_tEEEvPT2_PKT1_SB_iiT3__param_3];
	ld.param.u32 	%r159, [_ZN3cub18CUB_300001_SM_10006detail10radix_sort30DeviceRadixSortHistogramKernelINS1_5radix10policy_hubIjNS0_8NullTypeEyE10Policy1000ELNS0_9SortOrderE0EjyNS1_21identity_decomposer_tEEEvPT2_PKT1_SB_iiT3__param_4];
	cvta.to.global.u64 	%rd1, %rd19;
	cvta.to.global.u64 	%rd2, %rd18;
	setp.eq.s64 	%p2, %rd17, 0;
	@%p2 bra 	$L__BB3_153;
	sub.s32 	%r160, %r159, %r158;
	add.s32 	%r161, %r160, 7;
	shr.s32 	%r162, %r161, 31;
	shr.u32 	%r163, %r162, 29;
	add.s32 	%r164, %r161, %r163;
	shr.s32 	%r165, %r164, 3;
	mov.u32 	%r166, %tid.x;
	setp.gt.u32 	%p3, %r166, 255;
	setp.lt.s32 	%p4, %r161, 8;
	mov.u32 	%r167, %ctaid.x;
	shl.b32 	%r168, %r167, 11;
	cvt.u64.u32 	%rd3, %r168;
	mov.u32 	%r169, %nctaid.x;
	shl.b32 	%r170, %r169, 11;
	cvt.u64.u32 	%rd4, %r170;
	add.s32 	%r1, %r165, -1;
	and.b32  	%r2, %r165, 15;
	and.b32  	%r3, %r165, 7;
	add.s32 	%r4, %r3, -1;
	and.b32  	%r5, %r165, 3;
	or.pred  	%p1, %p3, %p4;
	shl.b32 	%r171, %r166, 2;
	mov.u32 	%r172, _ZZN3cub18CUB_300001_SM_10006detail10radix_sort30DeviceRadixSortHistogramKernelINS1_5radix10policy_hubIjNS0_8NullTypeEyE10Policy1000ELNS0_9SortOrderE0EjyNS1_21identity_decomposer_tEEEvPT2_PKT1_SB_iiT3_E12temp_storage;
	add.s32 	%r6, %r172, %r171;
	and.b32  	%r7, %r165, 268435440;
	cvt.u64.u32 	%rd5, %r166;
	add.s32 	%r8, %r166, 128;
	add.s32 	%r9, %r166, 256;
	add.s32 	%r10, %r166, 384;
	add.s32 	%r11, %r166, 512;
	add.s32 	%r12, %r166, 640;
	add.s32 	%r13, %r166, 768;
	add.s32 	%r14, %r166, 1280;
	add.s32 	%r15, %r166, 1920;
	and.b32  	%r16, %r165, 268435448;
	and.b32  	%r17, %r165, 1;
	neg.s32 	%r18, %r7;
	add.s32 	%r19, %r6, 8192;
	add.s64 	%rd21, %rd17, -1;
	shr.u64 	%rd22, %rd21, 30;
	add.s64 	%rd23, %rd22, 1;
	min.u64 	%rd6, %rd23, %rd17;
	mov.b64 	%rd135, 0;
$L__BB3_2:
	@%p1 bra 	$L__BB3_30;
	setp.lt.u32 	%p5, %r1, 15;
	mov.b32 	%r423, 0;
	@%p5 bra 	$L__BB3_6;
	mov.u32 	%r420, %r19;
	mov.u32 	%r421, %r18;
$L__BB3_5:
	.pragma "nounroll";
	mov.b32 	%r174, 0;
	st.shared.u32 	[%r420+-8192], %r174;
	st.shared.u32 	[%r420+-7168], %r174;
	st.shared.u32 	[%r420+-6144], %r174;
	st.shared.u32 	[%r420+-5120], %r174;
	st.shared.u32 	[%r420+-4096], %r174;
	st.shared.u32 	[%r420+-3072], %r174;
	st.shared.u32 	[%r420+-2048], %r174;
	st.shared.u32 	[%r420+-1024], %r174;
	st.shared.u32 	[%r420], %r174;
	st.shared.u32 	[%r420+1024], %r174;
	st.shared.u32 	[%r420+2048], %r174;
	st.shared.u32 	[%r420+3072], %r174;
	st.shared.u32 	[%r420+4096], %r174;
	st.shared.u32 	[%r420+5120], %r174;
	st.shared.u32 	[%r420+6144], %r174;
	st.shared.u32 	[%r420+7168], %r174;
	add.s32 	%r421, %r421, 16;
	add.s32 	%r420, %r420, 16384;
	setp.ne.s32 	%p6, %r421, 0;
	mov.u32 	%r423, %r7;
	@%p6 bra 	$L__BB3_5;
$L__BB3_6:
	add.s32 	%r25, %r2, -1;
	setp.eq.s32 	%p7, %r2, 0;
	@%p7 bra 	$L__BB3_16;
	setp.lt.u32 	%p8, %r25, 7;
	@%p8 bra 	$L__BB3_9;
	shl.b32 	%r175, %r423, 10;
	add.s32 	%r176, %r6, %r175;
	mov.b32 	%r177, 0;
	st.shared.u32 	[%r176], %r177;
	st.shared.u32 	[%r176+1024], %r177;
	st.shared.u32 	[%r176+2048], %r177;
	st.shared.u32 	[%r176+3072], %r177;
	st.shared.u32 	[%r176+4096], %r177;
	st.shared.u32 	[%r176+5120], %r177;
	st.shared.u32 	[%r176+6144], %r177;
	st.shared.u32 	[%r176+7168], %r177;
	add.s32 	%r423, %r423, 8;
$L__BB3_9:
	setp.eq.s32 	%p9, %r3, 0;
	@%p9 bra 	$L__BB3_16;
	setp.lt.u32 	%p10, %r4, 3;
	@%p10 bra 	$L__BB3_12;
	shl.b32 	%r178, %r423, 10;
	add.s32 	%r179, %r6, %r178;
	mov.b32 	%r180, 0;
	st.shared.u32 	[%r179], %r180;
	st.shared.u32 	[%r179+1024], %r180;
	st.shared.u32 	[%r179+2048], %r180;
	st.shared.u32 	[%r179+3072], %r180;
	add.s32 	%r423, %r423, 4;
$L__BB3_12:
	setp.eq.s32 	%p11, %r5, 0;
	@%p11 bra 	$L__BB3_16;
	setp.eq.s32 	%p12, %r5, 1;
	shl.b32 	%r181, %r423, 10;
	add.s32 	%r30, %r6, %r181;
	mov.b32 	%r182, 0;
	st.shared.u32 	[%r30], %r182;
	@%p12 bra 	$L__BB3_16;
	setp.eq.s32 	%p13, %r5, 2;
	mov.b32 	%r183, 0;
	st.shared.u32 	[%r30+1024], %r183;
	@%p13 bra 	$L__BB3_16;
	mov.b32 	%r184, 0;
	st.shared.u32 	[%r30+2048], %r184;
$L__BB3_16:
	cvt.u32.u64 	%r185, %rd5;
	setp.gt.u32 	%p14, %r185, 127;
	@%p14 bra 	$L__BB3_30;
	setp.lt.u32 	%p15, %r1, 15;
	mov.b32 	%r427, 0;
	@%p15 bra 	$L__BB3_20;
	mov.b32 	%r425, 0;
$L__BB3_19:
	.pragma "nounroll";
	shl.b32 	%r188, %r425, 10;
	add.s32 	%r189, %r6, %r188;
	mov.b32 	%r190, 0;
	st.shared.u32 	[%r189+512], %r190;
	st.shared.u32 	[%r189+1536], %r190;
	st.shared.u32 	[%r189+2560], %r190;
	st.shared.u32 	[%r189+3584], %r190;
	st.shared.u32 	[%r189+4608], %r190;
	st.shared.u32 	[%r189+5632], %r190;
	st.shared.u32 	[%r189+6656], %r190;
	st.shared.u32 	[%r189+7680], %r190;
	st.shared.u32 	[%r189+8704], %r190;
	st.shared.u32 	[%r189+9728], %r190;
	st.shared.u32 	[%r189+10752], %r190;
	st.shared.u32 	[%r189+11776], %r190;
	st.shared.u32 	[%r189+12800], %r190;
	st.shared.u32 	[%r189+13824], %r190;
	st.shared.u32 	[%r189+14848], %r190;
	st.shared.u32 	[%r189+15872], %r190;
	add.s32 	%r425, %r425, 16;
	setp.ne.s32 	%p16, %r425, %r7;
	mov.u32 	%r427, %r7;
	@%p16 bra 	$L__BB3_19;
$L__BB3_20:
	setp.eq.s32 	%p17, %r2, 0;
	@%p17 bra 	$L__BB3_30;
	setp.lt.u32 	%p18, %r25, 7;
	@%p18 bra 	$L__BB3_23;
	shl.b32 	%r191, %r427, 10;
	add.s32 	%r192, %r6, %r191;
	mov.b32 	%r193, 0;
	st.shared.u32 	[%r192+512], %r193;
	st.shared.u32 	[%r192+1536], %r193;
	st.shared.u32 	[%r192+2560], %r193;
	st.shared.u32 	[%r192+3584], %r193;
	st.shared.u32 	[%r192+4608], %r193;
	st.shared.u32 	[%r192+5632], %r193;
	st.shared.u32 	[%r192+6656], %r193;
	st.shared.u32 	[%r192+7680], %r193;
	add.s32 	%r427, %r427, 8;
$L__BB3_23:
	setp.eq.s32 	%p19, %r3, 0;
	@%p19 bra 	$L__BB3_30;
	setp.lt.u32 	%p20, %r4, 3;
	@%p20 bra 	$L__BB3_26;
	shl.b32 	%r194, %r427, 10;
	add.s32 	%r195, %r6, %r194;
	mov.b32 	%r196, 0;
	st.shared.u32 	[%r195+512], %r196;
	st.shared.u32 	[%r195+1536], %r196;
	st.shared.u32 	[%r195+2560], %r196;
	st.shared.u32 	[%r195+3584], %r196;
	add.s32 	%r427, %r427, 4;
$L__BB3_26:
	setp.eq.s32 	%p21, %r5, 0;
	@%p21 bra 	$L__BB3_30;
	setp.eq.s32 	%p22, %r5, 1;
	shl.b32 	%r197, %r427, 10;
	add.s32 	%r38, %r6, %r197;
	mov.b32 	%r198, 0;
	st.shared.u32 	[%r38+512], %r198;
	@%p22 bra 	$L__BB3_30;
	setp.eq.s32 	%p23, %r5, 2;
	mov.b32 	%r199, 0;
	st.shared.u32 	[%r38+1536], %r199;
	@%p23 bra 	$L__BB3_30;
	mov.b32 	%r200, 0;
	st.shared.u32 	[%r38+2560], %r200;
$L__BB3_30:
	bar.sync 	0;
	bar.sync 	0;
	shl.b64 	%rd8, %rd135, 30;
	sub.s64 	%rd24, %rd17, %rd8;
	min.u64 	%rd9, %rd24, 1073741824;
	setp.le.u64 	%p24, %rd9, %rd3;
	@%p24 bra 	$L__BB3_70;
	mov.u64 	%rd136, %rd3;
$L__BB3_32:
	add.s64 	%rd11, %rd136, %rd8;
	sub.s64 	%rd12, %rd17, %rd11;
	setp.lt.u64 	%p25, %rd12, 2048;
	@%p25 bra 	$L__BB3_34;
	add.s64 	%rd27, %rd11, %rd5;
	shl.b64 	%rd28, %rd27, 2;
	add.s64 	%rd29, %rd1, %rd28;
	ld.global.u32 	%r459, [%rd29];
	ld.global.u32 	%r458, [%rd29+512];
	ld.global.u32 	%r457, [%rd29+1024];
	ld.global.u32 	%r456, [%rd29+1536];
	ld.global.u32 	%r455, [%rd29+2048];
	ld.global.u32 	%r454, [%rd29+2560];
	ld.global.u32 	%r453, [%rd29+3072];
	ld.global.u32 	%r452, [%rd29+3584];
	ld.global.u32 	%r451, [%rd29+4096];
	ld.global.u32 	%r450, [%rd29+4608];
	ld.global.u32 	%r449, [%rd29+5120];
	ld.global.u32 	%r448, [%rd29+5632];
	ld.global.u32 	%r447, [%rd29+6144];
	ld.global.u32 	%r446, [%rd29+6656];
	ld.global.u32 	%r445, [%rd29+7168];
	ld.global.u32 	%r444, [%rd29+7680];
	bra.uni 	$L__BB3_66;
$L__BB3_34:
	cvt.u32.u64 	%r202, %rd5;
	cvt.u32.u64 	%r55, %rd12;
	setp.ge.s32 	%p26, %r202, %r55;
	add.s64 	%rd25, %rd11, %rd5;
	shl.b64 	%rd26, %rd25, 2;
	add.s64 	%rd13, %rd1, %rd26;
	mov.b32 	%r459, -1;
	@%p26 bra 	$L__BB3_36;
	ld.global.u32 	%r459, [%rd13];
$L__BB3_36:
	setp.ge.s32 	%p27, %r8, %r55;
	mov.b32 	%r458, -1;
	@%p27 bra 	$L__BB3_38;
	ld.global.u32 	%r458, [%rd13+512];
$L__BB3_38:
	setp.ge.s32 	%p28, %r9, %r55;
	mov.b32 	%r457, -1;
	@%p28 bra 	$L__BB3_40;
	ld.global.u32 	%r457, [%rd13+1024];
$L__BB3_40:
	setp.ge.s32 	%p29, %r10, %r55;
	mov.b32 	%r456, -1;
	@%p29 bra 	$L__BB3_42;
	ld.global.u32 	%r456, [%rd13+1536];
$L__BB3_42:
	setp.ge.s32 	%p30, %r11, %r55;
	mov.b32 	%r455, -1;
	@%p30 bra 	$L__BB3_44;
	ld.global.u32 	%r455, [%rd13+2048];
$L__BB3_44:
	setp.ge.s32 	%p31, %r12, %r55;
	mov.b32 	%r454, -1;
	@%p31 bra 	$L__BB3_46;
	ld.global.u32 	%r454, [%rd13+2560];
$L__BB3_46:
	setp.ge.s32 	%p32, %r13, %r55;
	mov.b32 	%r453, -1;
	@%p32 bra 	$L__BB3_48;
	ld.global.u32 	%r453, [%rd13+3072];
$L__BB3_48:
	mov.u32 	%r210, %tid.x;
	add.s32 	%r211, %r210, 896;
	setp.ge.s32 	%p33, %r211, %r55;
	mov.b32 	%r452, -1;
	@%p33 bra 	$L__BB3_50;
	ld.global.u32 	%r452, [%rd13+3584];
$L__BB3_50:
	or.b32  	%r214, %r210, 1024;
	setp.ge.s32 	%p34, %r214, %r55;
	mov.b32 	%r451, -1;
	@%p34 bra 	$L__BB3_52;
	ld.global.u32 	%r451, [%rd13+4096];
$L__BB3_52:
	add.s32 	%r217, %r210, 1152;
	setp.ge.s32 	%p35, %r217, %r55;
	mov.b32 	%r450, -1;
	@%p35 bra 	$L__BB3_54;
	ld.global.u32 	%r450, [%rd13+4608];
$L__BB3_54:
	setp.ge.s32 	%p36, %r14, %r55;
	mov.b32 	%r449, -1;
	@%p36 bra 	$L__BB3_56;
	ld.global.u32 	%r449, [%rd13+5120];
$L__BB3_56:
	add.s32 	%r221, %r210, 1408;
	setp.ge.s32 	%p37, %r221, %r55;
	mov.b32 	%r448, -1;
	@%p37 bra 	$L__BB3_58;
	ld.global.u32 	%r448, [%rd13+5632];
$L__BB3_58:
	add.s32 	%r224, %r210, 1536;
	setp.ge.s32 	%p38, %r224, %r55;
	mov.b32 	%r447, -1;
	@%p38 bra 	$L__BB3_60;
	ld.global.u32 	%r447, [%rd13+6144];
$L__BB3_60:
	add.s32 	%r227, %r210, 1664;
	setp.ge.s32 	%p39, %r227, %r55;
	mov.b32 	%r446, -1;
	@%p39 bra 	$L__BB3_62;
	ld.global.u32 	%r446, [%rd13+6656];
$L__BB3_62:
	add.s32 	%r230, %r210, 1792;
	setp.ge.s32 	%p40, %r230, %r55;
	mov.b32 	%r445, -1;
	@%p40 bra 	$L__BB3_64;
	ld.global.u32 	%r445, [%rd13+7168];
$L__BB3_64:
	setp.ge.s32 	%p41, %r15, %r55;
	mov.b32 	%r444, -1;
	@%p41 bra 	$L__BB3_66;
	ld.global.u32 	%r444, [%rd13+7680];
$L__BB3_66:
	setp.le.s32 	%p42, %r159, %r158;
	@%p42 bra 	$L__BB3_69;
	mov.b32 	%r460, 0;
	mov.u32 	%r461, %r158;
$L__BB3_68:
	sub.s32 	%r233, %r159, %r461;
	shl.b32 	%r234, %r460, 10;
	mov.u32 	%r235, _ZZN3cub18CUB_300001_SM_10006detail10radix_sort30DeviceRadixSortHistogramKernelINS1_5radix10policy_hubIjNS0_8NullTypeEyE10Policy1000ELNS0_9SortOrderE0EjyNS1_21identity_decomposer_tEEEvPT2_PKT1_SB_iiT3_E12temp_storage;
	add.s32 	%r236, %r235, %r234;
	min.s32 	%r237, %r233, 8;
	mov.b32 	%r238, -1;
	shl.b32 	%r239, %r238, %r237;
	not.b32 	%r240, %r239;
	shr.u32 	%r241, %r459, %r461;
	and.b32  	%r242, %r241, %r240;
	shl.b32 	%r243, %r242, 2;
	add.s32 	%r244, %r236, %r243;
	atom.shared.add.u32 	%r245, [%r244], 1;
	shr.u32 	%r246, %r458, %r461;
	and.b32  	%r247, %r246, %r240;
	shl.b32 	%r248, %r247, 2;
	add.s32 	%r249, %r236, %r248;
	atom.shared.add.u32 	%r250, [%r249], 1;
	shr.u32 	%r251, %r457, %r461;
	and.b32  	%r252, %r251, %r240;
	shl.b32 	%r253, %r252, 2;
	add.s32 	%r254, %r236, %r253;
	atom.shared.add.u32 	%r255, [%r254], 1;
	shr.u32 	%r256, %r456, %r461;
	and.b32  	%r257, %r256, %r240;
	shl.b32 	%r258, %r257, 2;
	add.s32 	%r259, %r236, %r258;
	atom.shared.add.u32 	%r260, [%r259], 1;
	shr.u32 	%r261, %r455, %r461;
	and.b32  	%r262, %r261, %r240;
	shl.b32 	%r263, %r262, 2;
	add.s32 	%r264, %r236, %r263;
	atom.shared.add.u32 	%r265, [%r264], 1;
	shr.u32 	%r266, %r454, %r461;
	and.b32  	%r267, %r266, %r240;
	shl.b32 	%r268, %r267, 2;
	add.s32 	%r269, %r236, %r268;
	atom.shared.add.u32 	%r270, [%r269], 1;
	shr.u32 	%r271, %r453, %r461;
	and.b32  	%r272, %r271, %r240;
	shl.b32 	%r273, %r272, 2;
	add.s32 	%r274, %r236, %r273;
	atom.shared.add.u32 	%r275, [%r274], 1;
	shr.u32 	%r276, %r452, %r461;
	and.b32  	%r277, %r276, %r240;
	shl.b32 	%r278, %r277, 2;
	add.s32 	%r279, %r236, %r278;
	atom.shared.add.u32 	%r280, [%r279], 1;
	shr.u32 	%r281, %r451, %r461;
	and.b32  	%r282, %r281, %r240;
	shl.b32 	%r283, %r282, 2;
	add.s32 	%r284, %r236, %r283;
	atom.shared.add.u32 	%r285, [%r284], 1;
	shr.u32 	%r286, %r450, %r461;
	and.b32  	%r287, %r286, %r240;
	shl.b32 	%r288, %r287, 2;
	add.s32 	%r289, %r236, %r288;
	atom.shared.add.u32 	%r290, [%r289], 1;
	shr.u32 	%r291, %r449, %r461;
	and.b32  	%r292, %r291, %r240;
	shl.b32 	%r293, %r292, 2;
	add.s32 	%r294, %r236, %r293;
	atom.shared.add.u32 	%r295, [%r294], 1;
	shr.u32 	%r296, %r448, %r461;
	and.b32  	%r297, %r296, %r240;
	shl.b32 	%r298, %r297, 2;
	add.s32 	%r299, %r236, %r298;
	atom.shared.add.u32 	%r300, [%r299], 1;
	shr.u32 	%r301, %r447, %r461;
	and.b32  	%r302, %r301, %r240;
	shl.b32 	%r303, %r302, 2;
	add.s32 	%r304, %r236, %r303;
	atom.shared.add.u32 	%r305, [%r304], 1;
	shr.u32 	%r306, %r446, %r461;
	and.b32  	%r307, %r306, %r240;
	shl.b32 	%r308, %r307, 2;
	add.s32 	%r309, %r236, %r308;
	atom.shared.add.u32 	%r310, [%r309], 1;
	shr.u32 	%r311, %r445, %r461;
	and.b32  	%r312, %r311, %r240;
	shl.b32 	%r313, %r312, 2;
	add.s32 	%r314, %r236, %r313;
	atom.shared.add.u32 	%r315, [%r314], 1;
	shr.u32 	%r316, %r444, %r461;
	and.b32  	%r317, %r316, %r240;
	shl.b32 	%r318, %r317, 2;
	add.s32 	%r319, %r236, %r318;
	atom.shared.add.u32 	%r320, [%r319], 1;
	add.s32 	%r461, %r461, 8;
	add.s32 	%r460, %r460, 1;
	setp.lt.s32 	%p43, %r461, %r159;
	@%p43 bra 	$L__BB3_68;
$L__BB3_69:
	add.s64 	%rd136, %rd136, %rd4;
	setp.lt.u64 	%p44, %rd136, %rd9;
	@%p44 bra 	$L__BB3_32;
$L__BB3_70:
	bar.sync 	0;
	@%p1 bra 	$L__BB3_152;
	setp.lt.u32 	%p45, %r1, 7;
	mov.b32 	%r464, 0;
	@%p45 bra 	$L__BB3_90;
	mov.b32 	%r462, 0;
$L__BB3_73:
	.pragma "nounroll";
	shl.b32 	%r323, %r462, 10;
	add.s32 	%r108, %r6, %r323;
	ld.shared.u32 	%r109, [%r108];
	setp.eq.s32 	%p46, %r109, 0;
	@%p46 bra 	$L__BB3_75;
	cvt.u32.u64 	%r324, %rd5;
	shl.b32 	%r325, %r462, 8;
	add.s32 	%r326, %r325, %r324;
	mul.wide.u32 	%rd30, %r326, 8;
	add.s64 	%rd31, %rd2, %rd30;
	cvt.u64.u32 	%rd32, %r109;
	atom.global.add.u64 	%rd33, [%rd31], %rd32;
$L__BB3_75:
	ld.shared.u32 	%r110, [%r108+1024];
	setp.eq.s32 	%p47, %r110, 0;
	@%p47 bra 	$L__BB3_77;
	cvt.u32.u64 	%r327, %rd5;
	shl.b32 	%r328, %r462, 8;
	add.s32 	%r329, %r328, %r327;
	add.s32 	%r330, %r329, 256;
	mul.wide.u32 	%rd34, %r330, 8;
	add.s64 	%rd35, %rd2, %rd34;
	cvt.u64.u32 	%rd36, %r110;
	atom.global.add.u64 	%rd37, [%rd35], %rd36;
$L__BB3_77:
	ld.shared.u32 	%r111, [%r108+2048];
	setp.eq.s32 	%p48, %r111, 0;
	@%p48 bra 	$L__BB3_79;
	cvt.u32.u64 	%r331, %rd5;
	shl.b32 	%r332, %r462, 8;
	add.s32 	%r333, %r332, %r331;
	add.s32 	%r334, %r333, 512;
	mul.wide.u32 	%rd38, %r334, 8;
	add.s64 	%rd39, %rd2, %rd38;
	cvt.u64.u32 	%rd40, %r111;
	atom.global.add.u64 	%rd41, [%rd39], %rd40;
$L__BB3_79:
	ld.shared.u32 	%r112, [%r108+3072];
	setp.eq.s32 	%p49, %r112, 0;
	@%p49 bra 	$L__BB3_81;
	cvt.u32.u64 	%r335, %rd5;
	shl.b32 	%r336, %r462, 8;
	add.s32 	%r337, %r336, %r335;
	add.s32 	%r338, %r337, 768;
	mul.wide.u32 	%rd42, %r338, 8;
	add.s64 	%rd43, %rd2, %rd42;
	cvt.u64.u32 	%rd44, %r112;
	atom.global.add.u64 	%rd45, [%rd43], %rd44;
$L__BB3_81:
	ld.shared.u32 	%r113, [%r108+4096];
	setp.eq.s32 	%p50, %r113, 0;
	@%p50 bra 	$L__BB3_83;
	cvt.u32.u64 	%r339, %rd5;
	shl.b32 	%r340, %r462, 8;
	add.s32 	%r341, %r340, %r339;
	add.s32 	%r342, %r341, 1024;
	mul.wide.u32 	%rd46, %r342, 8;
	add.s64 	%rd47, %rd2, %rd46;
	cvt.u64.u32 	%rd48, %r113;
	atom.global.add.u64 	%rd49, [%rd47], %rd48;
$L__BB3_83:
	ld.shared.u32 	%r114, [%r108+5120];
	setp.eq.s32 	%p51, %r114, 0;
	@%p51 bra 	$L__BB3_85;
	cvt.u32.u64 	%r343, %rd5;
	shl.b32 	%r344, %r462, 8;
	add.s32 	%r345, %r344, %r343;
	add.s32 	%r346, %r345, 1280;
	mul.wide.u32 	%rd50, %r346, 8;
	add.s64 	%rd51, %rd2, %rd50;
	cvt.u64.u32 	%rd52, %r114;
	atom.global.add.u64 	%rd53, [%rd51], %rd52;
$L__BB3_85:
	ld.shared.u32 	%r115, [%r108+6144];
	setp.eq.s32 	%p52, %r115, 0;
	@%p52 bra 	$L__BB3_87;
	cvt.u32.u64 	%r347, %rd5;
	shl.b32 	%r348, %r462, 8;
	add.s32 	%r349, %r348, %r347;
	add.s32 	%r350, %r349, 1536;
	mul.wide.u32 	%rd54, %r350, 8;
	add.s64 	%rd55, %rd2, %rd54;
	cvt.u64.u32 	%rd56, %r115;
	atom.global.add.u64 	%rd57, [%rd55], %rd56;
$L__BB3_87:
	ld.shared.u32 	%r116, [%r108+7168];
	setp.eq.s32 	%p53, %r116, 0;
	@%p53 bra 	$L__BB3_89;
	cvt.u32.u64 	%r351, %rd5;
	shl.b32 	%r352, %r462, 8;
	add.s32 	%r353, %r352, %r351;
	add.s32 	%r354, %r353, 1792;
	mul.wide.u32 	%rd58, %r354, 8;
	add.s64 	%rd59, %rd2, %rd58;
	cvt.u64.u32 	%rd60, %r116;
	atom.global.add.u64 	%rd61, [%rd59], %rd60;
$L__BB3_89:
	add.s32 	%r462, %r462, 8;
	setp.ne.s32 	%p54, %r462, %r16;
	mov.u32 	%r464, %r16;
	@%p54 bra 	$L__BB3_73;
$L__BB3_90:
	add.s32 	%r119, %r5, -1;
	setp.eq.s32 	%p55, %r3, 0;
	@%p55 bra 	$L__BB3_111;
	setp.lt.u32 	%p56, %r4, 3;
	@%p56 bra 	$L__BB3_101;
	shl.b32 	%r355, %r464, 10;
	add.s32 	%r120, %r6, %r355;
	ld.shared.u32 	%r121, [%r120];
	setp.eq.s32 	%p57, %r121, 0;
	@%p57 bra 	$L__BB3_94;
	cvt.u32.u64 	%r356, %rd5;
	shl.b32 	%r357, %r464, 8;
	add.s32 	%r358, %r357, %r356;
	mul.wide.u32 	%rd62, %r358, 8;
	add.s64 	%rd63, %rd2, %rd62;
	cvt.u64.u32 	%rd64, %r121;
	atom.global.add.u64 	%rd65, [%rd63], %rd64;
$L__BB3_94:
	ld.shared.u32 	%r122, [%r120+1024];
	setp.eq.s32 	%p58, %r122, 0;
	@%p58 bra 	$L__BB3_96;
	cvt.u32.u64 	%r359, %rd5;
	shl.b32 	%r360, %r464, 8;
	add.s32 	%r361, %r360, %r359;
	add.s32 	%r362, %r361, 256;
	mul.wide.u32 	%rd66, %r362, 8;
	add.s64 	%rd67, %rd2, %rd66;
	cvt.u64.u32 	%rd68, %r122;
	atom.global.add.u64 	%rd69, [%rd67], %rd68;
$L__BB3_96:
	ld.shared.u32 	%r123, [%r120+2048];
	setp.eq.s32 	%p59, %r123, 0;
	@%p59 bra 	$L__BB3_98;
	cvt.u32.u64 	%r363, %rd5;
	shl.b32 	%r364, %r464, 8;
	add.s32 	%r365, %r364, %r363;
	add.s32 	%r366, %r365, 512;
	mul.wide.u32 	%rd70, %r366, 8;
	add.s64 	%rd71, %rd2, %rd70;
	cvt.u64.u32 	%rd72, %r123;
	atom.global.add.u64 	%rd73, [%rd71], %rd72;
$L__BB3_98:
	ld.shared.u32 	%r124, [%r120+3072];
	setp.eq.s32 	%p60, %r124, 0;
	@%p60 bra 	$L__BB3_100;
	cvt.u32.u64 	%r367, %rd5;
	shl.b32 	%r368, %r464, 8;
	add.s32 	%r369, %r368, %r367;
	add.s32 	%r370, %r369, 768;
	mul.wide.u32 	%rd74, %r370, 8;
	add.s64 	%rd75, %rd2, %rd74;
	cvt.u64.u32 	%rd76, %r124;
	atom.global.add.u64 	%rd77, [%rd75], %rd76;
$L__BB3_100:
	add.s32 	%r464, %r464, 4;
$L__BB3_101:
	setp.eq.s32 	%p61, %r5, 0;
	@%p61 bra 	$L__BB3_111;
	setp.eq.s32 	%p62, %r119, 0;
	@%p62 bra 	$L__BB3_108;
	shl.b32 	%r371, %r464, 10;
	add.s32 	%r127, %r6, %r371;
	ld.shared.u32 	%r128, [%r127];
	setp.eq.s32 	%p63, %r128, 0;
	@%p63 bra 	$L__BB3_105;
	cvt.u32.u64 	%r372, %rd5;
	shl.b32 	%r373, %r464, 8;
	add.s32 	%r374, %r373, %r372;
	mul.wide.u32 	%rd78, %r374, 8;
	add.s64 	%rd79, %rd2, %rd78;
	cvt.u64.u32 	%rd80, %r128;
	atom.global.add.u64 	%rd81, [%rd79], %rd80;
$L__BB3_105:
	ld.shared.u32 	%r129, [%r127+1024];
	setp.eq.s32 	%p64, %r129, 0;
	@%p64 bra 	$L__BB3_107;
	cvt.u32.u64 	%r375, %rd5;
	shl.b32 	%r376, %r464, 8;
	add.s32 	%r377, %r376, %r375;
	add.s32 	%r378, %r377, 256;
	mul.wide.u32 	%rd82, %r378, 8;
	add.s64 	%rd83, %rd2, %rd82;
	cvt.u64.u32 	%rd84, %r129;
	atom.global.add.u64 	%rd85, [%rd83], %rd84;
$L__BB3_107:
	add.s32 	%r464, %r464, 2;
$L__BB3_108:
	setp.eq.s32 	%p65, %r17, 0;
	@%p65 bra 	$L__BB3_111;
	shl.b32 	%r379, %r464, 10;
	add.s32 	%r380, %r6, %r379;
	ld.shared.u32 	%r132, [%r380];
	setp.eq.s32 	%p66, %r132, 0;
	@%p66 bra 	$L__BB3_111;
	cvt.u32.u64 	%r381, %rd5;
	shl.b32 	%r382, %r464, 8;
	add.s32 	%r383, %r382, %r381;
	mul.wide.u32 	%rd86, %r383, 8;
	add.s64 	%rd87, %rd2, %rd86;
	cvt.u64.u32 	%rd88, %r132;
	atom.global.add.u64 	%rd89, [%rd87], %rd88;
$L__BB3_111:
	cvt.u32.u64 	%r384, %rd5;
	setp.gt.u32 	%p67, %r384, 127;
	@%p67 bra 	$L__BB3_152;
	setp.lt.u32 	%p68, %r1, 7;
	mov.b32 	%r468, 0;
	@%p68 bra 	$L__BB3_131;
	mov.b32 	%r466, 0;
$L__BB3_114:
	.pragma "nounroll";
	shl.b32 	%r388, %r466, 10;
	add.s32 	%r134, %r6, %r388;
	ld.shared.u32 	%r135, [%r134+512];
	setp.eq.s32 	%p69, %r135, 0;
	shl.b32 	%r389, %r466, 8;
	add.s32 	%r390, %r389, %r384;
	mul.wide.u32 	%rd90, %r390, 8;
	add.s64 	%rd15, %rd2, %rd90;
	@%p69 bra 	$L__BB3_116;
	cvt.u64.u32 	%rd91, %r135;
	atom.global.add.u64 	%rd92, [%rd15+1024], %rd91;
$L__BB3_116:
	ld.shared.u32 	%r136, [%r134+1536];
	setp.eq.s32 	%p70, %r136, 0;
	@%p70 bra 	$L__BB3_118;
	cvt.u64.u32 	%rd93, %r136;
	atom.global.add.u64 	%rd94, [%rd15+3072], %rd93;
$L__BB3_118:
	ld.shared.u32 	%r137, [%r134+2560];
	setp.eq.s32 	%p71, %r137, 0;
	@%p71 bra 	$L__BB3_120;
	cvt.u64.u32 	%rd95, %r137;
	atom.global.add.u64 	%rd96, [%rd15+5120], %rd95;
$L__BB3_120:
	ld.shared.u32 	%r138, [%r134+3584];
	setp.eq.s32 	%p72, %r138, 0;
	@%p72 bra 	$L__BB3_122;
	cvt.u64.u32 	%rd97, %r138;
	atom.global.add.u64 	%rd98, [%rd15+7168], %rd97;
$L__BB3_122:
	ld.shared.u32 	%r139, [%r134+4608];
	setp.eq.s32 	%p73, %r139, 0;
	@%p73 bra 	$L__BB3_124;
	cvt.u64.u32 	%rd99, %r139;
	atom.global.add.u64 	%rd100, [%rd15+9216], %rd99;
$L__BB3_124:
	ld.shared.u32 	%r140, [%r134+5632];
	setp.eq.s32 	%p74, %r140, 0;
	@%p74 bra 	$L__BB3_126;
	cvt.u64.u32 	%rd101, %r140;
	atom.global.add.u64 	%rd102, [%rd15+11264], %rd101;
$L__BB3_126:
	ld.shared.u32 	%r141, [%r134+6656];
	setp.eq.s32 	%p75, %r141, 0;
	@%p75 bra 	$L__BB3_128;
	cvt.u64.u32 	%rd103, %r141;
	atom.global.add.u64 	%rd104, [%rd15+13312], %rd103;
$L__BB3_128:
	ld.shared.u32 	%r142, [%r134+7680];
	setp.eq.s32 	%p76, %r142, 0;
	@%p76 bra 	$L__BB3_130;
	cvt.u64.u32 	%rd105, %r142;
	atom.global.add.u64 	%rd106, [%rd15+15360], %rd105;
$L__BB3_130:
	add.s32 	%r466, %r466, 8;
	setp.ne.s32 	%p77, %r466, %r16;
	mov.u32 	%r468, %r16;
	@%p77 bra 	$L__BB3_114;
$L__BB3_131:
	setp.eq.s32 	%p78, %r3, 0;
	@%p78 bra 	$L__BB3_152;
	setp.lt.u32 	%p79, %r4, 3;
	@%p79 bra 	$L__BB3_142;
	shl.b32 	%r391, %r468, 10;
	add.s32 	%r145, %r6, %r391;
	ld.shared.u32 	%r146, [%r145+512];
	setp.eq.s32 	%p80, %r146, 0;
	@%p80 bra 	$L__BB3_135;
	shl.b32 	%r393, %r468, 8;
	add.s32 	%r394, %r393, %r384;
	mul.wide.u32 	%rd107, %r394, 8;
	add.s64 	%rd108, %rd2, %rd107;
	cvt.u64.u32 	%rd109, %r146;
	atom.global.add.u64 	%rd110, [%rd108+1024], %rd109;
$L__BB3_135:
	ld.shared.u32 	%r147, [%r145+1536];
	setp.eq.s32 	%p81, %r147, 0;
	@%p81 bra 	$L__BB3_137;
	shl.b32 	%r396, %r468, 8;
	add.s32 	%r397, %r396, %r384;
	add.s32 	%r398, %r397, 256;
	mul.wide.u32 	%rd111, %r398, 8;
	add.s64 	%rd112, %rd2, %rd111;
	cvt.u64.u32 	%rd113, %r147;
	atom.global.add.u64 	%rd114, [%rd112+1024], %rd113;
$L__BB3_137:
	ld.shared.u32 	%r148, [%r145+2560];
	setp.eq.s32 	%p82, %r148, 0;
	@%p82 bra 	$L__BB3_139;
	shl.b32 	%r400, %r468, 8;
	add.s32 	%r401, %r400, %r384;
	add.s32 	%r402, %r401, 512;
	mul.wide.u32 	%rd115, %r402, 8;
	add.s64 	%rd116, %rd2, %rd115;
	cvt.u64.u32 	%rd117, %r148;
	atom.global.add.u64 	%rd118, [%rd116+1024], %rd117;
$L__BB3_139:
	ld.shared.u32 	%r149, [%r145+3584];
	setp.eq.s32 	%p83, %r149, 0;
	@%p83 bra 	$L__BB3_141;
	shl.b32 	%r404, %r468, 8;
	add.s32 	%r405, %r404, %r384;
	add.s32 	%r406, %r405, 768;
	mul.wide.u32 	%rd119, %r406, 8;
	add.s64 	%rd120, %rd2, %rd119;
	cvt.u64.u32 	%rd121, %r149;
	atom.global.add.u64 	%rd122, [%rd120+1024], %rd121;
$L__BB3_141:
	add.s32 	%r468, %r468, 4;
$L__BB3_142:
	setp.eq.s32 	%p84, %r5, 0;
	@%p84 bra 	$L__BB3_152;
	setp.eq.s32 	%p85, %r119, 0;
	@%p85 bra 	$L__BB3_149;
	shl.b32 	%r407, %r468, 10;
	add.s32 	%r152, %r6, %r407;
	ld.shared.u32 	%r153, [%r152+512];
	setp.eq.s32 	%p86, %r153, 0;
	@%p86 bra 	$L__BB3_146;
	shl.b32 	%r409, %r468, 8;
	add.s32 	%r410, %r409, %r384;
	mul.wide.u32 	%rd123, %r410, 8;
	add.s64 	%rd124, %rd2, %rd123;
	cvt.u64.u32 	%rd125, %r153;
	atom.global.add.u64 	%rd126, [%rd124+1024], %rd125;
$L__BB3_146:
	ld.shared.u32 	%r154, [%r152+1536];
	setp.eq.s32 	%p87, %r154, 0;
	@%p87 bra 	$L__BB3_148;
	shl.b32 	%r412, %r468, 8;
	add.s32 	%r413, %r412, %r384;
	add.s32 	%r414, %r413, 256;
	mul.wide.u32 	%rd127, %r414, 8;
	add.s64 	%rd128, %rd2, %rd127;
	cvt.u64.u32 	%rd129, %r154;
	atom.global.add.u64 	%rd130, [%rd128+1024], %rd129;
$L__BB3_148:
	add.s32 	%r468, %r468, 2;
$L__BB3_149:
	setp.eq.s32 	%p88, %r17, 0;
	@%p88 bra 	$L__BB3_152;
	shl.b32 	%r415, %r468, 10;
	add.s32 	%r416, %r6, %r415;
	ld.shared.u32 	%r157, [%r416+512];
	setp.eq.s32 	%p89, %r157, 0;
	@%p89 bra 	$L__BB3_152;
	shl.b32 	%r418, %r468, 8;
	add.s32 	%r419, %r418, %r384;
	mul.wide.u32 	%rd131, %r419, 8;
	add.s64 	%rd132, %rd2, %rd131;
	cvt.u64.u32 	%rd133, %r157;
	atom.global.add.u64 	%rd134, [%rd132+1024], %rd133;
$L__BB3_152:
	bar.sync 	0;
	add.s64 	%rd135, %rd135, 1;
	setp.ne.s64 	%p90, %rd135, %rd6;
	@%p90 bra 	$L__BB3_2;
$L__BB3_153:
	ret;

}
	// .globl	_ZN3cub18CUB_300001_SM_10006detail10radix_sort33DeviceRadixSortExclusiveSumKernelINS1_5radix10policy_hubIjNS0_8NullTypeEyE10Policy1000EyEEvPT0_
.visible .entry _ZN3cub18CUB_300001_SM_10006detail10radix_sort33DeviceRadixSortExclusiveSumKernelINS1_5radix10policy_hubIjNS0_8NullTypeEyE10Policy1000EyEEvPT0_(
	.param .u64 .ptr .align 1 _ZN3cub18CUB_300001_SM_10006detail10radix_sort33DeviceRadixSortExclusiveSumKernelINS1_5radix10policy_hubIjNS0_8NullTypeEyE10Policy1000EyEEvPT0__param_0
)
{
	.reg .pred 	%p<4>;
	.reg .b32 	%r<28>;
	.reg .b64 	%rd<54>;
	// demoted variable
	.shared .align 16 .b8 _ZZN3cub18CUB_300001_SM_10006detail10radix_sort33DeviceRadixSortExclusiveSumKernelINS1_5radix10policy_hubIjNS0_8NullTypeEyE10Policy1000EyEEvPT0_E12temp_storage[2336];
	ld.param.u64 	%rd5, [_ZN3cub18CUB_300001_SM_10006detail10radix_sort33DeviceRadixSortExclusiveSumKernelINS1_5radix10policy_hubIjNS0_8NullTypeEyE10Policy1000EyEEvPT0__param_0];
	cvta.to.global.u64 	%rd6, %rd5;
	mov.u32 	%r3, %ctaid.x;
	shl.b32 	%r4, %r3, 8;
	mov.u32 	%r1, %tid.x;
	setp.gt.u32 	%p1, %r1, 255;
	add.s32 	%r5, %r4, %r1;
	mul.wide.s32 	%rd7, %r5, 8;
	add.s64 	%rd1, %rd6, %rd7;
	@%p1 bra 	$L__BB4_2;
	ld.global.u64 	%rd53, [%rd1];
$L__BB4_2:
	shr.u32 	%r6, %r1, 3;
	add.s32 	%r7, %r6, %r1;
	shl.b32 	%r8, %r7, 3;
	mov.u32 	%r9, _ZZN3cub18CUB_300001_SM_10006detail10radix_sort33DeviceRadixSortExclusiveSumKernelINS1_5radix10policy_hubIjNS0_8NullTypeEyE10Policy1000EyEEvPT0_E12temp_storage;
	add.s32 	%r10, %r9, %r8;
	add.s32 	%r2, %r10, 16;
	st.shared.u64 	[%r10+16], %rd53;
	bar.sync 	0;
	setp.gt.u32 	%p2, %r1, 31;
	@%p2 bra 	$L__BB4_4;
	mad.lo.s32 	%r27, %r1, 72, %r9;
	ld.shared.u64 	%rd23, [%r27+16];
	ld.shared.u64 	%rd24, [%r27+24];
	ld.shared.u64 	%rd25, [%r27+32];
	ld.shared.u64 	%rd26, [%r27+40];
	ld.shared.u64 	%rd27, [%r27+48];
	ld.shared.u64 	%rd28, [%r27+56];
	ld.shared.u64 	%rd29, [%r27+64];
	ld.shared.u64 	%rd30, [%r27+72];
	add.s64 	%rd31, %rd24, %rd23;
	add.s64 	%rd32, %rd31, %rd25;
	add.s64 	%rd33, %rd32, %rd26;
	add.s64 	%rd34, %rd33, %rd27;
	add.s64 	%rd35, %rd34, %rd28;
	add.s64 	%rd36, %rd35, %rd29;
	add.s64 	%rd10, %rd36, %rd30;
	mov.b32 	%r11, 1;
	mov.b32 	%r24, 0;
	mov.b32 	%r25, -1;
	// begin inline asm
	{  .reg .u64 r0;  .reg .u32 lo;  .reg .u32 hi;  .reg .pred p;  mov.b64 {lo, hi}, %rd10;  shfl.sync.up.b32 lo|p, lo, %r11, %r24, %r25;  shfl.sync.up.b32 hi|p, hi, %r11, %r24, %r25;  mov.b64 r0, {lo, hi};  @p add.u64 r0, r0, %rd10;  mov.u64 %rd8, r0;}
	// end inline asm
	mov.b32 	%r14, 2;
	// begin inline asm
	{  .reg .u64 r0;  .reg .u32 lo;  .reg .u32 hi;  .reg .pred p;  mov.b64 {lo, hi}, %rd8;  shfl.sync.up.b32 lo|p, lo, %r14, %r24, %r25;  shfl.sync.up.b32 hi|p, hi, %r14, %r24, %r25;  mov.b64 r0, {lo, hi};  @p add.u64 r0, r0, %rd8;  mov.u64 %rd11, r0;}
	// end inline asm
	mov.b32 	%r17, 4;
	// begin inline asm
	{  .reg .u64 r0;  .reg .u32 lo;  .reg .u32 hi;  .reg .pred p;  mov.b64 {lo, hi}, %rd11;  shfl.sync.up.b32 lo|p, lo, %r17, %r24, %r25;  shfl.sync.up.b32 hi|p, hi, %r17, %r24, %r25;  mov.b64 r0, {lo, hi};  @p add.u64 r0, r0, %rd11;  mov.u64 %rd14, r0;}
	// end inline asm
	mov.b32 	%r20, 8;
	// begin inline asm
	{  .reg .u64 r0;  .reg .u32 lo;  .reg .u32 hi;  .reg .pred p;  mov.b64 {lo, hi}, %rd14;  shfl.sync.up.b32 lo|p, lo, %r20, %r24, %r25;  shfl.sync.up.b32 hi|p, hi, %r20, %r24, %r25;  mov.b64 r0, {lo, hi};  @p add.u64 r0, r0, %rd14;  mov.u64 %rd17, r0;}
	// end inline asm
	mov.b32 	%r23, 16;
	// begin inline asm
	{  .reg .u64 r0;  .reg .u32 lo;  .reg .u32 hi;  .reg .pred p;  mov.b64 {lo, hi}, %rd17;  shfl.sync.up.b32 lo|p, lo, %r23, %r24, %r25;  shfl.sync.up.b32 hi|p, hi, %r23, %r24, %r25;  mov.b64 r0, {lo, hi};  @p add.u64 r0, r0, %rd17;  mov.u64 %rd20, r0;}
	// end inline asm
	sub.s64 	%rd37, %rd20, %rd10;
	ld.shared.u64 	%rd38, [%r27+16];
	ld.shared.u64 	%rd39, [%r27+24];
	ld.shared.u64 	%rd40, [%r27+32];
	ld.shared.u64 	%rd41, [%r27+40];
	ld.shared.u64 	%rd42, [%r27+48];
	ld.shared.u64 	%rd43, [%r27+56];
	ld.shared.u64 	%rd44, [%r27+64];
	add.s64 	%rd45, %rd38, %rd37;
	add.s64 	%rd46, %rd39, %rd45;
	add.s64 	%rd47, %rd40, %rd46;
	add.s64 	%rd48, %rd41, %rd47;
	add.s64 	%rd49, %rd42, %rd48;
	add.s64 	%rd50, %rd43, %rd49;
	add.s64 	%rd51, %rd44, %rd50;
	st.shared.u64 	[%r27+16], %rd37;
	st.shared.u64 	[%r27+24], %rd45;
	st.shared.u64 	[%r27+32], %rd46;
	st.shared.u64 	[%r27+40], %rd47;
	st.shared.u64 	[%r27+48], %rd48;
	st.shared.u64 	[%r27+56], %rd49;
	st.shared.u64 	[%r27+64], %rd50;
	st.shared.u64 	[%r27+72], %rd51;
$L__BB4_4:
	setp.gt.u32 	%p3, %r1, 255;
	bar.sync 	0;
	@%p3 bra 	$L__BB4_6;
	ld.shared.u64 	%rd52, [%r2];
	st.global.u64 	[%rd1], %rd52;
$L__BB4_6:
	ret;

}
	// .globl	_ZN3cub18CUB_300001_SM_10006detail10radix_sort29DeviceRadixSortOnesweepKernelINS1_5radix10policy_hubIjNS0_8NullTypeEyE10Policy1000ELNS0_9SortOrderE0EjS6_yiiNS1_21identity_decomposer_tEEEvPT5_SC_PT3_PKSD_PT1_PKSH_PT2_PKSL_T4_iiT6_
.visible .entry _ZN3cub18CUB_300001_SM_10006detail10radix_sort29DeviceRadixSortOnesweepKernelINS1_5radix10policy_hubIjNS0_8NullTypeEyE10Policy1000ELNS0_9SortOrderE0EjS6_yiiNS1_21identity_decomposer_tEEEvPT5_SC_PT3_PKSD_PT1_PKSH_PT2_PKSL_T4_iiT6_(
	.param .u64 .ptr .align 1 _ZN3cub18CUB_300001_SM_10006detail10radix_sort29DeviceRadixSortOnesweepKernelINS1_5radix10policy_hubIjNS0_8NullTypeEyE10Policy1000ELNS0_9SortOrderE0EjS6_yiiNS1_21identity_decomposer_tEEEvPT5_SC_PT3_PKSD_PT1_PKSH_PT2_PKSL_T4_iiT6__param_0,
	.param .u64 .ptr .align 1 _ZN3cub18CUB_300001_SM_10006detail10radix_sort29DeviceRadixSortOnesweepKernelINS1_5radix10policy_hubIjNS0_8NullTypeEyE10Policy1000ELNS0_9SortOrderE0EjS6_yiiNS1_21identity_decomposer_tEEEvPT5_SC_PT3_PKSD_PT1_PKSH_PT2_PKSL_T4_iiT6__param_1,
	.param .u64 .ptr .align 1 _ZN3cub18CUB_300001_SM_10006detail10radix_sort29DeviceRadixSortOnesweepKernelINS1_5radix10policy_hubIjNS0_8NullTypeEyE10Policy1000ELNS0_9SortOrderE0EjS6_yiiNS1_21identity_decomposer_tEEEvPT5_SC_PT3_PKSD_PT1_PKSH_PT2_PKSL_T4_iiT6__param_2,
	.param .u64 .ptr .align 1 _ZN3cub18CUB_300001_SM_10006detail10radix_sort29DeviceRadixSortOnesweepKernelINS1_5radix10policy_hubIjNS0_8NullTypeEyE10Policy1000ELNS0_9SortOrderE0EjS6_yiiNS1_21identity_decomposer_tEEEvPT5_SC_PT3_PKSD_PT1_PKSH_PT2_PKSL_T4_iiT6__param_3,
	.param .u64 .ptr .align 1 _ZN3cub18CUB_300001_SM_10006detail10radix_sort29DeviceRadixSortOnesweepKernelINS1_5radix10policy_hubIjNS0_8NullTypeEyE10Policy1000ELNS0_9SortOrderE0EjS6_yiiNS1_21identity_decomposer_tEEEvPT5_SC_PT3_PKSD_PT1_PKSH_PT2_PKSL_T4_iiT6__param_4,
	.param .u64 .ptr .align 1 _ZN3cub18CUB_300001_SM_10006detail10radix_sort29DeviceRadixSortOnesweepKernelINS1_5radix10policy_hubIjNS0_8NullTypeEyE10Policy1000ELNS0_9SortOrderE0EjS6_yiiNS1_21identity_decomposer_tEEEvPT5_SC_PT3_PKSD_PT1_PKSH_PT2_PKSL_T4_iiT6__param_5,
	.param .u64 .ptr .align 1 _ZN3cub18CUB_300001_SM_10006detail10radix_sort29DeviceRadixSortOnesweepKernelINS1_5radix10policy_hubIjNS0_8NullTypeEyE10Policy1000ELNS0_9SortOrderE0EjS6_yiiNS1_21identity_decomposer_tEEEvPT5_SC_PT3_PKSD_PT1_PKSH_PT2_PKSL_T4_iiT6__param_6,
	.param .u64 .ptr .align 1 _ZN3cub18CUB_300001_SM_10006detail10radix_sort29DeviceRadixSortOnesweepKernelINS1_5radix10policy_hubIjNS0_8NullTypeEyE10Policy1000ELNS0_9SortOrderE0EjS6_yiiNS1_21identity_decomposer_tEEEvPT5_SC_PT3_PKSD_PT1_PKSH_PT2_PKSL_T4_iiT6__param_7,
	.param .u32 _ZN3cub18CUB_300001_SM_10006detail10radix_sort29DeviceRadixSortOnesweepKernelINS1_5radix10policy_hubIjNS0_8NullTypeEyE10Policy1000ELNS0_9SortOrderE0EjS6_yiiNS1_21identity_decomposer_tEEEvPT5_SC_PT3_PKSD_PT1_PKSH_PT2_PKSL_T4_iiT6__param_8,
	.param .u32 _ZN3cub18CUB_300001_SM_10006detail10radix_sort29DeviceRadixSortOnesweepKernelINS1_5radix10policy_hubIjNS0_8NullTypeEyE10Policy1000ELNS0_9SortOrderE0EjS6_yiiNS1_21identity_decomposer_tEEEvPT5_SC_PT3_PKSD_PT1_PKSH_PT2_PKSL_T4_iiT6__param_9,
	.param .u32 _ZN3cub18CUB_300001_SM_10006detail10radix_sort29DeviceRadixSortOnesweepKernelINS1_5radix10policy_hubIjNS0_8NullTypeEyE10Policy1000ELNS0_9SortOrderE0EjS6_yiiNS1_21identity_decomposer_tEEEvPT5_SC_PT3_PKSD_PT1_PKSH_PT2_PKSL_T4_iiT6__param_10,
	.param .align 1 .b8 _ZN3cub18CUB_300001_SM_10006detail10radix_sort29DeviceRadixSortOnesweepKernelINS1_5radix10policy_hubIjNS0_8NullTypeEyE10Policy1000ELNS0_9SortOrderE0EjS6_yiiNS1_21identity_decomposer_tEEEvPT5_SC_PT3_PKSD_PT1_PKSH_PT2_PKSL_T4_iiT6__param_11[1]
)
.maxntid 384
{
	.reg .pred 	%p<143>;
	.reg .b32 	%r<1708>;
	.reg .b64 	%rd<242>;
	// demoted variable
	.shared .align 16 .b8 _ZZN3cub18CUB_300001_SM_10006detail10radix_sort29DeviceRadixSortOnesweepKernelINS1_5radix10policy_hubIjNS0_8NullTypeEyE10Policy1000ELNS0_9SortOrderE0EjS6_yiiNS1_21identity_decomposer_tEEEvPT5_SC_PT3_PKSD_PT1_PKSH_PT2_PKSL_T4_iiT6_E1s[31232];
	ld.param.u64 	%rd18, [_ZN3cub18CUB_300001_SM_10006detail10radix_sort29DeviceRadixSortOnesweepKernelINS1_5radix10policy_hubIjNS0_8NullTypeEyE10Policy1000ELNS0_9SortOrderE0EjS6_yiiNS1_21identity_decomposer_tEEEvPT5_SC_PT3_PKSD_PT1_PKSH_PT2_PKSL_T4_iiT6__param_1];
	ld.param.u64 	%rd22, [_ZN3cub18CUB_300001_SM_10006detail10radix_sort29DeviceRadixSortOnesweepKernelINS1_5radix10policy_hubIjNS0_8NullTypeEyE10Policy1000ELNS0_9SortOrderE0EjS6_yiiNS1_21identity_decomposer_tEEEvPT5_SC_PT3_PKSD_PT1_PKSH_PT2_PKSL_T4_iiT6__param_5];
	ld.param.u32 	%r247, [_ZN3cub18CUB_300001_SM_10006detail10radix_sort29DeviceRadixSortOnesweepKernelINS1_5radix10policy_hubIjNS0_8NullTypeEyE10Policy1000ELNS0_9SortOrderE0EjS6_yiiNS1_21identity_decomposer_tEEEvPT5_SC_PT3_PKSD_PT1_PKSH_PT2_PKSL_T4_iiT6__param_10];
	cvta.to.global.u64 	%rd1, %rd22;
	mov.u32 	%r1, %tid.x;
	shr.u32 	%r2, %r1, 5;
	// begin inline asm
	mov.u32 %r248, %laneid;
	// end inline asm
	setp.ne.s32 	%p1, %r1, 0;
	@%p1 bra 	$L__BB5_2;
	cvta.to.global.u64 	%rd23, %rd18;
	atom.global.add.u32 	%r249, [%rd23], 1;
	st.shared.u32 	[_ZZN3cub18CUB_300001_SM_10006detail10radix_sort29DeviceRadixSortOnesweepKernelINS1_5radix10policy_hubIjNS0_8NullTypeEyE10Policy1000ELNS0_9SortOrderE0EjS6_yiiNS1_21identity_decomposer_tEEEvPT5_SC_PT3_PKSD_PT1_PKSH_PT2_PKSL_T4_iiT6_E1s+29184], %r249;
$L__BB5_2:
	ld.param.u32 	%r1582, [_ZN3cub18CUB_300001_SM_10006detail10radix_sort29DeviceRadixSortOnesweepKernelINS1_5radix10policy_hubIjNS0_8NullTypeEyE10Policy1000ELNS0_9SortOrderE0EjS6_yiiNS1_21identity_decomposer_tEEEvPT5_SC_PT3_PKSD_PT1_PKSH_PT2_PKSL_T4_iiT6__param_8];
	bar.sync 	0;
	ld.shared.u32 	%r4, [_ZZN3cub18CUB_300001_SM_10006detail10radix_sort29DeviceRadixSortOnesweepKernelINS1_5radix10policy_hubIjNS0_8NullTypeEyE10Policy1000ELNS0_9SortOrderE0EjS6_yiiNS1_21identity_decomposer_tEEEvPT5_SC_PT3_PKSD_PT1_PKSH_PT2_PKSL_T4_iiT6_E1s+29184];
	mul.lo.s32 	%r250, %r4, 7296;
	add.s32 	%r251, %r250, 7296;
	setp.gt.s32 	%p2, %r251, %r1582;
	cvt.s64.s32 	%rd2, %r250;
	@%p2 bra 	$L__BB5_4;
	and.b32  	%r252, %r1, 31;
	and.b32  	%r253, %r1, 992;
	mul.lo.s32 	%r254, %r253, 19;
	or.b32  	%r255, %r254, %r252;
	cvt.u64.u32 	%rd24, %r255;
	add.s64 	%rd25, %rd24, %rd2;
	shl.b64 	%rd26, %rd25, 2;
	add.s64 	%rd27, %rd1, %rd26;
	ld.global.u32 	%r1653, [%rd27];
	ld.global.u32 	%r1654, [%rd27+128];
	ld.global.u32 	%r1655, [%rd27+256];
	ld.global.u32 	%r1656, [%rd27+384];
	ld.global.u32 	%r1657, [%rd27+512];
	ld.global.u32 	%r1658, [%rd27+640];
	ld.global.u32 	%r1659, [%rd27+768];
	ld.global.u32 	%r1660, [%rd27+896];
	ld.global.u32 	%r1661, [%rd27+1024];
	ld.global.u32 	%r1662, [%rd27+1152];
	ld.global.u32 	%r1663, [%rd27+1280];
	ld.global.u32 	%r1664, [%rd27+1408];
	ld.global.u32 	%r1665, [%rd27+1536];
	ld.global.u32 	%r1666, [%rd27+1664];
	ld.global.u32 	%r1667, [%rd27+1792];
	ld.global.u32 	%r1668, [%rd27+1920];
	ld.global.u32 	%r1669, [%rd27+2048];
	ld.global.u32 	%r1670, [%rd27+2176];
	ld.global.u32 	%r1671, [%rd27+2304];
	bra.uni 	$L__BB5_42;
$L__BB5_4:
	ld.param.u32 	%r1583, [_ZN3cub18CUB_300001_SM_10006detail10radix_sort29DeviceRadixSortOnesweepKernelINS1_5radix10policy_hubIjNS0_8NullTypeEyE10Policy1000ELNS0_9SortOrderE0EjS6_yiiNS1_21identity_decomposer_tEEEvPT5_SC_PT3_PKSD_PT1_PKSH_PT2_PKSL_T4_iiT6__param_8];
	cvt.u32.u64 	%r257, %rd2;
	sub.s32 	%r24, %r1583, %r257;
	and.b32  	%r258, %r1, 31;
	and.b32  	%r259, %r1, 992;
	mul.lo.s32 	%r260, %r259, 19;
	or.b32  	%r25, %r260, %r258;
	setp.ge.s32 	%p3, %r25, %r24;
	cvt.u64.u32 	%rd28, %r25;
	add.s64 	%rd29, %rd28, %rd2;
	shl.b64 	%rd30, %rd29, 2;
	add.s64 	%rd3, %rd1, %rd30;
	mov.b32 	%r1653, -1;
	@%p3 bra 	$L__BB5_6;
	ld.global.u32 	%r1653, [%rd3];
$L__BB5_6:
	add.s32 	%r262, %r25, 32;
	setp.ge.s32 	%p4, %r262, %r24;
	mov.b32 	%r1654, -1;
	@%p4 bra 	$L__BB5_8;
	ld.global.u32 	%r1654, [%rd3+128];
$L__BB5_8:
	add.s32 	%r264, %r25, 64;
	setp.ge.s32 	%p5, %r264, %r24;
	mov.b32 	%r1655, -1;
	@%p5 bra 	$L__BB5_10;
	ld.global.u32 	%r1655, [%rd3+256];
$L__BB5_10:
	add.s32 	%r266, %r25, 96;
	setp.ge.s32 	%p6, %r266, %r24;
	mov.b32 	%r1656, -1;
	@%p6 bra 	$L__BB5_12;
	ld.global.u32 	%r1656, [%rd3+384];
$L__BB5_12:
	add.s32 	%r268, %r25, 128;
	setp.ge.s32 	%p7, %r268, %r24;
	mov.b32 	%r1657, -1;
	@%p7 bra 	$L__BB5_14;
	ld.global.u32 	%r1657, [%rd3+512];
$L__BB5_14:
	add.s32 	%r270, %r25, 160;
	setp.ge.s32 	%p8, %r270, %r24;
	mov.b32 	%r1658, -1;
	@%p8 bra 	$L__BB5_16;
	ld.global.u32 	%r1658, [%rd3+640];
$L__BB5_16:
	add.s32 	%r272, %r25, 192;
	setp.ge.s32 	%p9, %r272, %r24;
	mov.b32 	%r1659, -1;
	@%p9 bra 	$L__BB5_18;
	ld.global.u32 	%r1659, [%rd3+768];
$L__BB5_18:
	add.s32 	%r274, %r25, 224;
	setp.ge.s32 	%p10, %r274, %r24;
	mov.b32 	%r1660, -1;
	@%p10 bra 	$L__BB5_20;
	ld.global.u32 	%r1660, [%rd3+896];
$L__BB5_20:
	add.s32 	%r276, %r25, 256;
	setp.ge.s32 	%p11, %r276, %r24;
	mov.b32 	%r1661, -1;
	@%p11 bra 	$L__BB5_22;
	ld.global.u32 	%r1661, [%rd3+1024];
$L__BB5_22:
	add.s32 	%r278, %r25, 288;
	setp.ge.s32 	%p12, %r278, %r24;
	mov.b32 	%r1662, -1;
	@%p12 bra 	$L__BB5_24;
	ld.global.u32 	%r1662, [%rd3+1152];
$L__BB5_24:
	add.s32 	%r280, %r25, 320;
	setp.ge.s32 	%p13, %r280, %r24;
	mov.b32 	%r1663, -1;
	@%p13 bra 	$L__BB5_26;
	ld.global.u32 	%r1663, [%rd3+1280];
$L__BB5_26:
	add.s32 	%r282, %r25, 352;
	setp.ge.s32 	%p14, %r282, %r24;
	mov.b32 	%r1664, -1;
	@%p14 bra 	$L__BB5_28;
	ld.global.u32 	%r1664, [%rd3+1408];
$L__BB5_28:
	add.s32 	%r284, %r25, 384;
	setp.ge.s32 	%p15, %r284, %r24;
	mov.b32 	%r1665, -1;
	@%p15 bra 	$L__BB5_30;
	ld.global.u32 	%r1665, [%rd3+1536];
$L__BB5_30:
	add.s32 	%r286, %r25, 416;
	setp.ge.s32 	%p16, %r286, %r24;
	mov.b32 	%r1666, -1;
	@%p16 bra 	$L__BB5_32;
	ld.global.u32 	%r1666, [%rd3+1664];
$L__BB5_32:
	add.s32 	%r288, %r25, 448;
	setp.ge.s32 	%p17, %r288, %r24;
	mov.b32 	%r1667, -1;
	@%p17 bra 	$L__BB5_34;
	ld.global.u32 	%r1667, [%rd3+1792];
$L__BB5_34:
	add.s32 	%r290, %r25, 480;
	setp.ge.s32 	%p18, %r290, %r24;
	mov.b32 	%r1668, -1;
	@%p18 bra 	$L__BB5_36;
	ld.global.u32 	%r1668, [%rd3+1920];
$L__BB5_36:
	add.s32 	%r292, %r25, 512;
	setp.ge.s32 	%p19, %r292, %r24;
	mov.b32 	%r1669, -1;
	@%p19 bra 	$L__BB5_38;
	ld.global.u32 	%r1669, [%rd3+2048];
$L__BB5_38:
	add.s32 	%r294, %r25, 544;
	setp.ge.s32 	%p20, %r294, %r24;
	mov.b32 	%r1670, -1;
	@%p20 bra 	$L__BB5_40;
	ld.global.u32 	%r1670, [%rd3+2176];
$L__BB5_40:
	add.s32 	%r296, %r25, 576;
	setp.ge.s32 	%p21, %r296, %r24;
	mov.b32 	%r1671, -1;
	@%p21 bra 	$L__BB5_42;
	ld.global.u32 	%r1671, [%rd3+2304];
$L__BB5_42:
	mov.b32 	%r297, -1;
	shl.b32 	%r298, %r297, %r247;
	not.b32 	%r82, %r298;
	shl.b32 	%r299, %r2, 10;
	mov.u32 	%r300, _ZZN3cub18CUB_300001_SM_10006detail10radix_sort29DeviceRadixSortOnesweepKernelINS1_5radix10policy_hubIjNS0_8NullTypeEyE10Policy1000ELNS0_9SortOrderE0EjS6_yiiNS1_21identity_decomposer_tEEEvPT5_SC_PT3_PKSD_PT1_PKSH_PT2_PKSL_T4_iiT6_E1s;
	add.s32 	%r83, %r300, %r299;
	setp.gt.s32 	%p22, %r248, 255;
	@%p22 bra 	$L__BB5_55;
	max.s32 	%r301, %r248, 224;
	sub.s32 	%r302, %r301, %r248;
	add.s32 	%r303, %r302, 31;
	shr.u32 	%r304, %r303, 5;
	add.s32 	%r84, %r304, 1;
	and.b32  	%r85, %r84, 15;
	setp.lt.u32 	%p23, %r303, 480;
	mov.u32 	%r1675, %r248;
	@%p23 bra 	$L__BB5_46;
	and.b32  	%r305, %r84, 268435440;
	neg.s32 	%r1673, %r305;
	shl.b32 	%r307, %r248, 2;
	add.s32 	%r308, %r299, %r307;
	add.s32 	%r310, %r308, %r300;
	add.s32 	%r1672, %r310, 1024;
	mov.u32 	%r1675, %r248;
$L__BB5_45:
	.pragma "nounroll";
	mov.b32 	%r311, 0;
	st.shared.u32 	[%r1672+-1024], %r311;
	st.shared.u32 	[%r1672+-896], %r311;
	st.shared.u32 	[%r1672+-768], %r311;
	st.shared.u32 	[%r1672+-640], %r311;
	st.shared.u32 	[%r1672+-512], %r311;
	st.shared.u32 	[%r1672+-384], %r311;
	st.shared.u32 	[%r1672+-256], %r311;
	st.shared.u32 	[%r1672+-128], %r311;
	st.shared.u32 	[%r1672], %r311;
	st.shared.u32 	[%r1672+128], %r311;
	st.shared.u32 	[%r1672+256], %r311;
	st.shared.u32 	[%r1672+384], %r311;
	st.shared.u32 	[%r1672+512], %r311;
	st.shared.u32 	[%r1672+640], %r311;
	st.shared.u32 	[%r1672+768], %r311;
	st.shared.u32 	[%r1672+896], %r311;
	add.s32 	%r1675, %r1675, 512;
	add.s32 	%r1673, %r1673, 16;
	add.s32 	%r1672, %r1672, 2048;
	setp.ne.s32 	%p24, %r1673, 0;
	@%p24 bra 	$L__BB5_45;
$L__BB5_46:
	setp.eq.s32 	%p25, %r85, 0;
	@%p25 bra 	$L__BB5_55;
	and.b32  	%r95, %r84, 7;
	setp.lt.u32 	%p26, %r85, 8;
	@%p26 bra 	$L__BB5_49;
	shl.b32 	%r312, %r1675, 2;
	add.s32 	%r313, %r83, %r312;
	mov.b32 	%r314, 0;
	st.shared.u32 	[%r313], %r314;
	st.shared.u32 	[%r313+128], %r314;
	st.shared.u32 	[%r313+256], %r314;
	st.shared.u32 	[%r313+384], %r314;
	st.shared.u32 	[%r313+512], %r314;
	st.shared.u32 	[%r313+640], %r314;
	st.shared.u32 	[%r313+768], %r314;
	st.shared.u32 	[%r313+896], %r314;
	add.s32 	%r1675, %r1675, 256;
$L__BB5_49:
	setp.eq.s32 	%p27, %r95, 0;
	@%p27 bra 	$L__BB5_55;
	and.b32  	%r98, %r84, 3;
	setp.lt.u32 	%p28, %r95, 4;
	@%p28 bra 	$L__BB5_52;
	shl.b32 	%r315, %r1675, 2;
	add.s32 	%r316, %r83, %r315;
	mov.b32 	%r317, 0;
	st.shared.u32 	[%r316], %r317;
	st.shared.u32 	[%r316+128], %r317;
	st.shared.u32 	[%r316+256], %r317;
	st.shared.u32 	[%r316+384], %r317;
	add.s32 	%r1675, %r1675, 128;
$L__BB5_52:
	setp.eq.s32 	%p29, %r98, 0;
	@%p29 bra 	$L__BB5_55;
	shl.b32 	%r319, %r1675, 2;
	add.s32 	%r320, %r299, %r319;
	add.s32 	%r1679, %r300, %r320;
	neg.s32 	%r1678, %r98;
$L__BB5_54:
	.pragma "nounroll";
	mov.b32 	%r322, 0;
	st.shared.u32 	[%r1679], %r322;
	add.s32 	%r1679, %r1679, 128;
	add.s32 	%r1678, %r1678, 1;
	setp.ne.s32 	%p30, %r1678, 0;
	@%p30 bra 	$L__BB5_54;
$L__BB5_55:
	ld.param.u32 	%r1590, [_ZN3cub18CUB_300001_SM_10006detail10radix_sort29DeviceRadixSortOnesweepKernelINS1_5radix10policy_hubIjNS0_8NullTypeEyE10Policy1000ELNS0_9SortOrderE0EjS6_yiiNS1_21identity_decomposer_tEEEvPT5_SC_PT3_PKSD_PT1_PKSH_PT2_PKSL_T4_iiT6__param_9];
	bar.warp.sync 	-1;
	shr.u32 	%r324, %r1653, %r1590;
	and.b32  	%r107, %r324, %r82;
	shl.b32 	%r325, %r1, 5;
	and.b32  	%r326, %r325, 31744;
	mov.u32 	%r327, _ZZN3cub18CUB_300001_SM_10006detail10radix_sort29DeviceRadixSortOnesweepKernelINS1_5radix10policy_hubIjNS0_8NullTypeEyE10Policy1000ELNS0_9SortOrderE0EjS6_yiiNS1_21identity_decomposer_tEEEvPT5_SC_PT3_PKSD_PT1_PKSH_PT2_PKSL_T4_iiT6_E1s;
	add.s32 	%r328, %r327, %r326;
	shl.b32 	%r329, %r107, 2;
	add.s32 	%r108, %r328, %r329;
	atom.shared.add.u32 	%r330, [%r108], 1;
	shr.u32 	%r331, %r1654, %r1590;
	and.b32  	%r332, %r331, %r82;
	shl.b32 	%r333, %r332, 2;
	add.s32 	%r109, %r328, %r333;
	atom.shared.add.u32 	%r334, [%r109], 1;
	shr.u32 	%r335, %r1655, %r1590;
	and.b32  	%r336, %r335, %r82;
	shl.b32 	%r337, %r336, 2;
	add.s32 	%r110, %r328, %r337;
	atom.shared.add.u32 	%r338, [%r110], 1;
	shr.u32 	%r339, %r1656, %r1590;
	and.b32  	%r340, %r339, %r82;
	shl.b32 	%r341, %r340, 2;
	add.s32 	%r111, %r328, %r341;
	atom.shared.add.u32 	%r342, [%r111], 1;
	shr.u32 	%r343, %r1657, %r1590;
	and.b32  	%r344, %r343, %r82;
	shl.b32 	%r345, %r344, 2;
	add.s32 	%r112, %r328, %r345;
	atom.shared.add.u32 	%r346, [%r112], 1;
	shr.u32 	%r347, %r1658, %r1590;
	and.b32  	%r348, %r347, %r82;
	shl.b32 	%r349, %r348, 2;
	add.s32 	%r113, %r328, %r349;
	atom.shared.add.u32 	%r350, [%r113], 1;
	shr.u32 	%r351, %r1659, %r1590;
	and.b32  	%r352, %r351, %r82;
	shl.b32 	%r353, %r352, 2;
	add.s32 	%r114, %r328, %r353;
	atom.shared.add.u32 	%r354, [%r114], 1;
	shr.u32 	%r355, %r1660, %r1590;
	and.b32  	%r356, %r355, %r82;
	shl.b32 	%r357, %r356, 2;
	add.s32 	%r358, %r328, %r357;
	atom.shared.add.u32 	%r359, [%r358], 1;
	shr.u32 	%r360, %r1661, %r1590;
	and.b32  	%r361, %r360, %r82;
	shl.b32 	%r362, %r361, 2;
	add.s32 	%r363, %r328, %r362;
	atom.shared.add.u32 	%r364, [%r363], 1;
	shr.u32 	%r365, %r1662, %r1590;
	and.b32  	%r366, %r365, %r82;
	shl.b32 	%r367, %r366, 2;
	add.s32 	%r115, %r328, %r367;
	atom.shared.add.u32 	%r368, [%r115], 1;
	shr.u32 	%r369, %r1663, %r1590;
	and.b32  	%r370, %r369, %r82;
	shl.b32 	%r371, %r370, 2;
	add.s32 	%r116, %r328, %r371;
	atom.shared.add.u32 	%r372, [%r116], 1;
	shr.u32 	%r373, %r1664, %r1590;
	and.b32  	%r374, %r373, %r82;
	shl.b32 	%r375, %r374, 2;
	add.s32 	%r117, %r328, %r375;
	atom.shared.add.u32 	%r376, [%r117], 1;
	shr.u32 	%r377, %r1665, %r1590;
	and.b32  	%r378, %r377, %r82;
	shl.b32 	%r379, %r378, 2;
	add.s32 	%r118, %r328, %r379;
	atom.shared.add.u32 	%r380, [%r118], 1;
	shr.u32 	%r381, %r1666, %r1590;
	and.b32  	%r382, %r381, %r82;
	shl.b32 	%r383, %r382, 2;
	add.s32 	%r119, %r328, %r383;
	atom.shared.add.u32 	%r384, [%r119], 1;
	shr.u32 	%r385, %r1667, %r1590;
	and.b32  	%r386, %r385, %r82;
	shl.b32 	%r387, %r386, 2;
	add.s32 	%r120, %r328, %r387;
	atom.shared.add.u32 	%r388, [%r120], 1;
	shr.u32 	%r389, %r1668, %r1590;
	and.b32  	%r390, %r389, %r82;
	shl.b32 	%r391, %r390, 2;
	add.s32 	%r392, %r328, %r391;
	atom.shared.add.u32 	%r393, [%r392], 1;
	shr.u32 	%r394, %r1669, %r1590;
	and.b32  	%r395, %r394, %r82;
	shl.b32 	%r396, %r395, 2;
	add.s32 	%r397, %r328, %r396;
	atom.shared.add.u32 	%r398, [%r397], 1;
	shr.u32 	%r399, %r1670, %r1590;
	and.b32  	%r400, %r399, %r82;
	shl.b32 	%r401, %r400, 2;
	add.s32 	%r402, %r328, %r401;
	atom.shared.add.u32 	%r403, [%r402], 1;
	shr.u32 	%r404, %r1671, %r1590;
	and.b32  	%r405, %r404, %r82;
	shl.b32 	%r406, %r405, 2;
	add.s32 	%r407, %r328, %r406;
	atom.shared.add.u32 	%r408, [%r407], 1;
	bar.sync 	0;
	setp.gt.u32 	%p31, %r1, 255;
	shl.b32 	%r409, %r1, 2;
	add.s32 	%r121, %r327, %r409;
	mov.b32 	%r1680, 0;
	@%p31 bra 	$L__BB5_57;
	ld.shared.u32 	%r410, [%r121];
	mov.b32 	%r411, 0;
	st.shared.u32 	[%r121], %r411;
	ld.shared.u32 	%r412, [%r121+1024];
	st.shared.u32 	[%r121+1024], %r410;
	add.s32 	%r413, %r412, %r410;
	ld.shared.u32 	%r414, [%r121+2048];
	st.shared.u32 	[%r121+2048], %r413;
	add.s32 	%r415, %r414, %r413;
	ld.shared.u32 	%r416, [%r121+3072];
	st.shared.u32 	[%r121+3072], %r415;
	add.s32 	%r417, %r416, %r415;
	ld.shared.u32 	%r418, [%r121+4096];
	st.shared.u32 	[%r121+4096], %r417;
	add.s32 	%r419, %r418, %r417;
	ld.shared.u32 	%r420, [%r121+5120];
	st.shared.u32 	[%r121+5120], %r419;
	add.s32 	%r421, %r420, %r419;
	ld.shared.u32 	%r422, [%r121+6144];
	st.shared.u32 	[%r121+6144], %r421;
	add.s32 	%r423, %r422, %r421;
	ld.shared.u32 	%r424, [%r121+7168];
	st.shared.u32 	[%r121+7168], %r423;
	add.s32 	%r425, %r424, %r423;
	ld.shared.u32 	%r426, [%r121+8192];
	st.shared.u32 	[%r121+8192], %r425;
	add.s32 	%r427, %r426, %r425;
	ld.shared.u32 	%r428, [%r121+9216];
	st.shared.u32 	[%r121+9216], %r427;
	add.s32 	%r429, %r428, %r427;
	ld.shared.u32 	%r430, [%r121+10240];
	st.shared.u32 	[%r121+10240], %r429;
	add.s32 	%r431, %r430, %r429;
	ld.shared.u32 	%r432, [%r121+11264];
	st.shared.u32 	[%r121+11264], %r431;
	add.s32 	%r1680, %r432, %r431;
$L__BB5_57:
	ld.param.u64 	%rd230, [_ZN3cub18CUB_300001_SM_10006detail10radix_sort29DeviceRadixSortOnesweepKernelINS1_5radix10policy_hubIjNS0_8NullTypeEyE10Policy1000ELNS0_9SortOrderE0EjS6_yiiNS1_21identity_decomposer_tEEEvPT5_SC_PT3_PKSD_PT1_PKSH_PT2_PKSL_T4_iiT6__param_0];
	cvta.to.global.u64 	%rd4, %rd230;
	setp.gt.u32 	%p32, %r1, 255;
	@%p32 bra 	$L__BB5_59;
	or.b32  	%r433, %r1680, 1073741824;
	shl.b32 	%r434, %r4, 8;
	add.s32 	%r435, %r434, %r1;
	mul.wide.s32 	%rd31, %r435, 4;
	add.s64 	%rd32, %rd4, %rd31;
	st.volatile.global.u32 	[%rd32], %r433;
$L__BB5_59:
	ld.param.u64 	%rd239, [_ZN3cub18CUB_300001_SM_10006detail10radix_sort29DeviceRadixSortOnesweepKernelINS1_5radix10policy_hubIjNS0_8NullTypeEyE10Policy1000ELNS0_9SortOrderE0EjS6_yiiNS1_21identity_decomposer_tEEEvPT5_SC_PT3_PKSD_PT1_PKSH_PT2_PKSL_T4_iiT6__param_4];
	cvta.to.global.u64 	%rd5, %rd239;
	setp.lt.u32 	%p33, %r1, 256;
	setp.eq.s32 	%p34, %r1680, 7296;
	and.pred  	%p35, %p33, %p34;
	selp.u32 	%r436, 1, 0, %p35;
	{ 
	.reg .pred 	%p1; 
	.reg .pred 	%p2; 
	setp.ne.u32 	%p1, %r436, 0; 
	bar.red.or.pred 	%p2, 0, %p1; 
	selp.u32 	%r437, 1, 0, %p2; 
	}
	setp.eq.s32 	%p36, %r437, 0;
	cvt.u64.u32 	%rd6, %r1;
	@%p36 bra 	$L__BB5_111;
	shl.b32 	%r438, %r1, 3;
	add.s32 	%r440, %r327, %r438;
	add.s32 	%r124, %r440, 29184;
	@%p32 bra 	$L__BB5_68;
	ld.param.u64 	%rd237, [_ZN3cub18CUB_300001_SM_10006detail10radix_sort29DeviceRadixSortOnesweepKernelINS1_5radix10policy_hubIjNS0_8NullTypeEyE10Policy1000ELNS0_9SortOrderE0EjS6_yiiNS1_21identity_decomposer_tEEEvPT5_SC_PT3_PKSD_PT1_PKSH_PT2_PKSL_T4_iiT6__param_3];
	cvta.to.global.u64 	%rd33, %rd237;
	shl.b64 	%rd34, %rd6, 3;
	add.s64 	%rd35, %rd33, %rd34;
	ld.global.u64 	%rd36, [%rd35];
	setp.gt.u32 	%p38, %r1, %r107;
	selp.b64 	%rd37, 7296, 0, %p38;
	sub.s64 	%rd240, %rd36, %rd37;
	st.shared.u64 	[%r124], %rd240;
	setp.lt.s32 	%p39, %r4, 1;
	mov.u32 	%r1684, %r1680;
	@%p39 bra 	$L__BB5_67;
	mov.b32 	%r1682, -1;
	mov.u32 	%r1681, %r4;
	mov.u32 	%r1684, %r1680;
$L__BB5_63:
	add.s32 	%r128, %r1681, -1;
$L__BB5_64:
	membar.cta;
	shl.b32 	%r442, %r128, 8;
	add.s32 	%r443, %r442, %r1;
	mul.wide.s32 	%rd38, %r443, 4;
	add.s64 	%rd39, %rd4, %rd38;
	ld.volatile.global.u32 	%r129, [%rd39];
	setp.eq.s32 	%p40, %r129, 0;
	@%p40 bra 	$L__BB5_64;
	and.b32  	%r444, %r129, 1073741823;
	add.s32 	%r1684, %r444, %r1684;
	setp.gt.s32 	%p41, %r129, -1;
	vote.sync.ballot.b32 	%r1682, %p41, %r1682;
	setp.gt.u32 	%p43, %r1681, 1;
	and.pred  	%p44, %p41, %p43;
	mov.u32 	%r1681, %r128;
	@%p44 bra 	$L__BB5_63;
	ld.shared.u64 	%rd240, [%r124];
$L__BB5_67:
	or.b32  	%r445, %r1684, -2147483648;
	shl.b32 	%r446, %r4, 8;
	add.s32 	%r447, %r446, %r1;
	mul.wide.s32 	%rd40, %r447, 4;
	add.s64 	%rd41, %rd4, %rd40;
	st.volatile.global.u32 	[%rd41], %r445;
	sub.s32 	%r448, %r1684, %r1680;
	cvt.s64.s32 	%rd42, %r448;
	add.s64 	%rd43, %rd240, %rd42;
	st.shared.u64 	[%r124], %rd43;
$L__BB5_68:
	ld.param.u32 	%r1584, [_ZN3cub18CUB_300001_SM_10006detail10radix_sort29DeviceRadixSortOnesweepKernelINS1_5radix10policy_hubIjNS0_8NullTypeEyE10Policy1000ELNS0_9SortOrderE0EjS6_yiiNS1_21identity_decomposer_tEEEvPT5_SC_PT3_PKSD_PT1_PKSH_PT2_PKSL_T4_iiT6__param_8];
	ld.param.u64 	%rd233, [_ZN3cub18CUB_300001_SM_10006detail10radix_sort29DeviceRadixSortOnesweepKernelINS1_5radix10policy_hubIjNS0_8NullTypeEyE10Policy1000ELNS0_9SortOrderE0EjS6_yiiNS1_21identity_decomposer_tEEEvPT5_SC_PT3_PKSD_PT1_PKSH_PT2_PKSL_T4_iiT6__param_2];
	mad.lo.s32 	%r133, %r4, 7296, 7296;
	setp.lt.s32 	%p46, %r133, %r1584;
	setp.eq.s64 	%p47, %rd233, 0;
	or.pred  	%p48, %p47, %p46;
	or.pred  	%p49, %p32, %p48;
	@%p49 bra 	$L__BB5_70;
	ld.param.u64 	%rd234, [_ZN3cub18CUB_300001_SM_10006detail10radix_sort29DeviceRadixSortOnesweepKernelINS1_5radix10policy_hubIjNS0_8NullTypeEyE10Policy1000ELNS0_9SortOrderE0EjS6_yiiNS1_21identity_decomposer_tEEEvPT5_SC_PT3_PKSD_PT1_PKSH_PT2_PKSL_T4_iiT6__param_2];
	ld.shared.u64 	%rd44, [%r124];
	setp.gt.u32 	%p50, %r1, %r107;
	selp.b64 	%rd45, 7296, 0, %p50;
	cvt.s64.s32 	%rd46, %r1680;
	add.s64 	%rd47, %rd45, %rd46;
	add.s64 	%rd48, %rd47, %rd44;
	cvta.to.global.u64 	%rd49, %rd234;
	shl.b64 	%rd50, %rd6, 3;
	add.s64 	%rd51, %rd49, %rd50;
	st.global.u64 	[%rd51], %rd48;
$L__BB5_70:
	ld.param.u32 	%r1585, [_ZN3cub18CUB_300001_SM_10006detail10radix_sort29DeviceRadixSortOnesweepKernelINS1_5radix10policy_hubIjNS0_8NullTypeEyE10Policy1000ELNS0_9SortOrderE0EjS6_yiiNS1_21identity_decomposer_tEEEvPT5_SC_PT3_PKSD_PT1_PKSH_PT2_PKSL_T4_iiT6__param_8];
	setp.gt.s32 	%p51, %r133, %r1585;
	bar.sync 	0;
	shl.b32 	%r449, %r107, 3;
	add.s32 	%r451, %r327, %r449;
	ld.shared.u64 	%rd10, [%r451+29184];
	@%p51 bra 	$L__BB5_72;
	and.b32  	%r452, %r1, 31;
	and.b32  	%r453, %r1, 992;
	mul.lo.s32 	%r454, %r453, 19;
	or.b32  	%r455, %r454, %r452;
	cvt.u64.u32 	%rd52, %r455;
	add.s64 	%rd53, %rd10, %rd52;
	shl.b64 	%rd54, %rd53, 2;
	add.s64 	%rd55, %rd5, %rd54;
	st.global.u32 	[%rd55], %r1653;
	st.global.u32 	[%rd55+128], %r1654;
	st.global.u32 	[%rd55+256], %r1655;
	st.global.u32 	[%rd55+384], %r1656;
	st.global.u32 	[%rd55+512], %r1657;
	st.global.u32 	[%rd55+640], %r1658;
	st.global.u32 	[%rd55+768], %r1659;
	st.global.u32 	[%rd55+896], %r1660;
	st.global.u32 	[%rd55+1024], %r1661;
	st.global.u32 	[%rd55+1152], %r1662;
	st.global.u32 	[%rd55+1280], %r1663;
	st.global.u32 	[%rd55+1408], %r1664;
	st.global.u32 	[%rd55+1536], %r1665;
	st.global.u32 	[%rd55+1664], %r1666;
	st.global.u32 	[%rd55+1792], %r1667;
	st.global.u32 	[%rd55+1920], %r1668;
	st.global.u32 	[%rd55+2048], %r1669;
	st.global.u32 	[%rd55+2176], %r1670;
	st.global.u32 	[%rd55+2304], %r1671;
	bra.uni 	$L__BB5_110;
$L__BB5_72:
	ld.param.u32 	%r1586, [_ZN3cub18CUB_300001_SM_10006detail10radix_sort29DeviceRadixSortOnesweepKernelINS1_5radix10policy_hubIjNS0_8NullTypeEyE10Policy1000ELNS0_9SortOrderE0EjS6_yiiNS1_21identity_decomposer_tEEEvPT5_SC_PT3_PKSD_PT1_PKSH_PT2_PKSL_T4_iiT6__param_8];
	mad.lo.s32 	%r134, %r4, -7296, %r1586;
	and.b32  	%r456, %r1, 31;
	and.b32  	%r457, %r1, 992;
	mul.lo.s32 	%r458, %r457, 19;
	or.b32  	%r135, %r458, %r456;
	setp.ge.s32 	%p52, %r135, %r134;
	cvt.u64.u32 	%rd56, %r135;
	add.s64 	%rd57, %rd10, %rd56;
	shl.b64 	%rd58, %rd57, 2;
	add.s64 	%rd11, %rd5, %rd58;
	@%p52 bra 	$L__BB5_74;
	st.global.u32 	[%rd11], %r1653;
$L__BB5_74:
	add.s32 	%r459, %r135, 32;
	setp.ge.s32 	%p53, %r459, %r134;
	@%p53 bra 	$L__BB5_76;
	st.global.u32 	[%rd11+128], %r1654;
$L__BB5_76:
	add.s32 	%r460, %r135, 64;
	setp.ge.s32 	%p54, %r460, %r134;
	@%p54 bra 	$L__BB5_78;
	st.global.u32 	[%rd11+256], %r1655;
$L__BB5_78:
	add.s32 	%r461, %r135, 96;
	setp.ge.s32 	%p55, %r461, %r134;
	@%p55 bra 	$L__BB5_80;
	st.global.u32 	[%rd11+384], %r1656;
$L__BB5_80:
	add.s32 	%r462, %r135, 128;
	setp.ge.s32 	%p56, %r462, %r134;
	@%p56 bra 	$L__BB5_82;
	st.global.u32 	[%rd11+512], %r1657;
$L__BB5_82:
	add.s32 	%r463, %r135, 160;
	setp.ge.s32 	%p57, %r463, %r134;
	@%p57 bra 	$L__BB5_84;
	st.global.u32 	[%rd11+640], %r1658;
$L__BB5_84:
	add.s32 	%r464, %r135, 192;
	setp.ge.s32 	%p58, %r464, %r134;
	@%p58 bra 	$L__BB5_86;
	st.global.u32 	[%rd11+768], %r1659;
$L__BB5_86:
	add.s32 	%r465, %r135, 224;
	setp.ge.s32 	%p59, %r465, %r134;
	@%p59 bra 	$L__BB5_88;
	st.global.u32 	[%rd11+896], %r1660;
$L__BB5_88:
	add.s32 	%r466, %r135, 256;
	setp.ge.s32 	%p60, %r466, %r134;
	@%p60 bra 	$L__BB5_90;
	st.global.u32 	[%rd11+1024], %r1661;
$L__BB5_90:
	add.s32 	%r467, %r135, 288;
	setp.ge.s32 	%p61, %r467, %r134;
	@%p61 bra 	$L__BB5_92;
	st.global.u32 	[%rd11+1152], %r1662;
$L__BB5_92:
	add.s32 	%r468, %r135, 320;
	setp.ge.s32 	%p62, %r468, %r134;
	@%p62 bra 	$L__BB5_94;
	st.global.u32 	[%rd11+1280], %r1663;
$L__BB5_94:
	add.s32 	%r469, %r135, 352;
	setp.ge.s32 	%p63, %r469, %r134;
	@%p63 bra 	$L__BB5_96;
	st.global.u32 	[%rd11+1408], %r1664;
$L__BB5_96:
	add.s32 	%r470, %r135, 384;
	setp.ge.s32 	%p64, %r470, %r134;
	@%p64 bra 	$L__BB5_98;
	st.global.u32 	[%rd11+1536], %r1665;
$L__BB5_98:
	add.s32 	%r471, %r135, 416;
	setp.ge.s32 	%p65, %r471, %r134;
	@%p65 bra 	$L__BB5_100;
	st.global.u32 	[%rd11+1664], %r1666;
$L__BB5_100:
	add.s32 	%r472, %r135, 448;
	setp.ge.s32 	%p66, %r472, %r134;
	@%p66 bra 	$L__BB5_102;
	st.global.u32 	[%rd11+1792], %r1667;
$L__BB5_102:
	add.s32 	%r473, %r135, 480;
	setp.ge.s32 	%p67, %r473, %r134;
	@%p67 bra 	$L__BB5_104;
	st.global.u32 	[%rd11+1920], %r1668;
$L__BB5_104:
	add.s32 	%r474, %r135, 512;
	setp.ge.s32 	%p68, %r474, %r134;
	@%p68 bra 	$L__BB5_106;
	st.global.u32 	[%rd11+2048], %r1669;
$L__BB5_106:
	add.s32 	%r475, %r135, 544;
	setp.ge.s32 	%p69, %r475, %r134;
	@%p69 bra 	$L__BB5_108;
	st.global.u32 	[%rd11+2176], %r1670;
$L__BB5_108:
	add.s32 	%r476, %r135, 576;
	setp.ge.s32 	%p70, %r476, %r134;
	@%p70 bra 	$L__BB5_110;
	st.global.u32 	[%rd11+2304], %r1671;
$L__BB5_110:
	// begin inline asm
	exit;
	// end inline asm
$L__BB5_111:
	mul.hi.u32 	%r477, %r1, 357913942;
	add.s32 	%r478, %r477, %r1;
	shl.b32 	%r479, %r478, 2;
	add.s32 	%r481, %r327, %r479;
	add.s32 	%r136, %r481, 13328;
	st.shared.u32 	[%r481+13328], %r1680;
	bar.sync 	0;
	setp.gt.u32 	%p71, %r1, 31;
	@%p71 bra 	$L__BB5_113;
	mov.u32 	%r512, _ZZN3cub18CUB_300001_SM_10006detail10radix_sort29DeviceRadixSortOnesweepKernelINS1_5radix10policy_hubIjNS0_8NullTypeEyE10Policy1000ELNS0_9SortOrderE0EjS6_yiiNS1_21identity_decomposer_tEEEvPT5_SC_PT3_PKSD_PT1_PKSH_PT2_PKSL_T4_iiT6_E1s;
	mad.lo.s32 	%r513, %r1, 52, %r512;
	ld.shared.u32 	%r514, [%r513+13328];
	ld.shared.u32 	%r515, [%r513+13332];
	ld.shared.u32 	%r516, [%r513+13336];
	ld.shared.u32 	%r517, [%r513+13340];
	ld.shared.u32 	%r518, [%r513+13344];
	ld.shared.u32 	%r519, [%r513+13348];
	ld.shared.u32 	%r520, [%r513+13352];
	ld.shared.u32 	%r521, [%r513+13356];
	ld.shared.u32 	%r522, [%r513+13360];
	ld.shared.u32 	%r523, [%r513+13364];
	ld.shared.u32 	%r524, [%r513+13368];
	ld.shared.u32 	%r525, [%r513+13372];
	add.s32 	%r526, %r515, %r514;
	add.s32 	%r527, %r526, %r516;
	add.s32 	%r528, %r527, %r517;
	add.s32 	%r529, %r528, %r518;
	add.s32 	%r530, %r529, %r519;
	add.s32 	%r531, %r530, %r520;
	add.s32 	%r532, %r531, %r521;
	add.s32 	%r533, %r532, %r522;
	add.s32 	%r534, %r533, %r523;
	add.s32 	%r535, %r534, %r524;
	add.s32 	%r486, %r535, %r525;
	mov.b32 	%r484, 1;
	mov.b32 	%r509, 0;
	mov.b32 	%r511, -1;
	// begin inline asm
	{  .reg .s32 r0;  .reg .pred p;  shfl.sync.up.b32 r0|p, %r486, %r484, %r509, %r511;  @p add.s32 r0, r0, %r486;  mov.s32 %r482, r0;}
	// end inline asm
	mov.b32 	%r490, 2;
	// begin inline asm
	{  .reg .s32 r0;  .reg .pred p;  shfl.sync.up.b32 r0|p, %r482, %r490, %r509, %r511;  @p add.s32 r0, r0, %r482;  mov.s32 %r488, r0;}
	// end inline asm
	mov.b32 	%r496, 4;
	// begin inline asm
	{  .reg .s32 r0;  .reg .pred p;  shfl.sync.up.b32 r0|p, %r488, %r496, %r509, %r511;  @p add.s32 r0, r0, %r488;  mov.s32 %r494, r0;}
	// end inline asm
	mov.b32 	%r502, 8;
	// begin inline asm
	{  .reg .s32 r0;  .reg .pred p;  shfl.sync.up.b32 r0|p, %r494, %r502, %r509, %r511;  @p add.s32 r0, r0, %r494;  mov.s32 %r500, r0;}
	// end inline asm
	mov.b32 	%r508, 16;
	// begin inline asm
	{  .reg .s32 r0;  .reg .pred p;  shfl.sync.up.b32 r0|p, %r500, %r508, %r509, %r511;  @p add.s32 r0, r0, %r500;  mov.s32 %r506, r0;}
	// end inline asm
	sub.s32 	%r536, %r506, %r486;
	add.s32 	%r537, %r514, %r536;
	add.s32 	%r538, %r515, %r537;
	add.s32 	%r539, %r516, %r538;
	add.s32 	%r540, %r517, %r539;
	add.s32 	%r541, %r518, %r540;
	add.s32 	%r542, %r519, %r541;
	add.s32 	%r543, %r520, %r542;
	add.s32 	%r544, %r521, %r543;
	add.s32 	%r545, %r522, %r544;
	add.s32 	%r546, %r523, %r545;
	add.s32 	%r547, %r524, %r546;
	st.shared.u32 	[%r513+13328], %r536;
	st.shared.u32 	[%r513+13332], %r537;
	st.shared.u32 	[%r513+13336], %r538;
	st.shared.u32 	[%r513+13340], %r539;
	st.shared.u32 	[%r513+13344], %r540;
	st.shared.u32 	[%r513+13348], %r541;
	st.shared.u32 	[%r513+13352], %r542;
	st.shared.u32 	[%r513+13356], %r543;
	st.shared.u32 	[%r513+13360], %r544;
	st.shared.u32 	[%r513+13364], %r545;
	st.shared.u32 	[%r513+13368], %r546;
	st.shared.u32 	[%r513+13372], %r547;
$L__BB5_113:
	setp.gt.u32 	%p72, %r1, 255;
	bar.sync 	0;
	ld.shared.u32 	%r137, [%r136];
	@%p72 bra 	$L__BB5_115;
	ld.shared.u32 	%r548, [%r121];
	add.s32 	%r549, %r548, %r137;
	st.shared.u32 	[%r121], %r549;
	ld.shared.u32 	%r550, [%r121+1024];
	add.s32 	%r551, %r550, %r137;
	st.shared.u32 	[%r121+1024], %r551;
	ld.shared.u32 	%r552, [%r121+2048];
	add.s32 	%r553, %r552, %r137;
	st.shared.u32 	[%r121+2048], %r553;
	ld.shared.u32 	%r554, [%r121+3072];
	add.s32 	%r555, %r554, %r137;
	st.shared.u32 	[%r121+3072], %r555;
	ld.shared.u32 	%r556, [%r121+4096];
	add.s32 	%r557, %r556, %r137;
	st.shared.u32 	[%r121+4096], %r557;
	ld.shared.u32 	%r558, [%r121+5120];
	add.s32 	%r559, %r558, %r137;
	st.shared.u32 	[%r121+5120], %r559;
	ld.shared.u32 	%r560, [%r121+6144];
	add.s32 	%r561, %r560, %r137;
	st.shared.u32 	[%r121+6144], %r561;
	ld.shared.u32 	%r562, [%r121+7168];
	add.s32 	%r563, %r562, %r137;
	st.shared.u32 	[%r121+7168], %r563;
	ld.shared.u32 	%r564, [%r121+8192];
	add.s32 	%r565, %r564, %r137;
	st.shared.u32 	[%r121+8192], %r565;
	ld.shared.u32 	%r566, [%r121+9216];
	add.s32 	%r567, %r566, %r137;
	st.shared.u32 	[%r121+9216], %r567;
	ld.shared.u32 	%r568, [%r121+10240];
	add.s32 	%r569, %r568, %r137;
	st.shared.u32 	[%r121+10240], %r569;
	ld.shared.u32 	%r570, [%r121+11264];
	add.s32 	%r571, %r570, %r137;
	st.shared.u32 	[%r121+11264], %r571;
$L__BB5_115:
	bar.sync 	0;
	// begin inline asm
	mov.u32 %r572, %lanemask_le;
	// end inline asm
	mov.b32 	%r575, 1;
	// begin inline asm
	{
    .reg .pred p;
    and.b32 %r573, %r107, %r575;    setp.ne.u32 p, %r573, 0;
    vote.ballot.sync.b32 %r573, p, 0xffffffff;
    @!p not.b32 %r573, %r573;
}

	// end inline asm
	mov.b32 	%r578, 2;
	// begin inline asm
	{
    .reg .pred p;
    and.b32 %r576, %r107, %r578;    setp.ne.u32 p, %r576, 0;
    vote.ballot.sync.b32 %r576, p, 0xffffffff;
    @!p not.b32 %r576, %r576;
}

	// end inline asm
	and.b32  	%r598, %r576, %r573;
	mov.b32 	%r581, 4;
	// begin inline asm
	{
    .reg .pred p;
    and.b32 %r579, %r107, %r581;    setp.ne.u32 p, %r579, 0;
    vote.ballot.sync.b32 %r579, p, 0xffffffff;
    @!p not.b32 %r579, %r579;
}

	// end inline asm
	and.b32  	%r599, %r579, %r598;
	mov.b32 	%r584, 8;
	// begin inline asm
	{
    .reg .pred p;
    and.b32 %r582, %r107, %r584;    setp.ne.u32 p, %r582, 0;
    vote.ballot.sync.b32 %r582, p, 0xffffffff;
    @!p not.b32 %r582, %r582;
}

	// end inline asm
	and.b32  	%r600, %r582, %r599;
	mov.b32 	%r587, 16;
	// begin inline asm
	{
    .reg .pred p;
    and.b32 %r585, %r107, %r587;    setp.ne.u32 p, %r585, 0;
    vote.ballot.sync.b32 %r585, p, 0xffffffff;
    @!p not.b32 %r585, %r585;
}

	// end inline asm
	and.b32  	%r601, %r585, %r600;
	mov.b32 	%r590, 32;
	// begin inline asm
	{
    .reg .pred p;
    and.b32 %r588, %r107, %r590;    setp.ne.u32 p, %r588, 0;
    vote.ballot.sync.b32 %r588, p, 0xffffffff;
    @!p not.b32 %r588, %r588;
}

	// end inline asm
	and.b32  	%r602, %r588, %r601;
	mov.b32 	%r593, 64;
	// begin inline asm
	{
    .reg .pred p;
    and.b32 %r591, %r107, %r593;    setp.ne.u32 p, %r591, 0;
    vote.ballot.sync.b32 %r591, p, 0xffffffff;
    @!p not.b32 %r591, %r591;
}

	// end inline asm
	and.b32  	%r603, %r591, %r602;
	mov.b32 	%r596, 128;
	// begin inline asm
	{
    .reg .pred p;
    and.b32 %r594, %r107, %r596;    setp.ne.u32 p, %r594, 0;
    vote.ballot.sync.b32 %r594, p, 0xffffffff;
    @!p not.b32 %r594, %r594;
}

	// end inline asm
	and.b32  	%r604, %r594, %r603;
	clz.b32 	%r605, %r604;
	sub.s32 	%r139, 31, %r605;
	and.b32  	%r606, %r572, %r604;
	popc.b32 	%r140, %r606;
	setp.ne.s32 	%p73, %r248, %r139;
	mov.b32 	%r1685, 0;
	@%p73 bra 	$L__BB5_117;
	atom.shared.add.u32 	%r1685, [%r108], %r140;
$L__BB5_117:
	ld.param.u32 	%r1591, [_ZN3cub18CUB_300001_SM_10006detail10radix_sort29DeviceRadixSortOnesweepKernelINS1_5radix10policy_hubIjNS0_8NullTypeEyE10Policy1000ELNS0_9SortOrderE0EjS6_yiiNS1_21identity_decomposer_tEEEvPT5_SC_PT3_PKSD_PT1_PKSH_PT2_PKSL_T4_iiT6__param_9];
	shfl.sync.idx.b32	%r632|%p74, %r1685, %r139, 31, -1;
	add.s32 	%r143, %r140, %r632;
	shr.u32 	%r633, %r1654, %r1591;
	and.b32  	%r629, %r633, %r82;
	mov.b32 	%r609, 1;
	// begin inline asm
	{
    .reg .pred p;
    and.b32 %r607, %r629, %r609;    setp.ne.u32 p, %r607, 0;
    vote.ballot.sync.b32 %r607, p, 0xffffffff;
    @!p not.b32 %r607, %r607;
}

	// end inline asm
	mov.b32 	%r612, 2;
	// begin inline asm
	{
    .reg .pred p;
    and.b32 %r610, %r629, %r612;    setp.ne.u32 p, %r610, 0;
    vote.ballot.sync.b32 %r610, p, 0xffffffff;
    @!p not.b32 %r610, %r610;
}

	// end inline asm
	and.b32  	%r634, %r610, %r607;
	mov.b32 	%r615, 4;
	// begin inline asm
	{
    .reg .pred p;
    and.b32 %r613, %r629, %r615;    setp.ne.u32 p, %r613, 0;
    vote.ballot.sync.b32 %r613, p, 0xffffffff;
    @!p not.b32 %r613, %r613;
}

	// end inline asm
	and.b32  	%r635, %r613, %r634;
	mov.b32 	%r618, 8;
	// begin inline asm
	{
    .reg .pred p;
    and.b32 %r616, %r629, %r618;    setp.ne.u32 p, %r616, 0;
    vote.ballot.sync.b32 %r616, p, 0xffffffff;
    @!p not.b32 %r616, %r616;
}

	// end inline asm
	and.b32  	%r636, %r616, %r635;
	mov.b32 	%r621, 16;
	// begin inline asm
	{
    .reg .pred p;
    and.b32 %r619, %r629, %r621;    setp.ne.u32 p, %r619, 0;
    vote.ballot.sync.b32 %r619, p, 0xffffffff;
    @!p not.b32 %r619, %r619;
}

	// end inline asm
	and.b32  	%r637, %r619, %r636;
	mov.b32 	%r624, 32;
	// begin inline asm
	{
    .reg .pred p;
    and.b32 %r622, %r629, %r624;    setp.ne.u32 p, %r622, 0;
    vote.ballot.sync.b32 %r622, p, 0xffffffff;
    @!p not.b32 %r622, %r622;
}

	// end inline asm
	and.b32  	%r638, %r622, %r637;
	mov.b32 	%r627, 64;
	// begin inline asm
	{
    .reg .pred p;
    and.b32 %r625, %r629, %r627;    setp.ne.u32 p, %r625, 0;
    vote.ballot.sync.b32 %r625, p, 0xffffffff;
    @!p not.b32 %r625, %r625;
}

	// end inline asm
	and.b32  	%r639, %r625, %r638;
	mov.b32 	%r630, 128;
	// begin inline asm
	{
    .reg .pred p;
    and.b32 %r628, %r629, %r630;    setp.ne.u32 p, %r628, 0;
    vote.ballot.sync.b32 %r628, p, 0xffffffff;
    @!p not.b32 %r628, %r628;
}

	// end inline asm
	and.b32  	%r640, %r628, %r639;
	clz.b32 	%r641, %r640;
	sub.s32 	%r144, 31, %r641;
	and.b32  	%r642, %r572, %r640;
	popc.b32 	%r145, %r642;
	setp.ne.s32 	%p75, %r248, %r144;
	mov.b32 	%r1686, 0;
	@%p75 bra 	$L__BB5_119;
	atom.shared.add.u32 	%r1686, [%r109], %r145;
$L__BB5_119:
	ld.param.u32 	%r1592, [_ZN3cub18CUB_300001_SM_10006detail10radix_sort29DeviceRadixSortOnesweepKernelINS1_5radix10policy_hubIjNS0_8NullTypeEyE10Policy1000ELNS0_9SortOrderE0EjS6_yiiNS1_21identity_decomposer_tEEEvPT5_SC_PT3_PKSD_PT1_PKSH_PT2_PKSL_T4_iiT6__param_9];
	shfl.sync.idx.b32	%r668|%p76, %r1686, %r144, 31, -1;
	add.s32 	%r148, %r145, %r668;
	shr.u32 	%r669, %r1655, %r1592;
	and.b32  	%r665, %r669, %r82;
	mov.b32 	%r645, 1;
	// begin inline asm
	{
    .reg .pred p;
    and.b32 %r643, %r665, %r645;    setp.ne.u32 p, %r643, 0;
    vote.ballot.sync.b32 %r643, p, 0xffffffff;
    @!p not.b32 %r643, %r643;
}

	// end inline asm
	mov.b32 	%r648, 2;
	// begin inline asm
	{
    .reg .pred p;
    and.b32 %r646, %r665, %r648;    setp.ne.u32 p, %r646, 0;
    vote.ballot.sync.b32 %r646, p, 0xffffffff;
    @!p not.b32 %r646, %r646;
}

	// end inline asm
	and.b32  	%r670, %r646, %r643;
	mov.b32 	%r651, 4;
	// begin inline asm
	{
    .reg .pred p;
    and.b32 %r649, %r665, %r651;    setp.ne.u32 p, %r649, 0;
    vote.ballot.sync.b32 %r649, p, 0xffffffff;
    @!p not.b32 %r649, %r649;
}

	// end inline asm
	and.b32  	%r671, %r649, %r670;
	mov.b32 	%r654, 8;
	// begin inline asm
	{
    .reg .pred p;
    and.b32 %r652, %r665, %r654;    setp.ne.u32 p, %r652, 0;
    vote.ballot.sync.b32 %r652, p, 0xffffffff;
    @!p not.b32 %r652, %r652;
}

	// end inline asm
	and.b32  	%r672, %r652, %r671;
	mov.b32 	%r657, 16;
	// begin inline asm
	{
    .reg .pred p;
    and.b32 %r655, %r665, %r657;    setp.ne.u32 p, %r655, 0;
    vote.ballot.sync.b32 %r655, p, 0xffffffff;
    @!p not.b32 %r655, %r655;
}

	// end inline asm
	and.b32  	%r673, %r655, %r672;
	mov.b32 	%r660, 32;
	// begin inline asm
	{
    .reg .pred p;
    and.b32 %r658, %r665, %r660;    setp.ne.u32 p, %r658, 0;
    vote.ballot.sync.b32 %r658, p, 0xffffffff;
    @!p not.b32 %r658, %r658;
}

	// end inline asm
	and.b32  	%r674, %r658, %r673;
	mov.b32 	%r663, 64;
	// begin inline asm
	{
    .reg .pred p;
    and.b32 %r661, %r665, %r663;    setp.ne.u32 p, %r661, 0;
    vote.ballot.sync.b32 %r661, p, 0xffffffff;
    @!p not.b32 %r661, %r661;
}

	// end inline asm
	and.b32  	%r675, %r661, %r674;
	mov.b32 	%r666, 128;
	// begin inline asm
	{
    .reg .pred p;
    and.b32 %r664, %r665, %r666;    setp.ne.u32 p, %r664, 0;
    vote.ballot.sync.b32 %r664, p, 0xffffffff;
    @!p not.b32 %r664, %r664;
}

	// end inline asm
	and.b32  	%r676, %r664, %r675;
	clz.b32 	%r677, %r676;
	sub.s32 	%r149, 31, %r677;
	and.b32  	%r678, %r572, %r676;
	popc.b32 	%r150, %r678;
	setp.ne.s32 	%p77, %r248, %r149;
	mov.b32 	%r1687, 0;
	@%p77 bra 	$L__BB5_121;
	atom.shared.add.u32 	%r1687, [%r110], %r150;
$L__BB5_121:
	ld.param.u32 	%r1593, [_ZN3cub18CUB_300001_SM_10006detail10radix_sort29DeviceRadixSortOnesweepKernelINS1_5radix10policy_hubIjNS0_8NullTypeEyE10Policy1000ELNS0_9SortOrderE0EjS6_yiiNS1_21identity_decomposer_tEEEvPT5_SC_PT3_PKSD_PT1_PKSH_PT2_PKSL_T4_iiT6__param_9];
	shfl.sync.idx.b32	%r704|%p78, %r1687, %r149, 31, -1;
	add.s32 	%r153, %r150, %r704;
	shr.u32 	%r705, %r1656, %r1593;
	and.b32  	%r701, %r705, %r82;
	mov.b32 	%r681, 1;
	// begin inline asm
	{
    .reg .pred p;
    and.b32 %r679, %r701, %r681;    setp.ne.u32 p, %r679, 0;
    vote.ballot.sync.b32 %r679, p, 0xffffffff;
    @!p not.b32 %r679, %r679;
}

	// end inline asm
	mov.b32 	%r684, 2;
	// begin inline asm
	{
    .reg .pred p;
    and.b32 %r682, %r701, %r684;    setp.ne.u32 p, %r682, 0;
    vote.ballot.sync.b32 %r682, p, 0xffffffff;
    @!p not.b32 %r682, %r682;
}

	// end inline asm
	and.b32  	%r706, %r682, %r679;
	mov.b32 	%r687, 4;
	// begin inline asm
	{
    .reg .pred p;
    and.b32 %r685, %r701, %r687;    setp.ne.u32 p, %r685, 0;
    vote.ballot.sync.b32 %r685, p, 0xffffffff;
    @!p not.b32 %r685, %r685;
}

	// end inline asm
	and.b32  	%r707, %r685, %r706;
	mov.b32 	%r690, 8;
	// begin inline asm
	{
    .reg .pred p;
    and.b32 %r688, %r701, %r690;    setp.ne.u32 p, %r688, 0;
    vote.ballot.sync.b32 %r688, p, 0xffffffff;
    @!p not.b32 %r688, %r688;
}

	// end inline asm
	and.b32  	%r708, %r688, %r707;
	mov.b32 	%r693, 16;
	// begin inline asm
	{
    .reg .pred p;
    and.b32 %r691, %r701, %r693;    setp.ne.u32 p, %r691, 0;
    vote.ballot.sync.b32 %r691, p, 0xffffffff;
    @!p not.b32 %r691, %r691;
}

	// end inline asm
	and.b32  	%r709, %r691, %r708;
	mov.b32 	%r696, 32;
	// begin inline asm
	{
    .reg .pred p;
    and.b32 %r694, %r701, %r696;    setp.ne.u32 p, %r694, 0;
    vote.ballot.sync.b32 %r694, p, 0xffffffff;
    @!p not.b32 %r694, %r694;
}

	// end inline asm
	and.b32  	%r710, %r694, %r709;
	mov.b32 	%r699, 64;
	// begin inline asm
	{
    .reg .pred p;
    and.b32 %r697, %r701, %r699;    setp.ne.u32 p, %r697, 0;
    vote.ballot.sync.b32 %r697, p, 0xffffffff;
    @!p not.b32 %r697, %r697;
}

	// end inline asm
	and.b32  	%r711, %r697, %r710;
	mov.b32 	%r702, 128;
	// begin inline asm
	{
    .reg .pred p;
    and.b32 %r700, %r701, %r702;    setp.ne.u32 p, %r700, 0;
    vote.ballot.sync.b32 %r700, p, 0xffffffff;
    @!p not.b32 %r700, %r700;
}

	// end inline asm
	and.b32  	%r712, %r700, %r711;
	clz.b32 	%r713, %r712;
	sub.s32 	%r154, 31, %r713;
	and.b32  	%r714, %r572, %r712;
	popc.b32 	%r155, %r714;
	setp.ne.s32 	%p79, %r248, %r154;
	mov.b32 	%r1688, 0;
	@%p79 bra 	$L__BB5_123;
	atom.shared.add.u32 	%r1688, [%r111], %r155;
$L__BB5_123:
	ld.param.u32 	%r1594, [_ZN3cub18CUB_300001_SM_10006detail10radix_sort29DeviceRadixSortOnesweepKernelINS1_5radix10policy_hubIjNS0_8NullTypeEyE10Policy1000ELNS0_9SortOrderE0EjS6_yiiNS1_21identity_decomposer_tEEEvPT5_SC_PT3_PKSD_PT1_PKSH_PT2_PKSL_T4_iiT6__param_9];
	shfl.sync.idx.b32	%r740|%p80, %r1688, %r154, 31, -1;
	add.s32 	%r158, %r155, %r740;
	shr.u32 	%r741, %r1657, %r1594;
	and.b32  	%r737, %r741, %r82;
	mov.b32 	%r717, 1;
	// begin inline asm
	{
    .reg .pred p;
    and.b32 %r715, %r737, %r717;    setp.ne.u32 p, %r715, 0;
    vote.ballot.sync.b32 %r715, p, 0xffffffff;
    @!p not.b32 %r715, %r715;
}

	// end inline asm
	mov.b32 	%r720, 2;
	// begin inline asm
	{
    .reg .pred p;
    and.b32 %r718, %r737, %r720;    setp.ne.u32 p, %r718, 0;
    vote.ballot.sync.b32 %r718, p, 0xffffffff;
    @!p not.b32 %r718, %r718;
}

	// end inline asm
	and.b32  	%r742, %r718, %r715;
	mov.b32 	%r723, 4;
	// begin inline asm
	{
    .reg .pred p;
    and.b32 %r721, %r737, %r723;    setp.ne.u32 p, %r721, 0;
    vote.ballot.sync.b32 %r721, p, 0xffffffff;
    @!p not.b32 %r721, %r721;
}

	// end inline asm
	and.b32  	%r743, %r721, %r742;
	mov.b32 	%r726, 8;
	// begin inline asm
	{
    .reg .pred p;
    and.b32 %r724, %r737, %r726;    setp.ne.u32 p, %r724, 0;
    vote.ballot.sync.b32 %r724, p, 0xffffffff;
    @!p not.b32 %r724, %r724;
}

	// end inline asm
	and.b32  	%r744, %r724, %r743;
	mov.b32 	%r729, 16;
	// begin inline asm
	{
    .reg .pred p;
    and.b32 %r727, %r737, %r729;    setp.ne.u32 p, %r727, 0;
    vote.ballot.sync.b32 %r727, p, 0xffffffff;
    @!p not.b32 %r727, %r727;
}

	// end inline asm
	and.b32  	%r745, %r727, %r744;
	mov.b32 	%r732, 32;
	// begin inline asm
	{
    .reg .pred p;
    and.b32 %r730, %r737, %r732;    setp.ne.u32 p, %r730, 0;
    vote.ballot.sync.b32 %r730, p, 0xffffffff;
    @!p not.b32 %r730, %r730;
}

	// end inline asm
	and.b32  	%r746, %r730, %r745;
	mov.b32 	%r735, 64;
	// begin inline asm
	{
    .reg .pred p;
    and.b32 %r733, %r737, %r735;    setp.ne.u32 p, %r733, 0;
    vote.ballot.sync.b32 %r733, p, 0xffffffff;
    @!p not.b32 %r733, %r733;
}

	// end inline asm
	and.b32  	%r747, %r733, %r746;
	mov.b32 	%r738, 128;
	// begin inline asm
	{
    .reg .pred p;
    and.b32 %r736, %r737, %r738;    setp.ne.u32 p, %r736, 0;
    vote.ballot.sync.b32 %r736, p, 0xffffffff;
    @!p not.b32 %r736, %r736;
}

	// end inline asm
	and.b32  	%r748, %r736, %r747;
	clz.b32 	%r749, %r748;
	sub.s32 	%r159, 31, %r749;
	and.b32  	%r750, %r572, %r748;
	popc.b32 	%r160, %r750;
	setp.ne.s32 	%p81, %r248, %r159;
	mov.b32 	%r1689, 0;
	@%p81 bra 	$L__BB5_125;
	atom.shared.add.u32 	%r1689, [%r112], %r160;
$L__BB5_125:
	ld.param.u32 	%r1595, [_ZN3cub18CUB_300001_SM_10006detail10radix_sort29DeviceRadixSortOnesweepKernelINS1_5radix10policy_hubIjNS0_8NullTypeEyE10Policy1000ELNS0_9SortOrderE0EjS6_yiiNS1_21identity_decomposer_tEEEvPT5_SC_PT3_PKSD_PT1_PKSH_PT2_PKSL_T4_iiT6__param_9];
	shfl.sync.idx.b32	%r776|%p82, %r1689, %r159, 31, -1;
	add.s32 	%r163, %r160, %r776;
	shr.u32 	%r777, %r1658, %r1595;
	and.b32  	%r773, %r777, %r82;
	mov.b32 	%r753, 1;
	// begin inline asm
	{
    .reg .pred p;
    and.b32 %r751, %r773, %r753;    setp.ne.u32 p, %r751, 0;
    vote.ballot.sync.b32 %r751, p, 0xffffffff;
    @!p not.b32 %r751, %r751;
}

	// end inline asm
	mov.b32 	%r756, 2;
	// begin inline asm
	{
    .reg .pred p;
    and.b32 %r754, %r773, %r756;    setp.ne.u32 p, %r754, 0;
    vote.ballot.sync.b32 %r754, p, 0xffffffff;
    @!p not.b32 %r754, %r754;
}

	// end inline asm
	and.b32  	%r778, %r754, %r751;
	mov.b32 	%r759, 4;
	// begin inline asm
	{
    .reg .pred p;
    and.b32 %r757, %r773, %r759;    setp.ne.u32 p, %r757, 0;
    vote.ballot.sync.b32 %r757, p, 0xffffffff;
    @!p not.b32 %r757, %r757;
}

	// end inline asm
	and.b32  	%r779, %r757, %r778;
	mov.b32 	%r762, 8;
	// begin inline asm
	{
    .reg .pred p;
    and.b32 %r760, %r773, %r762;    setp.ne.u32 p, %r760, 0;
    vote.ballot.sync.b32 %r760, p, 0xffffffff;
    @!p not.b32 %r760, %r760;
}

	// end inline asm
	and.b32  	%r780, %r760, %r779;
	mov.b32 	%r765, 16;
	// begin inline asm
	{
    .reg .pred p;
    and.b32 %r763, %r773, %r765;    setp.ne.u32 p, %r763, 0;
    vote.ballot.sync.b32 %r763, p, 0xffffffff;
    @!p not.b32 %r763, %r763;
}

	// end inline asm
	and.b32  	%r781, %r763, %r780;
	mov.b32 	%r768, 32;
	// begin inline asm
	{
    .reg .pred p;
    and.b32 %r766, %r773, %r768;    setp.ne.u32 p, %r766, 0;
    vote.ballot.sync.b32 %r766, p, 0xffffffff;
    @!p not.b32 %r766, %r766;
}

	// end inline asm
	and.b32  	%r782, %r766, %r781;
	mov.b32 	%r771, 64;
	// begin inline asm
	{
    .reg .pred p;
    and.b32 %r769, %r773, %r771;    setp.ne.u32 p, %r769, 0;
    vote.ballot.sync.b32 %r769, p, 0xffffffff;
    @!p not.b32 %r769, %r769;
}

	// end inline asm
	and.b32  	%r783, %r769, %r782;
	mov.b32 	%r774, 128;
	// begin inline asm
	{
    .reg .pred p;
    and.b32 %r772, %r773, %r774;    setp.ne.u32 p, %r772, 0;
    vote.ballot.sync.b32 %r772, p, 0xffffffff;
    @!p not.b32 %r772, %r772;
}

	// end inline asm
	and.b32  	%r784, %r772, %r783;
	clz.b32 	%r785, %r784;
	sub.s32 	%r164, 31, %r785;
	and.b32  	%r786, %r572, %r784;
	popc.b32 	%r165, %r786;
	setp.ne.s32 	%p83, %r248, %r164;
	mov.b32 	%r1690, 0;
	@%p83 bra 	$L__BB5_127;
	atom.shared.add.u32 	%r1690, [%r113], %r165;
$L__BB5_127:
	ld.param.u32 	%r1596, [_ZN3cub18CUB_300001_SM_10006detail10radix_sort29DeviceRadixSortOnesweepKernelINS1_5radix10policy_hubIjNS0_8NullTypeEyE10Policy1000ELNS0_9SortOrderE0EjS6_yiiNS1_21identity_decomposer_tEEEvPT5_SC_PT3_PKSD_PT1_PKSH_PT2_PKSL_T4_iiT6__param_9];
	shfl.sync.idx.b32	%r812|%p84, %r1690, %r164, 31, -1;
	add.s32 	%r168, %r165, %r812;
	shr.u32 	%r813, %r1659, %r1596;
	and.b32  	%r809, %r813, %r82;
	mov.b32 	%r789, 1;
	// begin inline asm
	{
    .reg .pred p;
    and.b32 %r787, %r809, %r789;    setp.ne.u32 p, %r787, 0;
    vote.ballot.sync.b32 %r787, p, 0xffffffff;
    @!p not.b32 %r787, %r787;
}

	// end inline asm
	mov.b32 	%r792, 2;
	// begin inline asm
	{
    .reg .pred p;
    and.b32 %r790, %r809, %r792;    setp.ne.u32 p, %r790, 0;
    vote.ballot.sync.b32 %r790, p, 0xffffffff;
    @!p not.b32 %r790, %r790;
}

	// end inline asm
	and.b32  	%r814, %r790, %r787;
	mov.b32 	%r795, 4;
	// begin inline asm
	{
    .reg .pred p;
    and.b32 %r793, %r809, %r795;    setp.ne.u32 p, %r793, 0;
    vote.ballot.sync.b32 %r793, p, 0xffffffff;
    @!p not.b32 %r793, %r793;
}

	// end inline asm
	and.b32  	%r815, %r793, %r814;
	mov.b32 	%r798, 8;
	// begin inline asm
	{
    .reg .pred p;
    and.b32 %r796, %r809, %r798;    setp.ne.u32 p, %r796, 0;
    vote.ballot.sync.b32 %r796, p, 0xffffffff;
    @!p not.b32 %r796, %r796;
}

	// end inline asm
	and.b32  	%r816, %r796, %r815;
	mov.b32 	%r801, 16;
	// begin inline asm
	{
    .reg .pred p;
    and.b32 %r799, %r809, %r801;    setp.ne.u32 p, %r799, 0;
    vote.ballot.sync.b32 %r799, p, 0xffffffff;
    @!p not.b32 %r799, %r799;
}

	// end inline asm
	and.b32  	%r817, %r799, %r816;
	mov.b32 	%r804, 32;
	// begin inline asm
	{
    .reg .pred p;
    and.b32 %r802, %r809, %r804;    setp.ne.u32 p, %r802, 0;
    vote.ballot.sync.b32 %r802, p, 0xffffffff;
    @!p not.b32 %r802, %r802;
}

	// end inline asm
	and.b32  	%r818, %r802, %r817;
	mov.b32 	%r807, 64;
	// begin inline asm
	{
    .reg .pred p;
    and.b32 %r805, %r809, %r807;    setp.ne.u32 p, %r805, 0;
    vote.ballot.sync.b32 %r805, p, 0xffffffff;
    @!p not.b32 %r805, %r805;
}

	// end inline asm
	and.b32  	%r819, %r805, %r818;
	mov.b32 	%r810, 128;
	// begin inline asm
	{
    .reg .pred p;
    and.b32 %r808, %r809, %r810;    setp.ne.u32 p, %r808, 0;
    vote.ballot.sync.b32 %r808, p, 0xffffffff;
    @!p not.b32 %r808, %r808;
}

	// end inline asm
	and.b32  	%r820, %r808, %r819;
	clz.b32 	%r821, %r820;
	sub.s32 	%r169, 31, %r821;
	and.b32  	%r822, %r572, %r820;
	popc.b32 	%r170, %r822;
	setp.ne.s32 	%p85, %r248, %r169;
	mov.b32 	%r1691, 0;
	@%p85 bra 	$L__BB5_129;
	atom.shared.add.u32 	%r1691, [%r114], %r170;
$L__BB5_129:
	ld.param.u32 	%r1597, [_ZN3cub18CUB_300001_SM_10006detail10radix_sort29DeviceRadixSortOnesweepKernelINS1_5radix10policy_hubIjNS0_8NullTypeEyE10Policy1000ELNS0_9SortOrderE0EjS6_yiiNS1_21identity_decomposer_tEEEvPT5_SC_PT3_PKSD_PT1_PKSH_PT2_PKSL_T4_iiT6__param_9];
	shfl.sync.idx.b32	%r848|%p86, %r1691, %r169, 31, -1;
	add.s32 	%r173, %r170, %r848;
	shr.u32 	%r849, %r1660, %r1597;
	and.b32  	%r845, %r849, %r82;
	mov.b32 	%r825, 1;
	// begin inline asm
	{
    .reg .pred p;
    and.b32 %r823, %r845, %r825;    setp.ne.u32 p, %r823, 0;
    vote.ballot.sync.b32 %r823, p, 0xffffffff;
    @!p not.b32 %r823, %r823;
}

	// end inline asm
	mov.b32 	%r828, 2;
	// begin inline asm
	{
    .reg .pred p;
    and.b32 %r826, %r845, %r828;    setp.ne.u32 p, %r826, 0;
    vote.ballot.sync.b32 %r826, p, 0xffffffff;
    @!p not.b32 %r826, %r826;
}

	// end inline asm
	and.b32  	%r850, %r826, %r823;
	mov.b32 	%r831, 4;
	// begin inline asm
	{
    .reg .pred p;
    and.b32 %r829, %r845, %r831;    setp.ne.u32 p, %r829, 0;
    vote.ballot.sync.b32 %r829, p, 0xffffffff;
    @!p not.b32 %r829, %r829;
}

	// end inline asm
	and.b32  	%r851, %r829, %r850;
	mov.b32 	%r834, 8;
	// begin inline asm
	{
    .reg .pred p;
    and.b32 %r832, %r845, %r834;    setp.ne.u32 p, %r832, 0;
    vote.ballot.sync.b32 %r832, p, 0xffffffff;
    @!p not.b32 %r832, %r832;
}

	// end inline asm
	and.b32  	%r852, %r832, %r851;
	mov.b32 	%r837, 16;
	// begin inline asm
	{
    .reg .pred p;
    and.b32 %r835, %r845, %r837;    setp.ne.u32 p, %r835, 0;
    vote.ballot.sync.b32 %r835, p, 0xffffffff;
    @!p not.b32 %r835, %r835;
}

	// end inline asm
	and.b32  	%r853, %r835, %r852;
	mov.b32 	%r840, 32;
	// begin inline asm
	{
    .reg .pred p;
    and.b32 %r838, %r845, %r840;    setp.ne.u32 p, %r838, 0;
    vote.ballot.sync.b32 %r838, p, 0xffffffff;
    @!p not.b32 %r838, %r838;
}

	// end inline asm
	and.b32  	%r854, %r838, %r853;
	mov.b32 	%r843, 64;
	// begin inline asm
	{
    .reg .pred p;
    and.b32 %r841, %r845, %r843;    setp.ne.u32 p, %r841, 0;
    vote.ballot.sync.b32 %r841, p, 0xffffffff;
    @!p not.b32 %r841, %r841;
}

	// end inline asm
	and.b32  	%r855, %r841, %r854;
	mov.b32 	%r846, 128;
	// begin inline asm
	{
    .reg .pred p;
    and.b32 %r844, %r845, %r846;    setp.ne.u32 p, %r844, 0;
    vote.ballot.sync.b32 %r844, p, 0xffffffff;
    @!p not.b32 %r844, %r844;
}

	// end inline asm
	and.b32  	%r856, %r844, %r855;
	clz.b32 	%r857, %r856;
	sub.s32 	%r174, 31, %r857;
	and.b32  	%r858, %r572, %r856;
	popc.b32 	%r175, %r858;
	setp.ne.s32 	%p87, %r248, %r174;
	mov.b32 	%r1692, 0;
	@%p87 bra 	$L__BB5_131;
	ld.param.u32 	%r1598, [_ZN3cub18CUB_300001_SM_10006detail10radix_sort29DeviceRadixSortOnesweepKernelINS1_5radix10policy_hubIjNS0_8NullTypeEyE10Policy1000ELNS0_9SortOrderE0EjS6_yiiNS1_21identity_decomposer_tEEEvPT5_SC_PT3_PKSD_PT1_PKSH_PT2_PKSL_T4_iiT6__param_9];
	shl.b32 	%r859, %r1, 5;
	and.b32  	%r860, %r859, 31744;
	mov.u32 	%r861, _ZZN3cub18CUB_300001_SM_10006detail10radix_sort29DeviceRadixSortOnesweepKernelINS1_5radix10policy_hubIjNS0_8NullTypeEyE10Policy1000ELNS0_9SortOrderE0EjS6_yiiNS1_21identity_decomposer_tEEEvPT5_SC_PT3_PKSD_PT1_PKSH_PT2_PKSL_T4_iiT6_E1s;
	add.s32 	%r862, %r861, %r860;
	shr.u32 	%r863, %r1660, %r1598;
	and.b32  	%r864, %r863, %r82;
	shl.b32 	%r865, %r864, 2;
	add.s32 	%r866, %r862, %r865;
	atom.shared.add.u32 	%r1692, [%r866], %r175;
$L__BB5_131:
	ld.param.u32 	%r1599, [_ZN3cub18CUB_300001_SM_10006detail10radix_sort29DeviceRadixSortOnesweepKernelINS1_5radix10policy_hubIjNS0_8NullTypeEyE10Policy1000ELNS0_9SortOrderE0EjS6_yiiNS1_21identity_decomposer_tEEEvPT5_SC_PT3_PKSD_PT1_PKSH_PT2_PKSL_T4_iiT6__param_9];
	shfl.sync.idx.b32	%r892|%p88, %r1692, %r174, 31, -1;
	add.s32 	%r178, %r175, %r892;
	shr.u32 	%r893, %r1661, %r1599;
	and.b32  	%r889, %r893, %r82;
	mov.b32 	%r869, 1;
	// begin inline asm
	{
    .reg .pred p;
    and.b32 %r867, %r889, %r869;    setp.ne.u32 p, %r867, 0;
    vote.ballot.sync.b32 %r867, p, 0xffffffff;
    @!p not.b32 %r867, %r867;
}

	// end inline asm
	mov.b32 	%r872, 2;
	// begin inline asm
	{
    .reg .pred p;
    and.b32 %r870, %r889, %r872;    setp.ne.u32 p, %r870, 0;
    vote.ballot.sync.b32 %r870, p, 0xffffffff;
    @!p not.b32 %r870, %r870;
}

	// end inline asm
	and.b32  	%r894, %r870, %r867;
	mov.b32 	%r875, 4;
	// begin inline asm
	{
    .reg .pred p;
    and.b32 %r873, %r889, %r875;    setp.ne.u32 p, %r873, 0;
    vote.ballot.sync.b32 %r873, p, 0xffffffff;
    @!p not.b32 %r873, %r873;
}

	// end inline asm
	and.b32  	%r895, %r873, %r894;
	mov.b32 	%r878, 8;
	// begin inline asm
	{
    .reg .pred p;
    and.b32 %r876, %r889, %r878;    setp.ne.u32 p, %r876, 0;
    vote.ballot.sync.b32 %r876, p, 0xffffffff;
    @!p not.b32 %r876, %r876;
}

	// end inline asm
	and.b32  	%r896, %r876, %r895;
	mov.b32 	%r881, 16;
	// begin inline asm
	{
    .reg .pred p;
    and.b32 %r879, %r889, %r881;    setp.ne.u32 p, %r879, 0;
    vote.ballot.sync.b32 %r879, p, 0xffffffff;
    @!p not.b32 %r879, %r879;
}

	// end inline asm
	and.b32  	%r897, %r879, %r896;
	mov.b32 	%r884, 32;
	// begin inline asm
	{
    .reg .pred p;
    and.b32 %r882, %r889, %r884;    setp.ne.u32 p, %r882, 0;
    vote.ballot.sync.b32 %r882, p, 0xffffffff;
    @!p not.b32 %r882, %r882;
}

	// end inline asm
	and.b32  	%r898, %r882, %r897;
	mov.b32 	%r887, 64;
	// begin inline asm
	{
    .reg .pred p;
    and.b32 %r885, %r889, %r887;    setp.ne.u32 p, %r885, 0;
    vote.ballot.sync.b32 %r885, p, 0xffffffff;
    @!p not.b32 %r885, %r885;
}

	// end inline asm
	and.b32  	%r899, %r885, %r898;
	mov.b32 	%r890, 128;
	// begin inline asm
	{
    .reg .pred p;
    and.b32 %r888, %r889, %r890;    setp.ne.u32 p, %r888, 0;
    vote.ballot.sync.b32 %r888, p, 0xffffffff;
    @!p not.b32 %r888, %r888;
}

	// end inline asm
	and.b32  	%r900, %r888, %r899;
	clz.b32 	%r901, %r900;
	sub.s32 	%r179, 31, %r901;
	and.b32  	%r902, %r572, %r900;
	popc.b32 	%r180, %r902;
	setp.ne.s32 	%p89, %r248, %r179;
	mov.b32 	%r1693, 0;
	@%p89 bra 	$L__BB5_133;
	ld.param.u32 	%r1600, [_ZN3cub18CUB_300001_SM_10006detail10radix_sort29DeviceRadixSortOnesweepKernelINS1_5radix10policy_hubIjNS0_8NullTypeEyE10Policy1000ELNS0_9SortOrderE0EjS6_yiiNS1_21identity_decomposer_tEEEvPT5_SC_PT3_PKSD_PT1_PKSH_PT2_PKSL_T4_iiT6__param_9];
	shl.b32 	%r903, %r1, 5;
	and.b32  	%r904, %r903, 31744;
	mov.u32 	%r905, _ZZN3cub18CUB_300001_SM_10006detail10radix_sort29DeviceRadixSortOnesweepKernelINS1_5radix10policy_hubIjNS0_8NullTypeEyE10Policy1000ELNS0_9SortOrderE0EjS6_yiiNS1_21identity_decomposer_tEEEvPT5_SC_PT3_PKSD_PT1_PKSH_PT2_PKSL_T4_iiT6_E1s;
	add.s32 	%r906, %r905, %r904;
	shr.u32 	%r907, %r1661, %r1600;
	and.b32  	%r908, %r907, %r82;
	shl.b32 	%r909, %r908, 2;
	add.s32 	%r910, %r906, %r909;
	atom.shared.add.u32 	%r1693, [%r910], %r180;
$L__BB5_133:
	ld.param.u32 	%r1601, [_ZN3cub18CUB_300001_SM_10006detail10radix_sort29DeviceRadixSortOnesweepKernelINS1_5radix10policy_hubIjNS0_8NullTypeEyE10Policy1000ELNS0_9SortOrderE0EjS6_yiiNS1_21identity_decomposer_tEEEvPT5_SC_PT3_PKSD_PT1_PKSH_PT2_PKSL_T4_iiT6__param_9];
	shfl.sync.idx.b32	%r936|%p90, %r1693, %r179, 31, -1;
	add.s32 	%r183, %r180, %r936;
	shr.u32 	%r937, %r1662, %r1601;
	and.b32  	%r933, %r937, %r82;
	mov.b32 	%r913, 1;
	// begin inline asm
	{
    .reg .pred p;
    and.b32 %r911, %r933, %r913;    setp.ne.u32 p, %r911, 0;
    vote.ballot.sync.b32 %r911, p, 0xffffffff;
    @!p not.b32 %r911, %r911;
}

	// end inline asm
	mov.b32 	%r916, 2;
	// begin inline asm
	{
    .reg .pred p;
    and.b32 %r914, %r933, %r916;    setp.ne.u32 p, %r914, 0;
    vote.ballot.sync.b32 %r914, p, 0xffffffff;
    @!p not.b32 %r914, %r914;
}

	// end inline asm
	and.b32  	%r938, %r914, %r911;
	mov.b32 	%r919, 4;
	// begin inline asm
	{
    .reg .pred p;
    and.b32 %r917, %r933, %r919;    setp.ne.u32 p, %r917, 0;
    vote.ballot.sync.b32 %r917, p, 0xffffffff;
    @!p not.b32 %r917, %r917;
}

	// end inline asm
	and.b32  	%r939, %r917, %r938;
	mov.b32 	%r922, 8;
	// begin inline asm
	{
    .reg .pred p;
    and.b32 %r920, %r933, %r922;    setp.ne.u32 p, %r920, 0;
    vote.ballot.sync.b32 %r920, p, 0xffffffff;
    @!p not.b32 %r920, %r920;
}

	// end inline asm
	and.b32  	%r940, %r920, %r939;
	mov.b32 	%r925, 16;
	// begin inline asm
	{
    .reg .pred p;
    and.b32 %r923, %r933, %r925;    setp.ne.u32 p, %r923, 0;
    vote.ballot.sync.b32 %r923, p, 0xffffffff;
    @!p not.b32 %r923, %r923;
}

	// end inline asm
	and.b32  	%r941, %r923, %r940;
	mov.b32 	%r928, 32;
	// begin inline asm
	{
    .reg .pred p;
    and.b32 %r926, %r933, %r928;    setp.ne.u32 p, %r926, 0;
    vote.ballot.sync.b32 %r926, p, 0xffffffff;
    @!p not.b32 %r926, %r926;
}

	// end inline asm
	and.b32  	%r942, %r926, %r941;
	mov.b32 	%r931, 64;
	// begin inline asm
	{
    .reg .pred p;
    and.b32 %r929, %r933, %r931;    setp.ne.u32 p, %r929, 0;
    vote.ballot.sync.b32 %r929, p, 0xffffffff;
    @!p not.b32 %r929, %r929;
}

	// end inline asm
	and.b32  	%r943, %r929, %r942;
	mov.b32 	%r934, 128;
	// begin inline asm
	{
    .reg .pred p;
    and.b32 %r932, %r933, %r934;    setp.ne.u32 p, %r932, 0;
    vote.ballot.sync.b32 %r932, p, 0xffffffff;
    @!p not.b32 %r932, %r932;
}

	// end inline asm
	and.b32  	%r944, %r932, %r943;
	clz.b32 	%r945, %r944;
	sub.s32 	%r184, 31, %r945;
	and.b32  	%r946, %r572, %r944;
	popc.b32 	%r185, %r946;
	setp.ne.s32 	%p91, %r248, %r184;
	mov.b32 	%r1694, 0;
	@%p91 bra 	$L__BB5_135;
	atom.shared.add.u32 	%r1694, [%r115], %r185;
$L__BB5_135:
	ld.param.u32 	%r1602, [_ZN3cub18CUB_300001_SM_10006detail10radix_sort29DeviceRadixSortOnesweepKernelINS1_5radix10policy_hubIjNS0_8NullTypeEyE10Policy1000ELNS0_9SortOrderE0EjS6_yiiNS1_21identity_decomposer_tEEEvPT5_SC_PT3_PKSD_PT1_PKSH_PT2_PKSL_T4_iiT6__param_9];
	shfl.sync.idx.b32	%r972|%p92, %r1694, %r184, 31, -1;
	add.s32 	%r188, %r185, %r972;
	shr.u32 	%r973, %r1663, %r1602;
	and.b32  	%r969, %r973, %r82;
	mov.b32 	%r949, 1;
	// begin inline asm
	{
    .reg .pred p;
    and.b32 %r947, %r969, %r949;    setp.ne.u32 p, %r947, 0;
    vote.ballot.sync.b32 %r947, p, 0xffffffff;
    @!p not.b32 %r947, %r947;
}

	// end inline asm
	mov.b32 	%r952, 2;
	// begin inline asm
	{
    .reg .pred p;
    and.b32 %r950, %r969, %r952;    setp.ne.u32 p, %r950, 0;
    vote.ballot.sync.b32 %r950, p, 0xffffffff;
    @!p not.b32 %r950, %r950;
}

	// end inline asm
	and.b32  	%r974, %r950, %r947;
	mov.b32 	%r955, 4;
	// begin inline asm
	{
    .reg .pred p;
    and.b32 %r953, %r969, %r955;    setp.ne.u32 p, %r953, 0;
    vote.ballot.sync.b32 %r953, p, 0xffffffff;
    @!p not.b32 %r953, %r953;
}

	// end inline asm
	and.b32  	%r975, %r953, %r974;
	mov.b32 	%r958, 8;
	// begin inline asm
	{
    .reg .pred p;
    and.b32 %r956, %r969, %r958;    setp.ne.u32 p, %r956, 0;
    vote.ballot.sync.b32 %r956, p, 0xffffffff;
    @!p not.b32 %r956, %r956;
}

	// end inline asm
	and.b32  	%r976, %r956, %r975;
	mov.b32 	%r961, 16;
	// begin inline asm
	{
    .reg .pred p;
    and.b32 %r959, %r969, %r961;    setp.ne.u32 p, %r959, 0;
    vote.ballot.sync.b32 %r959, p, 0xffffffff;
    @!p not.b32 %r959, %r959;
}

	// end inline asm
	and.b32  	%r977, %r959, %r976;
	mov.b32 	%r964, 32;
	// begin inline asm
	{
    .reg .pred p;
    and.b32 %r962, %r969, %r964;    setp.ne.u32 p, %r962, 0;
    vote.ballot.sync.b32 %r962, p, 0xffffffff;
    @!p not.b32 %r962, %r962;
}

	// end inline asm
	and.b32  	%r978, %r962, %r977;
	mov.b32 	%r967, 64;
	// begin inline asm
	{
    .reg .pred p;
    and.b32 %r965, %r969, %r967;    setp.ne.u32 p, %r965, 0;
    vote.ballot.sync.b32 %r965, p, 0xffffffff;
    @!p not.b32 %r965, %r965;
}

	// end inline asm
	and.b32  	%r979, %r965, %r978;
	mov.b32 	%r970, 128;
	// begin inline asm
	{
    .reg .pred p;
    and.b32 %r968, %r969, %r970;    setp.ne.u32 p, %r968, 0;
    vote.ballot.sync.b32 %r968, p, 0xffffffff;
    @!p not.b32 %r968, %r968;
}

	// end inline asm
	and.b32  	%r980, %r968, %r979;
	clz.b32 	%r981, %r980;
	sub.s32 	%r189, 31, %r981;
	and.b32  	%r982, %r572, %r980;
	popc.b32 	%r190, %r982;
	setp.ne.s32 	%p93, %r248, %r189;
	mov.b32 	%r1695, 0;
	@%p93 bra 	$L__BB5_137;
	atom.shared.add.u32 	%r1695, [%r116], %r190;
$L__BB5_137:
	ld.param.u32 	%r1603, [_ZN3cub18CUB_300001_SM_10006detail10radix_sort29DeviceRadixSortOnesweepKernelINS1_5radix10policy_hubIjNS0_8NullTypeEyE10Policy1000ELNS0_9SortOrderE0EjS6_yiiNS1_21identity_decomposer_tEEEvPT5_SC_PT3_PKSD_PT1_PKSH_PT2_PKSL_T4_iiT6__param_9];
	shfl.sync.idx.b32	%r1008|%p94, %r1695, %r189, 31, -1;
	add.s32 	%r193, %r190, %r1008;
	shr.u32 	%r1009, %r1664, %r1603;
	and.b32  	%r1005, %r1009, %r82;
	mov.b32 	%r985, 1;
	// begin inline asm
	{
    .reg .pred p;
    and.b32 %r983, %r1005, %r985;    setp.ne.u32 p, %r983, 0;
    vote.ballot.sync.b32 %r983, p, 0xffffffff;
    @!p not.b32 %r983, %r983;
}

	// end inline asm
	mov.b32 	%r988, 2;
	// begin inline asm
	{
    .reg .pred p;
    and.b32 %r986, %r1005, %r988;    setp.ne.u32 p, %r986, 0;
    vote.ballot.sync.b32 %r986, p, 0xffffffff;
    @!p not.b32 %r986, %r986;
}

	// end inline asm
	and.b32  	%r1010, %r986, %r983;
	mov.b32 	%r991, 4;
	// begin inline asm
	{
    .reg .pred p;
    and.b32 %r989, %r1005, %r991;    setp.ne.u32 p, %r989, 0;
    vote.ballot.sync.b32 %r989, p, 0xffffffff;
    @!p not.b32 %r989, %r989;
}

	// end inline asm
	and.b32  	%r1011, %r989, %r1010;
	mov.b32 	%r994, 8;
	// begin inline asm
	{
    .reg .pred p;
    and.b32 %r992, %r1005, %r994;    setp.ne.u32 p, %r992, 0;
    vote.ballot.sync.b32 %r992, p, 0xffffffff;
    @!p not.b32 %r992, %r992;
}

	// end inline asm
	and.b32  	%r1012, %r992, %r1011;
	mov.b32 	%r997, 16;
	// begin inline asm
	{
    .reg .pred p;
    and.b32 %r995, %r1005, %r997;    setp.ne.u32 p, %r995, 0;
    vote.ballot.sync.b32 %r995, p, 0xffffffff;
    @!p not.b32 %r995, %r995;
}

	// end inline asm
	and.b32  	%r1013, %r995, %r1012;
	mov.b32 	%r1000, 32;
	// begin inline asm
	{
    .reg .pred p;
    and.b32 %r998, %r1005, %r1000;    setp.ne.u32 p, %r998, 0;
    vote.ballot.sync.b32 %r998, p, 0xffffffff;
    @!p not.b32 %r998, %r998;
}

	// end inline asm
	and.b32  	%r1014, %r998, %r1013;
	mov.b32 	%r1003, 64;
	// begin inline asm
	{
    .reg .pred p;
    and.b32 %r1001, %r1005, %r1003;    setp.ne.u32 p, %r1001, 0;
    vote.ballot.sync.b32 %r1001, p, 0xffffffff;
    @!p not.b32 %r1001, %r1001;
}

	// end inline asm
	and.b32  	%r1015, %r1001, %r1014;
	mov.b32 	%r1006, 128;
	// begin inline asm
	{
    .reg .pred p;
    and.b32 %r1004, %r1005, %r1006;    setp.ne.u32 p, %r1004, 0;
    vote.ballot.sync.b32 %r1004, p, 0xffffffff;
    @!p not.b32 %r1004, %r1004;
}

	// end inline asm
	and.b32  	%r1016, %r1004, %r1015;
	clz.b32 	%r1017, %r1016;
	sub.s32 	%r194, 31, %r1017;
	and.b32  	%r1018, %r572, %r1016;
	popc.b32 	%r195, %r1018;
	setp.ne.s32 	%p95, %r248, %r194;
	mov.b32 	%r1696, 0;
	@%p95 bra 	$L__BB5_139;
	atom.shared.add.u32 	%r1696, [%r117], %r195;
$L__BB5_139:
	ld.param.u32 	%r1604, [_ZN3cub18CUB_300001_SM_10006detail10radix_sort29DeviceRadixSortOnesweepKernelINS1_5radix10policy_hubIjNS0_8NullTypeEyE10Policy1000ELNS0_9SortOrderE0EjS6_yiiNS1_21identity_decomposer_tEEEvPT5_SC_PT3_PKSD_PT1_PKSH_PT2_PKSL_T4_iiT6__param_9];
	shfl.sync.idx.b32	%r1044|%p96, %r1696, %r194, 31, -1;
	add.s32 	%r198, %r195, %r1044;
	shr.u32 	%r1045, %r1665, %r1604;
	and.b32  	%r1041, %r1045, %r82;
	mov.b32 	%r1021, 1;
	// begin inline asm
	{
    .reg .pred p;
    and.b32 %r1019, %r1041, %r1021;    setp.ne.u32 p, %r1019, 0;
    vote.ballot.sync.b32 %r1019, p, 0xffffffff;
    @!p not.b32 %r1019, %r1019;
}

	// end inline asm
	mov.b32 	%r1024, 2;
	// begin inline asm
	{
    .reg .pred p;
    and.b32 %r1022, %r1041, %r1024;    setp.ne.u32 p, %r1022, 0;
    vote.ballot.sync.b32 %r1022, p, 0xffffffff;
    @!p not.b32 %r1022, %r1022;
}

	// end inline asm
	and.b32  	%r1046, %r1022, %r1019;
	mov.b32 	%r1027, 4;
	// begin inline asm
	{
    .reg .pred p;
    and.b32 %r1025, %r1041, %r1027;    setp.ne.u32 p, %r1025, 0;
    vote.ballot.sync.b32 %r1025, p, 0xffffffff;
    @!p not.b32 %r1025, %r1025;
}

	// end inline asm
	and.b32  	%r1047, %r1025, %r1046;
	mov.b32 	%r1030, 8;
	// begin inline asm
	{
    .reg .pred p;
    and.b32 %r1028, %r1041, %r1030;    setp.ne.u32 p, %r1028, 0;
    vote.ballot.sync.b32 %r1028, p, 0xffffffff;
    @!p not.b32 %r1028, %r1028;
}

	// end inline asm
	and.b32  	%r1048, %r1028, %r1047;
	mov.b32 	%r1033, 16;
	// begin inline asm
	{
    .reg .pred p;
    and.b32 %r1031, %r1041, %r1033;    setp.ne.u32 p, %r1031, 0;
    vote.ballot.sync.b32 %r1031, p, 0xffffffff;
    @!p not.b32 %r1031, %r1031;
}

	// end inline asm
	and.b32  	%r1049, %r1031, %r1048;
	mov.b32 	%r1036, 32;
	// begin inline asm
	{
    .reg .pred p;
    and.b32 %r1034, %r1041, %r1036;    setp.ne.u32 p, %r1034, 0;
    vote.ballot.sync.b32 %r1034, p, 0xffffffff;
    @!p not.b32 %r1034, %r1034;
}

	// end inline asm
	and.b32  	%r1050, %r1034, %r1049;
	mov.b32 	%r1039, 64;
	// begin inline asm
	{
    .reg .pred p;
    and.b32 %r1037, %r1041, %r1039;    setp.ne.u32 p, %r1037, 0;
    vote.ballot.sync.b32 %r1037, p, 0xffffffff;
    @!p not.b32 %r1037, %r1037;
}

	// end inline asm
	and.b32  	%r1051, %r1037, %r1050;
	mov.b32 	%r1042, 128;
	// begin inline asm
	{
    .reg .pred p;
    and.b32 %r1040, %r1041, %r1042;    setp.ne.u32 p, %r1040, 0;
    vote.ballot.sync.b32 %r1040, p, 0xffffffff;
    @!p not.b32 %r1040, %r1040;
}

	// end inline asm
	and.b32  	%r1052, %r1040, %r1051;
	clz.b32 	%r1053, %r1052;
	sub.s32 	%r199, 31, %r1053;
	and.b32  	%r1054, %r572, %r1052;
	popc.b32 	%r200, %r1054;
	setp.ne.s32 	%p97, %r248, %r199;
	mov.b32 	%r1697, 0;
	@%p97 bra 	$L__BB5_141;
	atom.shared.add.u32 	%r1697, [%r118], %r200;
$L__BB5_141:
	ld.param.u32 	%r1605, [_ZN3cub18CUB_300001_SM_10006detail10radix_sort29DeviceRadixSortOnesweepKernelINS1_5radix10policy_hubIjNS0_8NullTypeEyE10Policy1000ELNS0_9SortOrderE0EjS6_yiiNS1_21identity_decomposer_tEEEvPT5_SC_PT3_PKSD_PT1_PKSH_PT2_PKSL_T4_iiT6__param_9];
	shfl.sync.idx.b32	%r1080|%p98, %r1697, %r199, 31, -1;
	add.s32 	%r203, %r200, %r1080;
	shr.u32 	%r1081, %r1666, %r1605;
	and.b32  	%r1077, %r1081, %r82;
	mov.b32 	%r1057, 1;
	// begin inline asm
	{
    .reg .pred p;
    and.b32 %r1055, %r1077, %r1057;    setp.ne.u32 p, %r1055, 0;
    vote.ballot.sync.b32 %r1055, p, 0xffffffff;
    @!p not.b32 %r1055, %r1055;
}

	// end inline asm
	mov.b32 	%r1060, 2;
	// begin inline asm
	{
    .reg .pred p;
    and.b32 %r1058, %r1077, %r1060;    setp.ne.u32 p, %r1058, 0;
    vote.ballot.sync.b32 %r1058, p, 0xffffffff;
    @!p not.b32 %r1058, %r1058;
}

	// end inline asm
	and.b32  	%r1082, %r1058, %r1055;
	mov.b32 	%r1063, 4;
	// begin inline asm
	{
    .reg .pred p;
    and.b32 %r1061, %r1077, %r1063;    setp.ne.u32 p, %r1061, 0;
    vote.ballot.sync.b32 %r1061, p, 0xffffffff;
    @!p not.b32 %r1061, %r1061;
}

	// end inline asm
	and.b32  	%r1083, %r1061, %r1082;
	mov.b32 	%r1066, 8;
	// begin inline asm
	{
    .reg .pred p;
    and.b32 %r1064, %r1077, %r1066;    setp.ne.u32 p, %r1064, 0;
    vote.ballot.sync.b32 %r1064, p, 0xffffffff;
    @!p not.b32 %r1064, %r1064;
}

	// end inline asm
	and.b32  	%r1084, %r1064, %r1083;
	mov.b32 	%r1069, 16;
	// begin inline asm
	{
    .reg .pred p;
    and.b32 %r1067, %r1077, %r1069;    setp.ne.u32 p, %r1067, 0;
    vote.ballot.sync.b32 %r1067, p, 0xffffffff;
    @!p not.b32 %r1067, %r1067;
}

	// end inline asm
	and.b32  	%r1085, %r1067, %r1084;
	mov.b32 	%r1072, 32;
	// begin inline asm
	{
    .reg .pred p;
    and.b32 %r1070, %r1077, %r1072;    setp.ne.u32 p, %r1070, 0;
    vote.ballot.sync.b32 %r1070, p, 0xffffffff;
    @!p not.b32 %r1070, %r1070;
}

	// end inline asm
	and.b32  	%r1086, %r1070, %r1085;
	mov.b32 	%r1075, 64;
	// begin inline asm
	{
    .reg .pred p;
    and.b32 %r1073, %r1077, %r1075;    setp.ne.u32 p, %r1073, 0;
    vote.ballot.sync.b32 %r1073, p, 0xffffffff;
    @!p not.b32 %r1073, %r1073;
}

	// end inline asm
	and.b32  	%r1087, %r1073, %r1086;
	mov.b32 	%r1078, 128;
	// begin inline asm
	{
    .reg .pred p;
    and.b32 %r1076, %r1077, %r1078;    setp.ne.u32 p, %r1076, 0;
    vote.ballot.sync.b32 %r1076, p, 0xffffffff;
    @!p not.b32 %r1076, %r1076;
}

	// end inline asm
	and.b32  	%r1088, %r1076, %r1087;
	clz.b32 	%r1089, %r1088;
	sub.s32 	%r204, 31, %r1089;
	and.b32  	%r1090, %r572, %r1088;
	popc.b32 	%r205, %r1090;
	setp.ne.s32 	%p99, %r248, %r204;
	mov.b32 	%r1698, 0;
	@%p99 bra 	$L__BB5_143;
	atom.shared.add.u32 	%r1698, [%r119], %r205;
$L__BB5_143:
	ld.param.u32 	%r1606, [_ZN3cub18CUB_300001_SM_10006detail10radix_sort29DeviceRadixSortOnesweepKernelINS1_5radix10policy_hubIjNS0_8NullTypeEyE10Policy1000ELNS0_9SortOrderE0EjS6_yiiNS1_21identity_decomposer_tEEEvPT5_SC_PT3_PKSD_PT1_PKSH_PT2_PKSL_T4_iiT6__param_9];
	shfl.sync.idx.b32	%r1116|%p100, %r1698, %r204, 31, -1;
	add.s32 	%r208, %r205, %r1116;
	shr.u32 	%r1117, %r1667, %r1606;
	and.b32  	%r1113, %r1117, %r82;
	mov.b32 	%r1093, 1;
	// begin inline asm
	{
    .reg .pred p;
    and.b32 %r1091, %r1113, %r1093;    setp.ne.u32 p, %r1091, 0;
    vote.ballot.sync.b32 %r1091, p, 0xffffffff;
    @!p not.b32 %r1091, %r1091;
}

	// end inline asm
	mov.b32 	%r1096, 2;
	// begin inline asm
	{
    .reg .pred p;
    and.b32 %r1094, %r1113, %r1096;    setp.ne.u32 p, %r1094, 0;
    vote.ballot.sync.b32 %r1094, p, 0xffffffff;
    @!p not.b32 %r1094, %r1094;
}

	// end inline asm
	and.b32  	%r1118, %r1094, %r1091;
	mov.b32 	%r1099, 4;
	// begin inline asm
	{
    .reg .pred p;
    and.b32 %r1097, %r1113, %r1099;    setp.ne.u32 p, %r1097, 0;
    vote.ballot.sync.b32 %r1097, p, 0xffffffff;
    @!p not.b32 %r1097, %r1097;
}

	// end inline asm
	and.b32  	%r1119, %r1097, %r1118;
	mov.b32 	%r1102, 8;
	// begin inline asm
	{
    .reg .pred p;
    and.b32 %r1100, %r1113, %r1102;    setp.ne.u32 p, %r1100, 0;
    vote.ballot.sync.b32 %r1100, p, 0xffffffff;
    @!p not.b32 %r1100, %r1100;
}

	// end inline asm
	and.b32  	%r1120, %r1100, %r1119;
	mov.b32 	%r1105, 16;
	// begin inline asm
	{
    .reg .pred p;
    and.b32 %r1103, %r1113, %r1105;    setp.ne.u32 p, %r1103, 0;
    vote.ballot.sync.b32 %r1103, p, 0xffffffff;
    @!p not.b32 %r1103, %r1103;
}

	// end inline asm
	and.b32  	%r1121, %r1103, %r1120;
	mov.b32 	%r1108, 32;
	// begin inline asm
	{
    .reg .pred p;
    and.b32 %r1106, %r1113, %r1108;    setp.ne.u32 p, %r1106, 0;
    vote.ballot.sync.b32 %r1106, p, 0xffffffff;
    @!p not.b32 %r1106, %r1106;
}

	// end inline asm
	and.b32  	%r1122, %r1106, %r1121;
	mov.b32 	%r1111, 64;
	// begin inline asm
	{
    .reg .pred p;
    and.b32 %r1109, %r1113, %r1111;    setp.ne.u32 p, %r1109, 0;
    vote.ballot.sync.b32 %r1109, p, 0xffffffff;
    @!p not.b32 %r1109, %r1109;
}

	// end inline asm
	and.b32  	%r1123, %r1109, %r1122;
	mov.b32 	%r1114, 128;
	// begin inline asm
	{
    .reg .pred p;
    and.b32 %r1112, %r1113, %r1114;    setp.ne.u32 p, %r1112, 0;
    vote.ballot.sync.b32 %r1112, p, 0xffffffff;
    @!p not.b32 %r1112, %r1112;
}

	// end inline asm
	and.b32  	%r1124, %r1112, %r1123;
	clz.b32 	%r1125, %r1124;
	sub.s32 	%r209, 31, %r1125;
	and.b32  	%r1126, %r572, %r1124;
	popc.b32 	%r210, %r1126;
	setp.ne.s32 	%p101, %r248, %r209;
	mov.b32 	%r1699, 0;
	@%p101 bra 	$L__BB5_145;
	atom.shared.add.u32 	%r1699, [%r120], %r210;
$L__BB5_145:
	ld.param.u32 	%r1607, [_ZN3cub18CUB_300001_SM_10006detail10radix_sort29DeviceRadixSortOnesweepKernelINS1_5radix10policy_hubIjNS0_8NullTypeEyE10Policy1000ELNS0_9SortOrderE0EjS6_yiiNS1_21identity_decomposer_tEEEvPT5_SC_PT3_PKSD_PT1_PKSH_PT2_PKSL_T4_iiT6__param_9];
	shfl.sync.idx.b32	%r1152|%p102, %r1699, %r209, 31, -1;
	add.s32 	%r213, %r210, %r1152;
	shr.u32 	%r1153, %r1668, %r1607;
	and.b32  	%r1149, %r1153, %r82;
	mov.b32 	%r1129, 1;
	// begin inline asm
	{
    .reg .pred p;
    and.b32 %r1127, %r1149, %r1129;    setp.ne.u32 p, %r1127, 0;
    vote.ballot.sync.b32 %r1127, p, 0xffffffff;
    @!p not.b32 %r1127, %r1127;
}

	// end inline asm
	mov.b32 	%r1132, 2;
	// begin inline asm
	{
    .reg .pred p;
    and.b32 %r1130, %r1149, %r1132;    setp.ne.u32 p, %r1130, 0;
    vote.ballot.sync.b32 %r1130, p, 0xffffffff;
    @!p not.b32 %r1130, %r1130;
}

	// end inline asm
	and.b32  	%r1154, %r1130, %r1127;
	mov.b32 	%r1135, 4;
	// begin inline asm
	{
    .reg .pred p;
    and.b32 %r1133, %r1149, %r1135;    setp.ne.u32 p, %r1133, 0;
    vote.ballot.sync.b32 %r1133, p, 0xffffffff;
    @!p not.b32 %r1133, %r1133;
}

	// end inline asm
	and.b32  	%r1155, %r1133, %r1154;
	mov.b32 	%r1138, 8;
	// begin inline asm
	{
    .reg .pred p;
    and.b32 %r1136, %r1149, %r1138;    setp.ne.u32 p, %r1136, 0;
    vote.ballot.sync.b32 %r1136, p, 0xffffffff;
    @!p not.b32 %r1136, %r1136;
}

	// end inline asm
	and.b32  	%r1156, %r1136, %r1155;
	mov.b32 	%r1141, 16;
	// begin inline asm
	{
    .reg .pred p;
    and.b32 %r1139, %r1149, %r1141;    setp.ne.u32 p, %r1139, 0;
    vote.ballot.sync.b32 %r1139, p, 0xffffffff;
    @!p not.b32 %r1139, %r1139;
}

	// end inline asm
	and.b32  	%r1157, %r1139, %r1156;
	mov.b32 	%r1144, 32;
	// begin inline asm
	{
    .reg .pred p;
    and.b32 %r1142, %r1149, %r1144;    setp.ne.u32 p, %r1142, 0;
    vote.ballot.sync.b32 %r1142, p, 0xffffffff;
    @!p not.b32 %r1142, %r1142;
}

	// end inline asm
	and.b32  	%r1158, %r1142, %r1157;
	mov.b32 	%r1147, 64;
	// begin inline asm
	{
    .reg .pred p;
    and.b32 %r1145, %r1149, %r1147;    setp.ne.u32 p, %r1145, 0;
    vote.ballot.sync.b32 %r1145, p, 0xffffffff;
    @!p not.b32 %r1145, %r1145;
}

	// end inline asm
	and.b32  	%r1159, %r1145, %r1158;
	mov.b32 	%r1150, 128;
	// begin inline asm
	{
    .reg .pred p;
    and.b32 %r1148, %r1149, %r1150;    setp.ne.u32 p, %r1148, 0;
    vote.ballot.sync.b32 %r1148, p, 0xffffffff;
    @!p not.b32 %r1148, %r1148;
}

	// end inline asm
	and.b32  	%r1160, %r1148, %r1159;
	clz.b32 	%r1161, %r1160;
	sub.s32 	%r214, 31, %r1161;
	and.b32  	%r1162, %r572, %r1160;
	popc.b32 	%r215, %r1162;
	setp.ne.s32 	%p103, %r248, %r214;
	mov.b32 	%r1700, 0;
	@%p103 bra 	$L__BB5_147;
	ld.param.u32 	%r1608, [_ZN3cub18CUB_300001_SM_10006detail10radix_sort29DeviceRadixSortOnesweepKernelINS1_5radix10policy_hubIjNS0_8NullTypeEyE10Policy1000ELNS0_9SortOrderE0EjS6_yiiNS1_21identity_decomposer_tEEEvPT5_SC_PT3_PKSD_PT1_PKSH_PT2_PKSL_T4_iiT6__param_9];
	shl.b32 	%r1163, %r1, 5;
	and.b32  	%r1164, %r1163, 31744;
	mov.u32 	%r1165, _ZZN3cub18CUB_300001_SM_10006detail10radix_sort29DeviceRadixSortOnesweepKernelINS1_5radix10policy_hubIjNS0_8NullTypeEyE10Policy1000ELNS0_9SortOrderE0EjS6_yiiNS1_21identity_decomposer_tEEEvPT5_SC_PT3_PKSD_PT1_PKSH_PT2_PKSL_T4_iiT6_E1s;
	add.s32 	%r1166, %r1165, %r1164;
	shr.u32 	%r1167, %r1668, %r1608;
	and.b32  	%r1168, %r1167, %r82;
	shl.b32 	%r1169, %r1168, 2;
	add.s32 	%r1170, %r1166, %r1169;
	atom.shared.add.u32 	%r1700, [%r1170], %r215;
$L__BB5_147:
	ld.param.u32 	%r1609, [_ZN3cub18CUB_300001_SM_10006detail10radix_sort29DeviceRadixSortOnesweepKernelINS1_5radix10policy_hubIjNS0_8NullTypeEyE10Policy1000ELNS0_9SortOrderE0EjS6_yiiNS1_21identity_decomposer_tEEEvPT5_SC_PT3_PKSD_PT1_PKSH_PT2_PKSL_T4_iiT6__param_9];
	shfl.sync.idx.b32	%r1196|%p104, %r1700, %r214, 31, -1;
	add.s32 	%r218, %r215, %r1196;
	shr.u32 	%r1197, %r1669, %r1609;
	and.b32  	%r1193, %r1197, %r82;
	mov.b32 	%r1173, 1;
	// begin inline asm
	{
    .reg .pred p;
    and.b32 %r1171, %r1193, %r1173;    setp.ne.u32 p, %r1171, 0;
    vote.ballot.sync.b32 %r1171, p, 0xffffffff;
    @!p not.b32 %r1171, %r1171;
}

	// end inline asm
	mov.b32 	%r1176, 2;
	// begin inline asm
	{
    .reg .pred p;
    and.b32 %r1174, %r1193, %r1176;    setp.ne.u32 p, %r1174, 0;
    vote.ballot.sync.b32 %r1174, p, 0xffffffff;
    @!p not.b32 %r1174, %r1174;
}

	// end inline asm
	and.b32  	%r1198, %r1174, %r1171;
	mov.b32 	%r1179, 4;
	// begin inline asm
	{
    .reg .pred p;
    and.b32 %r1177, %r1193, %r1179;    setp.ne.u32 p, %r1177, 0;
    vote.ballot.sync.b32 %r1177, p, 0xffffffff;
    @!p not.b32 %r1177, %r1177;
}

	// end inline asm
	and.b32  	%r1199, %r1177, %r1198;
	mov.b32 	%r1182, 8;
	// begin inline asm
	{
    .reg .pred p;
    and.b32 %r1180, %r1193, %r1182;    setp.ne.u32 p, %r1180, 0;
    vote.ballot.sync.b32 %r1180, p, 0xffffffff;
    @!p not.b32 %r1180, %r1180;
}

	// end inline asm
	and.b32  	%r1200, %r1180, %r1199;
	mov.b32 	%r1185, 16;
	// begin inline asm
	{
    .reg .pred p;
    and.b32 %r1183, %r1193, %r1185;    setp.ne.u32 p, %r1183, 0;
    vote.ballot.sync.b32 %r1183, p, 0xffffffff;
    @!p not.b32 %r1183, %r1183;
}

	// end inline asm
	and.b32  	%r1201, %r1183, %r1200;
	mov.b32 	%r1188, 32;
	// begin inline asm
	{
    .reg .pred p;
    and.b32 %r1186, %r1193, %r1188;    setp.ne.u32 p, %r1186, 0;
    vote.ballot.sync.b32 %r1186, p, 0xffffffff;
    @!p not.b32 %r1186, %r1186;
}

	// end inline asm
	and.b32  	%r1202, %r1186, %r1201;
	mov.b32 	%r1191, 64;
	// begin inline asm
	{
    .reg .pred p;
    and.b32 %r1189, %r1193, %r1191;    setp.ne.u32 p, %r1189, 0;
    vote.ballot.sync.b32 %r1189, p, 0xffffffff;
    @!p not.b32 %r1189, %r1189;
}

	// end inline asm
	and.b32  	%r1203, %r1189, %r1202;
	mov.b32 	%r1194, 128;
	// begin inline asm
	{
    .reg .pred p;
    and.b32 %r1192, %r1193, %r1194;    setp.ne.u32 p, %r1192, 0;
    vote.ballot.sync.b32 %r1192, p, 0xffffffff;
    @!p not.b32 %r1192, %r1192;
}

	// end inline asm
	and.b32  	%r1204, %r1192, %r1203;
	clz.b32 	%r1205, %r1204;
	sub.s32 	%r219, 31, %r1205;
	and.b32  	%r1206, %r572, %r1204;
	popc.b32 	%r220, %r1206;
	setp.ne.s32 	%p105, %r248, %r219;
	mov.b32 	%r1701, 0;
	@%p105 bra 	$L__BB5_149;
	ld.param.u32 	%r1610, [_ZN3cub18CUB_300001_SM_10006detail10radix_sort29DeviceRadixSortOnesweepKernelINS1_5radix10policy_hubIjNS0_8NullTypeEyE10Policy1000ELNS0_9SortOrderE0EjS6_yiiNS1_21identity_decomposer_tEEEvPT5_SC_PT3_PKSD_PT1_PKSH_PT2_PKSL_T4_iiT6__param_9];
	shl.b32 	%r1207, %r1, 5;
	and.b32  	%r1208, %r1207, 31744;
	mov.u32 	%r1209, _ZZN3cub18CUB_300001_SM_10006detail10radix_sort29DeviceRadixSortOnesweepKernelINS1_5radix10policy_hubIjNS0_8NullTypeEyE10Policy1000ELNS0_9SortOrderE0EjS6_yiiNS1_21identity_decomposer_tEEEvPT5_SC_PT3_PKSD_PT1_PKSH_PT2_PKSL_T4_iiT6_E1s;
	add.s32 	%r1210, %r1209, %r1208;
	shr.u32 	%r1211, %r1669, %r1610;
	and.b32  	%r1212, %r1211, %r82;
	shl.b32 	%r1213, %r1212, 2;
	add.s32 	%r1214, %r1210, %r1213;
	atom.shared.add.u32 	%r1701, [%r1214], %r220;
$L__BB5_149:
	ld.param.u32 	%r1611, [_ZN3cub18CUB_300001_SM_10006detail10radix_sort29DeviceRadixSortOnesweepKernelINS1_5radix10policy_hubIjNS0_8NullTypeEyE10Policy1000ELNS0_9SortOrderE0EjS6_yiiNS1_21identity_decomposer_tEEEvPT5_SC_PT3_PKSD_PT1_PKSH_PT2_PKSL_T4_iiT6__param_9];
	shfl.sync.idx.b32	%r1240|%p106, %r1701, %r219, 31, -1;
	add.s32 	%r223, %r220, %r1240;
	shr.u32 	%r1241, %r1670, %r1611;
	and.b32  	%r1237, %r1241, %r82;
	mov.b32 	%r1217, 1;
	// begin inline asm
	{
    .reg .pred p;
    and.b32 %r1215, %r1237, %r1217;    setp.ne.u32 p, %r1215, 0;
    vote.ballot.sync.b32 %r1215, p, 0xffffffff;
    @!p not.b32 %r1215, %r1215;
}

	// end inline asm
	mov.b32 	%r1220, 2;
	// begin inline asm
	{
    .reg .pred p;
    and.b32 %r1218, %r1237, %r1220;    setp.ne.u32 p, %r1218, 0;
    vote.ballot.sync.b32 %r1218, p, 0xffffffff;
    @!p not.b32 %r1218, %r1218;
}

	// end inline asm
	and.b32  	%r1242, %r1218, %r1215;
	mov.b32 	%r1223, 4;
	// begin inline asm
	{
    .reg .pred p;
    and.b32 %r1221, %r1237, %r1223;    setp.ne.u32 p, %r1221, 0;
    vote.ballot.sync.b32 %r1221, p, 0xffffffff;
    @!p not.b32 %r1221, %r1221;
}

	// end inline asm
	and.b32  	%r1243, %r1221, %r1242;
	mov.b32 	%r1226, 8;
	// begin inline asm
	{
    .reg .pred p;
    and.b32 %r1224, %r1237, %r1226;    setp.ne.u32 p, %r1224, 0;
    vote.ballot.sync.b32 %r1224, p, 0xffffffff;
    @!p not.b32 %r1224, %r1224;
}

	// end inline asm
	and.b32  	%r1244, %r1224, %r1243;
	mov.b32 	%r1229, 16;
	// begin inline asm
	{
    .reg .pred p;
    and.b32 %r1227, %r1237, %r1229;    setp.ne.u32 p, %r1227, 0;
    vote.ballot.sync.b32 %r1227, p, 0xffffffff;
    @!p not.b32 %r1227, %r1227;
}

	// end inline asm
	and.b32  	%r1245, %r1227, %r1244;
	mov.b32 	%r1232, 32;
	// begin inline asm
	{
    .reg .pred p;
    and.b32 %r1230, %r1237, %r1232;    setp.ne.u32 p, %r1230, 0;
    vote.ballot.sync.b32 %r1230, p, 0xffffffff;
    @!p not.b32 %r1230, %r1230;
}

	// end inline asm
	and.b32  	%r1246, %r1230, %r1245;
	mov.b32 	%r1235, 64;
	// begin inline asm
	{
    .reg .pred p;
    and.b32 %r1233, %r1237, %r1235;    setp.ne.u32 p, %r1233, 0;
    vote.ballot.sync.b32 %r1233, p, 0xffffffff;
    @!p not.b32 %r1233, %r1233;
}

	// end inline asm
	and.b32  	%r1247, %r1233, %r1246;
	mov.b32 	%r1238, 128;
	// begin inline asm
	{
    .reg .pred p;
    and.b32 %r1236, %r1237, %r1238;    setp.ne.u32 p, %r1236, 0;
    vote.ballot.sync.b32 %r1236, p, 0xffffffff;
    @!p not.b32 %r1236, %r1236;
}

	// end inline asm
	and.b32  	%r1248, %r1236, %r1247;
	clz.b32 	%r1249, %r1248;
	sub.s32 	%r224, 31, %r1249;
	and.b32  	%r1250, %r572, %r1248;
	popc.b32 	%r225, %r1250;
	setp.ne.s32 	%p107, %r248, %r224;
	mov.b32 	%r1702, 0;
	@%p107 bra 	$L__BB5_151;
	ld.param.u32 	%r1612, [_ZN3cub18CUB_300001_SM_10006detail10radix_sort29DeviceRadixSortOnesweepKernelINS1_5radix10policy_hubIjNS0_8NullTypeEyE10Policy1000ELNS0_9SortOrderE0EjS6_yiiNS1_21identity_decomposer_tEEEvPT5_SC_PT3_PKSD_PT1_PKSH_PT2_PKSL_T4_iiT6__param_9];
	shl.b32 	%r1251, %r1, 5;
	and.b32  	%r1252, %r1251, 31744;
	mov.u32 	%r1253, _ZZN3cub18CUB_300001_SM_10006detail10radix_sort29DeviceRadixSortOnesweepKernelINS1_5radix10policy_hubIjNS0_8NullTypeEyE10Policy1000ELNS0_9SortOrderE0EjS6_yiiNS1_21identity_decomposer_tEEEvPT5_SC_PT3_PKSD_PT1_PKSH_PT2_PKSL_T4_iiT6_E1s;
	add.s32 	%r1254, %r1253, %r1252;
	shr.u32 	%r1255, %r1670, %r1612;
	and.b32  	%r1256, %r1255, %r82;
	shl.b32 	%r1257, %r1256, 2;
	add.s32 	%r1258, %r1254, %r1257;
	atom.shared.add.u32 	%r1702, [%r1258], %r225;
$L__BB5_151:
	ld.param.u32 	%r1613, [_ZN3cub18CUB_300001_SM_10006detail10radix_sort29DeviceRadixSortOnesweepKernelINS1_5radix10policy_hubIjNS0_8NullTypeEyE10Policy1000ELNS0_9SortOrderE0EjS6_yiiNS1_21identity_decomposer_tEEEvPT5_SC_PT3_PKSD_PT1_PKSH_PT2_PKSL_T4_iiT6__param_9];
	shfl.sync.idx.b32	%r1284|%p108, %r1702, %r224, 31, -1;
	add.s32 	%r228, %r225, %r1284;
	shr.u32 	%r1285, %r1671, %r1613;
	and.b32  	%r1281, %r1285, %r82;
	mov.b32 	%r1261, 1;
	// begin inline asm
	{
    .reg .pred p;
    and.b32 %r1259, %r1281, %r1261;    setp.ne.u32 p, %r1259, 0;
    vote.ballot.sync.b32 %r1259, p, 0xffffffff;
    @!p not.b32 %r1259, %r1259;
}

	// end inline asm
	mov.b32 	%r1264, 2;
	// begin inline asm
	{
    .reg .pred p;
    and.b32 %r1262, %r1281, %r1264;    setp.ne.u32 p, %r1262, 0;
    vote.ballot.sync.b32 %r1262, p, 0xffffffff;
    @!p not.b32 %r1262, %r1262;
}

	// end inline asm
	and.b32  	%r1286, %r1262, %r1259;
	mov.b32 	%r1267, 4;
	// begin inline asm
	{
    .reg .pred p;
    and.b32 %r1265, %r1281, %r1267;    setp.ne.u32 p, %r1265, 0;
    vote.ballot.sync.b32 %r1265, p, 0xffffffff;
    @!p not.b32 %r1265, %r1265;
}

	// end inline asm
	and.b32  	%r1287, %r1265, %r1286;
	mov.b32 	%r1270, 8;
	// begin inline asm
	{
    .reg .pred p;
    and.b32 %r1268, %r1281, %r1270;    setp.ne.u32 p, %r1268, 0;
    vote.ballot.sync.b32 %r1268, p, 0xffffffff;
    @!p not.b32 %r1268, %r1268;
}

	// end inline asm
	and.b32  	%r1288, %r1268, %r1287;
	mov.b32 	%r1273, 16;
	// begin inline asm
	{
    .reg .pred p;
    and.b32 %r1271, %r1281, %r1273;    setp.ne.u32 p, %r1271, 0;
    vote.ballot.sync.b32 %r1271, p, 0xffffffff;
    @!p not.b32 %r1271, %r1271;
}

	// end inline asm
	and.b32  	%r1289, %r1271, %r1288;
	mov.b32 	%r1276, 32;
	// begin inline asm
	{
    .reg .pred p;
    and.b32 %r1274, %r1281, %r1276;    setp.ne.u32 p, %r1274, 0;
    vote.ballot.sync.b32 %r1274, p, 0xffffffff;
    @!p not.b32 %r1274, %r1274;
}

	// end inline asm
	and.b32  	%r1290, %r1274, %r1289;
	mov.b32 	%r1279, 64;
	// begin inline asm
	{
    .reg .pred p;
    and.b32 %r1277, %r1281, %r1279;    setp.ne.u32 p, %r1277, 0;
    vote.ballot.sync.b32 %r1277, p, 0xffffffff;
    @!p not.b32 %r1277, %r1277;
}

	// end inline asm
	and.b32  	%r1291, %r1277, %r1290;
	mov.b32 	%r1282, 128;
	// begin inline asm
	{
    .reg .pred p;
    and.b32 %r1280, %r1281, %r1282;    setp.ne.u32 p, %r1280, 0;
    vote.ballot.sync.b32 %r1280, p, 0xffffffff;
    @!p not.b32 %r1280, %r1280;
}

	// end inline asm
	and.b32  	%r1292, %r1280, %r1291;
	clz.b32 	%r1293, %r1292;
	sub.s32 	%r229, 31, %r1293;
	and.b32  	%r1294, %r572, %r1292;
	popc.b32 	%r230, %r1294;
	setp.ne.s32 	%p109, %r248, %r229;
	mov.b32 	%r1703, 0;
	@%p109 bra 	$L__BB5_153;
	ld.param.u32 	%r1614, [_ZN3cub18CUB_300001_SM_10006detail10radix_sort29DeviceRadixSortOnesweepKernelINS1_5radix10policy_hubIjNS0_8NullTypeEyE10Policy1000ELNS0_9SortOrderE0EjS6_yiiNS1_21identity_decomposer_tEEEvPT5_SC_PT3_PKSD_PT1_PKSH_PT2_PKSL_T4_iiT6__param_9];
	shl.b32 	%r1295, %r1, 5;
	and.b32  	%r1296, %r1295, 31744;
	mov.u32 	%r1297, _ZZN3cub18CUB_300001_SM_10006detail10radix_sort29DeviceRadixSortOnesweepKernelINS1_5radix10policy_hubIjNS0_8NullTypeEyE10Policy1000ELNS0_9SortOrderE0EjS6_yiiNS1_21identity_decomposer_tEEEvPT5_SC_PT3_PKSD_PT1_PKSH_PT2_PKSL_T4_iiT6_E1s;
	add.s32 	%r1298, %r1297, %r1296;
	shr.u32 	%r1299, %r1671, %r1614;
	and.b32  	%r1300, %r1299, %r82;
	shl.b32 	%r1301, %r1300, 2;
	add.s32 	%r1302, %r1298, %r1301;
	atom.shared.add.u32 	%r1703, [%r1302], %r230;
$L__BB5_153:
	shfl.sync.idx.b32	%r1303|%p111, %r1703, %r229, 31, -1;
	add.s32 	%r1304, %r230, %r1303;
	bar.sync 	0;
	shl.b32 	%r1305, %r143, 2;
	mov.u32 	%r1306, _ZZN3cub18CUB_300001_SM_10006detail10radix_sort29DeviceRadixSortOnesweepKernelINS1_5radix10policy_hubIjNS0_8NullTypeEyE10Policy1000ELNS0_9SortOrderE0EjS6_yiiNS1_21identity_decomposer_tEEEvPT5_SC_PT3_PKSD_PT1_PKSH_PT2_PKSL_T4_iiT6_E1s;
	add.s32 	%r1307, %r1306, %r1305;
	st.shared.u32 	[%r1307+-4], %r1653;
	shl.b32 	%r1308, %r148, 2;
	add.s32 	%r1309, %r1306, %r1308;
	st.shared.u32 	[%r1309+-4], %r1654;
	shl.b32 	%r1310, %r153, 2;
	add.s32 	%r1311, %r1306, %r1310;
	st.shared.u32 	[%r1311+-4], %r1655;
	shl.b32 	%r1312, %r158, 2;
	add.s32 	%r1313, %r1306, %r1312;
	st.shared.u32 	[%r1313+-4], %r1656;
	shl.b32 	%r1314, %r163, 2;
	add.s32 	%r1315, %r1306, %r1314;
	st.shared.u32 	[%r1315+-4], %r1657;
	shl.b32 	%r1316, %r168, 2;
	add.s32 	%r1317, %r1306, %r1316;
	st.shared.u32 	[%r1317+-4], %r1658;
	shl.b32 	%r1318, %r173, 2;
	add.s32 	%r1319, %r1306, %r1318;
	st.shared.u32 	[%r1319+-4], %r1659;
	shl.b32 	%r1320, %r178, 2;
	add.s32 	%r1321, %r1306, %r1320;
	st.shared.u32 	[%r1321+-4], %r1660;
	shl.b32 	%r1322, %r183, 2;
	add.s32 	%r1323, %r1306, %r1322;
	st.shared.u32 	[%r1323+-4], %r1661;
	shl.b32 	%r1324, %r188, 2;
	add.s32 	%r1325, %r1306, %r1324;
	st.shared.u32 	[%r1325+-4], %r1662;
	shl.b32 	%r1326, %r193, 2;
	add.s32 	%r1327, %r1306, %r1326;
	st.shared.u32 	[%r1327+-4], %r1663;
	shl.b32 	%r1328, %r198, 2;
	add.s32 	%r1329, %r1306, %r1328;
	st.shared.u32 	[%r1329+-4], %r1664;
	shl.b32 	%r1330, %r203, 2;
	add.s32 	%r1331, %r1306, %r1330;
	st.shared.u32 	[%r1331+-4], %r1665;
	shl.b32 	%r1332, %r208, 2;
	add.s32 	%r1333, %r1306, %r1332;
	st.shared.u32 	[%r1333+-4], %r1666;
	shl.b32 	%r1334, %r213, 2;
	add.s32 	%r1335, %r1306, %r1334;
	st.shared.u32 	[%r1335+-4], %r1667;
	shl.b32 	%r1336, %r218, 2;
	add.s32 	%r1337, %r1306, %r1336;
	st.shared.u32 	[%r1337+-4], %r1668;
	shl.b32 	%r1338, %r223, 2;
	add.s32 	%r1339, %r1306, %r1338;
	st.shared.u32 	[%r1339+-4], %r1669;
	shl.b32 	%r1340, %r228, 2;
	add.s32 	%r1341, %r1306, %r1340;
	st.shared.u32 	[%r1341+-4], %r1670;
	shl.b32 	%r1342, %r1304, 2;
	add.s32 	%r1343, %r1306, %r1342;
	st.shared.u32 	[%r1343+-4], %r1671;
	shl.b32 	%r1344, %r1, 3;
	add.s32 	%r1345, %r1306, %r1344;
	add.s32 	%r233, %r1345, 29184;
	@%p72 bra 	$L__BB5_161;
	ld.param.u64 	%rd238, [_ZN3cub18CUB_300001_SM_10006detail10radix_sort29DeviceRadixSortOnesweepKernelINS1_5radix10policy_hubIjNS0_8NullTypeEyE10Policy1000ELNS0_9SortOrderE0EjS6_yiiNS1_21identity_decomposer_tEEEvPT5_SC_PT3_PKSD_PT1_PKSH_PT2_PKSL_T4_iiT6__param_3];
	cvta.to.global.u64 	%rd59, %rd238;
	shl.b64 	%rd60, %rd6, 3;
	add.s64 	%rd61, %rd59, %rd60;
	ld.global.u64 	%rd62, [%rd61];
	cvt.s64.s32 	%rd63, %r137;
	sub.s64 	%rd241, %rd62, %rd63;
	st.shared.u64 	[%r233], %rd241;
	setp.lt.s32 	%p112, %r4, 1;
	mov.u32 	%r1707, %r1680;
	@%p112 bra 	$L__BB5_160;
	mov.b32 	%r1705, -1;
	mov.u32 	%r1704, %r4;
	mov.u32 	%r1707, %r1680;
$L__BB5_156:
	ld.param.u64 	%rd231, [_ZN3cub18CUB_300001_SM_10006detail10radix_sort29DeviceRadixSortOnesweepKernelINS1_5radix10policy_hubIjNS0_8NullTypeEyE10Policy1000ELNS0_9SortOrderE0EjS6_yiiNS1_21identity_decomposer_tEEEvPT5_SC_PT3_PKSD_PT1_PKSH_PT2_PKSL_T4_iiT6__param_0];
	add.s32 	%r237, %r1704, -1;
	shl.b32 	%r1347, %r237, 8;
	add.s32 	%r1348, %r1347, %r1;
	cvta.to.global.u64 	%rd64, %rd231;
	mul.wide.s32 	%rd65, %r1348, 4;
	add.s64 	%rd13, %rd64, %rd65;
$L__BB5_157:
	membar.cta;
	ld.volatile.global.u32 	%r238, [%rd13];
	setp.eq.s32 	%p113, %r238, 0;
	@%p113 bra 	$L__BB5_157;
	and.b32  	%r1349, %r238, 1073741823;
	add.s32 	%r1707, %r1349, %r1707;
	setp.gt.s32 	%p114, %r238, -1;
	vote.sync.ballot.b32 	%r1705, %p114, %r1705;
	setp.gt.u32 	%p116, %r1704, 1;
	and.pred  	%p117, %p114, %p116;
	mov.u32 	%r1704, %r237;
	@%p117 bra 	$L__BB5_156;
	ld.shared.u64 	%rd241, [%r233];
$L__BB5_160:
	ld.param.u64 	%rd232, [_ZN3cub18CUB_300001_SM_10006detail10radix_sort29DeviceRadixSortOnesweepKernelINS1_5radix10policy_hubIjNS0_8NullTypeEyE10Policy1000ELNS0_9SortOrderE0EjS6_yiiNS1_21identity_decomposer_tEEEvPT5_SC_PT3_PKSD_PT1_PKSH_PT2_PKSL_T4_iiT6__param_0];
	or.b32  	%r1350, %r1707, -2147483648;
	cvta.to.global.u64 	%rd66, %rd232;
	shl.b32 	%r1351, %r4, 8;
	add.s32 	%r1352, %r1351, %r1;
	mul.wide.s32 	%rd67, %r1352, 4;
	add.s64 	%rd68, %rd66, %rd67;
	st.volatile.global.u32 	[%rd68], %r1350;
	sub.s32 	%r1353, %r1707, %r1680;
	cvt.s64.s32 	%rd69, %r1353;
	add.s64 	%rd70, %rd241, %rd69;
	st.shared.u64 	[%r233], %rd70;
$L__BB5_161:
	ld.param.u32 	%r1587, [_ZN3cub18CUB_300001_SM_10006detail10radix_sort29DeviceRadixSortOnesweepKernelINS1_5radix10policy_hubIjNS0_8NullTypeEyE10Policy1000ELNS0_9SortOrderE0EjS6_yiiNS1_21identity_decomposer_tEEEvPT5_SC_PT3_PKSD_PT1_PKSH_PT2_PKSL_T4_iiT6__param_8];
	ld.param.u64 	%rd235, [_ZN3cub18CUB_300001_SM_10006detail10radix_sort29DeviceRadixSortOnesweepKernelINS1_5radix10policy_hubIjNS0_8NullTypeEyE10Policy1000ELNS0_9SortOrderE0EjS6_yiiNS1_21identity_decomposer_tEEEvPT5_SC_PT3_PKSD_PT1_PKSH_PT2_PKSL_T4_iiT6__param_2];
	setp.gt.u32 	%p118, %r1, 255;
	mad.lo.s32 	%r242, %r4, 7296, 7296;
	setp.lt.s32 	%p119, %r242, %r1587;
	setp.eq.s64 	%p120, %rd235, 0;
	or.pred  	%p121, %p120, %p119;
	or.pred  	%p122, %p118, %p121;
	@%p122 bra 	$L__BB5_163;
	ld.param.u64 	%rd236, [_ZN3cub18CUB_300001_SM_10006detail10radix_sort29DeviceRadixSortOnesweepKernelINS1_5radix10policy_hubIjNS0_8NullTypeEyE10Policy1000ELNS0_9SortOrderE0EjS6_yiiNS1_21identity_decomposer_tEEEvPT5_SC_PT3_PKSD_PT1_PKSH_PT2_PKSL_T4_iiT6__param_2];
	ld.shared.u64 	%rd71, [%r233];
	cvt.s64.s32 	%rd72, %r1680;
	cvt.s64.s32 	%rd73, %r137;
	add.s64 	%rd74, %rd73, %rd72;
	add.s64 	%rd75, %rd74, %rd71;
	cvta.to.global.u64 	%rd76, %rd236;
	shl.b64 	%rd77, %rd6, 3;
	add.s64 	%rd78, %rd76, %rd77;
	st.global.u64 	[%rd78], %rd75;
$L__BB5_163:
	ld.param.u32 	%r1588, [_ZN3cub18CUB_300001_SM_10006detail10radix_sort29DeviceRadixSortOnesweepKernelINS1_5radix10policy_hubIjNS0_8NullTypeEyE10Policy1000ELNS0_9SortOrderE0EjS6_yiiNS1_21identity_decomposer_tEEEvPT5_SC_PT3_PKSD_PT1_PKSH_PT2_PKSL_T4_iiT6__param_8];
	setp.gt.s32 	%p123, %r242, %r1588;
	bar.sync 	0;
	@%p123 bra 	$L__BB5_165;
	ld.param.u32 	%r1615, [_ZN3cub18CUB_300001_SM_10006detail10radix_sort29DeviceRadixSortOnesweepKernelINS1_5radix10policy_hubIjNS0_8NullTypeEyE10Policy1000ELNS0_9SortOrderE0EjS6_yiiNS1_21identity_decomposer_tEEEvPT5_SC_PT3_PKSD_PT1_PKSH_PT2_PKSL_T4_iiT6__param_9];
	ld.shared.u32 	%r1354, [%r121];
	shr.u32 	%r1355, %r1354, %r1615;
	and.b32  	%r1356, %r1355, %r82;
	shl.b32 	%r1357, %r1356, 3;
	add.s32 	%r1359, %r1306, 29184;
	add.s32 	%r1360, %r1359, %r1357;
	ld.shared.u64 	%rd79, [%r1360];
	add.s64 	%rd80, %rd79, %rd6;
	shl.b64 	%rd81, %rd80, 2;
	add.s64 	%rd82, %rd5, %rd81;
	st.global.u32 	[%rd82], %r1354;
	bar.warp.sync 	-1;
	ld.shared.u32 	%r1361, [%r121+1536];
	shr.u32 	%r1362, %r1361, %r1615;
	and.b32  	%r1363, %r1362, %r82;
	shl.b32 	%r1364, %r1363, 3;
	add.s32 	%r1365, %r1359, %r1364;
	ld.shared.u64 	%rd83, [%r1365];
	add.s64 	%rd84, %rd83, %rd6;
	shl.b64 	%rd85, %rd84, 2;
	add.s64 	%rd86, %rd5, %rd85;
	st.global.u32 	[%rd86+1536], %r1361;
	bar.warp.sync 	-1;
	ld.shared.u32 	%r1366, [%r121+3072];
	shr.u32 	%r1367, %r1366, %r1615;
	and.b32  	%r1368, %r1367, %r82;
	shl.b32 	%r1369, %r1368, 3;
	add.s32 	%r1370, %r1359, %r1369;
	ld.shared.u64 	%rd87, [%r1370];
	add.s64 	%rd88, %rd87, %rd6;
	shl.b64 	%rd89, %rd88, 2;
	add.s64 	%rd90, %rd5, %rd89;
	st.global.u32 	[%rd90+3072], %r1366;
	bar.warp.sync 	-1;
	ld.shared.u32 	%r1371, [%r121+4608];
	shr.u32 	%r1372, %r1371, %r1615;
	and.b32  	%r1373, %r1372, %r82;
	shl.b32 	%r1374, %r1373, 3;
	add.s32 	%r1375, %r1359, %r1374;
	ld.shared.u64 	%rd91, [%r1375];
	add.s64 	%rd92, %rd91, %rd6;
	shl.b64 	%rd93, %rd92, 2;
	add.s64 	%rd94, %rd5, %rd93;
	st.global.u32 	[%rd94+4608], %r1371;
	bar.warp.sync 	-1;
	ld.shared.u32 	%r1376, [%r121+6144];
	shr.u32 	%r1377, %r1376, %r1615;
	and.b32  	%r1378, %r1377, %r82;
	shl.b32 	%r1379, %r1378, 3;
	add.s32 	%r1380, %r1359, %r1379;
	ld.shared.u64 	%rd95, [%r1380];
	add.s64 	%rd96, %rd95, %rd6;
	shl.b64 	%rd97, %rd96, 2;
	add.s64 	%rd98, %rd5, %rd97;
	st.global.u32 	[%rd98+6144], %r1376;
	bar.warp.sync 	-1;
	ld.shared.u32 	%r1381, [%r121+7680];
	shr.u32 	%r1382, %r1381, %r1615;
	and.b32  	%r1383, %r1382, %r82;
	shl.b32 	%r1384, %r1383, 3;
	add.s32 	%r1385, %r1359, %r1384;
	ld.shared.u64 	%rd99, [%r1385];
	add.s64 	%rd100, %rd99, %rd6;
	shl.b64 	%rd101, %rd100, 2;
	add.s64 	%rd102, %rd5, %rd101;
	st.global.u32 	[%rd102+7680], %r1381;
	bar.warp.sync 	-1;
	ld.shared.u32 	%r1386, [%r121+9216];
	shr.u32 	%r1387, %r1386, %r1615;
	and.b32  	%r1388, %r1387, %r82;
	shl.b32 	%r1389, %r1388, 3;
	add.s32 	%r1390, %r1359, %r1389;
	ld.shared.u64 	%rd103, [%r1390];
	add.s64 	%rd104, %rd103, %rd6;
	shl.b64 	%rd105, %rd104, 2;
	add.s64 	%rd106, %rd5, %rd105;
	st.global.u32 	[%rd106+9216], %r1386;
	bar.warp.sync 	-1;
	ld.shared.u32 	%r1391, [%r121+10752];
	shr.u32 	%r1392, %r1391, %r1615;
	and.b32  	%r1393, %r1392, %r82;
	shl.b32 	%r1394, %r1393, 3;
	add.s32 	%r1395, %r1359, %r1394;
	ld.shared.u64 	%rd107, [%r1395];
	add.s64 	%rd108, %rd107, %rd6;
	shl.b64 	%rd109, %rd108, 2;
	add.s64 	%rd110, %rd5, %rd109;
	st.global.u32 	[%rd110+10752], %r1391;
	bar.warp.sync 	-1;
	ld.shared.u32 	%r1396, [%r121+12288];
	shr.u32 	%r1397, %r1396, %r1615;
	and.b32  	%r1398, %r1397, %r82;
	shl.b32 	%r1399, %r1398, 3;
	add.s32 	%r1400, %r1359, %r1399;
	ld.shared.u64 	%rd111, [%r1400];
	add.s64 	%rd112, %rd111, %rd6;
	shl.b64 	%rd113, %rd112, 2;
	add.s64 	%rd114, %rd5, %rd113;
	st.global.u32 	[%rd114+12288], %r1396;
	bar.warp.sync 	-1;
	ld.shared.u32 	%r1401, [%r121+13824];
	shr.u32 	%r1402, %r1401, %r1615;
	and.b32  	%r1403, %r1402, %r82;
	shl.b32 	%r1404, %r1403, 3;
	add.s32 	%r1405, %r1359, %r1404;
	ld.shared.u64 	%rd115, [%r1405];
	add.s64 	%rd116, %rd115, %rd6;
	shl.b64 	%rd117, %rd116, 2;
	add.s64 	%rd118, %rd5, %rd117;
	st.global.u32 	[%rd118+13824], %r1401;
	bar.warp.sync 	-1;
	ld.shared.u32 	%r1406, [%r121+15360];
	shr.u32 	%r1407, %r1406, %r1615;
	and.b32  	%r1408, %r1407, %r82;
	shl.b32 	%r1409, %r1408, 3;
	add.s32 	%r1410, %r1359, %r1409;
	ld.shared.u64 	%rd119, [%r1410];
	add.s64 	%rd120, %rd119, %rd6;
	shl.b64 	%rd121, %rd120, 2;
	add.s64 	%rd122, %rd5, %rd121;
	st.global.u32 	[%rd122+15360], %r1406;
	bar.warp.sync 	-1;
	ld.shared.u32 	%r1411, [%r121+16896];
	shr.u32 	%r1412, %r1411, %r1615;
	and.b32  	%r1413, %r1412, %r82;
	shl.b32 	%r1414, %r1413, 3;
	add.s32 	%r1415, %r1359, %r1414;
	ld.shared.u64 	%rd123, [%r1415];
	add.s64 	%rd124, %rd123, %rd6;
	shl.b64 	%rd125, %rd124, 2;
	add.s64 	%rd126, %rd5, %rd125;
	st.global.u32 	[%rd126+16896], %r1411;
	bar.warp.sync 	-1;
	ld.shared.u32 	%r1416, [%r121+18432];
	shr.u32 	%r1417, %r1416, %r1615;
	and.b32  	%r1418, %r1417, %r82;
	shl.b32 	%r1419, %r1418, 3;
	add.s32 	%r1420, %r1359, %r1419;
	ld.shared.u64 	%rd127, [%r1420];
	add.s64 	%rd128, %rd127, %rd6;
	shl.b64 	%rd129, %rd128, 2;
	add.s64 	%rd130, %rd5, %rd129;
	st.global.u32 	[%rd130+18432], %r1416;
	bar.warp.sync 	-1;
	ld.shared.u32 	%r1421, [%r121+19968];
	shr.u32 	%r1422, %r1421, %r1615;
	and.b32  	%r1423, %r1422, %r82;
	shl.b32 	%r1424, %r1423, 3;
	add.s32 	%r1425, %r1359, %r1424;
	ld.shared.u64 	%rd131, [%r1425];
	add.s64 	%rd132, %rd131, %rd6;
	shl.b64 	%rd133, %rd132, 2;
	add.s64 	%rd134, %rd5, %rd133;
	st.global.u32 	[%rd134+19968], %r1421;
	bar.warp.sync 	-1;
	ld.shared.u32 	%r1426, [%r121+21504];
	shr.u32 	%r1427, %r1426, %r1615;
	and.b32  	%r1428, %r1427, %r82;
	shl.b32 	%r1429, %r1428, 3;
	add.s32 	%r1430, %r1359, %r1429;
	ld.shared.u64 	%rd135, [%r1430];
	add.s64 	%rd136, %rd135, %rd6;
	shl.b64 	%rd137, %rd136, 2;
	add.s64 	%rd138, %rd5, %rd137;
	st.global.u32 	[%rd138+21504], %r1426;
	bar.warp.sync 	-1;
	ld.shared.u32 	%r1431, [%r121+23040];
	shr.u32 	%r1432, %r1431, %r1615;
	and.b32  	%r1433, %r1432, %r82;
	shl.b32 	%r1434, %r1433, 3;
	add.s32 	%r1435, %r1359, %r1434;
	ld.shared.u64 	%rd139, [%r1435];
	add.s64 	%rd140, %rd139, %rd6;
	shl.b64 	%rd141, %rd140, 2;
	add.s64 	%rd142, %rd5, %rd141;
	st.global.u32 	[%rd142+23040], %r1431;
	bar.warp.sync 	-1;
	ld.shared.u32 	%r1436, [%r121+24576];
	shr.u32 	%r1437, %r1436, %r1615;
	and.b32  	%r1438, %r1437, %r82;
	shl.b32 	%r1439, %r1438, 3;
	add.s32 	%r1440, %r1359, %r1439;
	ld.shared.u64 	%rd143, [%r1440];
	add.s64 	%rd144, %rd143, %rd6;
	shl.b64 	%rd145, %rd144, 2;
	add.s64 	%rd146, %rd5, %rd145;
	st.global.u32 	[%rd146+24576], %r1436;
	bar.warp.sync 	-1;
	ld.shared.u32 	%r1441, [%r121+26112];
	shr.u32 	%r1442, %r1441, %r1615;
	and.b32  	%r1443, %r1442, %r82;
	shl.b32 	%r1444, %r1443, 3;
	add.s32 	%r1445, %r1359, %r1444;
	ld.shared.u64 	%rd147, [%r1445];
	add.s64 	%rd148, %rd147, %rd6;
	shl.b64 	%rd149, %rd148, 2;
	add.s64 	%rd150, %rd5, %rd149;
	st.global.u32 	[%rd150+26112], %r1441;
	bar.warp.sync 	-1;
	ld.shared.u32 	%r1446, [%r121+27648];
	shr.u32 	%r1447, %r1446, %r1615;
	and.b32  	%r1448, %r1447, %r82;
	shl.b32 	%r1449, %r1448, 3;
	add.s32 	%r1450, %r1359, %r1449;
	ld.shared.u64 	%rd151, [%r1450];
	add.s64 	%rd152, %rd151, %rd6;
	shl.b64 	%rd153, %rd152, 2;
	add.s64 	%rd154, %rd5, %rd153;
	st.global.u32 	[%rd154+27648], %r1446;
	bar.warp.sync 	-1;
	bra.uni 	$L__BB5_204;
$L__BB5_165:
	ld.param.u32 	%r1589, [_ZN3cub18CUB_300001_SM_10006detail10radix_sort29DeviceRadixSortOnesweepKernelINS1_5radix10policy_hubIjNS0_8NullTypeEyE10Policy1000ELNS0_9SortOrderE0EjS6_yiiNS1_21identity_decomposer_tEEEvPT5_SC_PT3_PKSD_PT1_PKSH_PT2_PKSL_T4_iiT6__param_8];
	mad.lo.s32 	%r243, %r4, -7296, %r1589;
	setp.ge.s32 	%p124, %r1, %r243;
	@%p124 bra 	$L__BB5_167;
	ld.param.u32 	%r1616, [_ZN3cub18CUB_300001_SM_10006detail10radix_sort29DeviceRadixSortOnesweepKernelINS1_5radix10policy_hubIjNS0_8NullTypeEyE10Policy1000ELNS0_9SortOrderE0EjS6_yiiNS1_21identity_decomposer_tEEEvPT5_SC_PT3_PKSD_PT1_PKSH_PT2_PKSL_T4_iiT6__param_9];
	ld.shared.u32 	%r1451, [%r121];
	shr.u32 	%r1452, %r1451, %r1616;
	and.b32  	%r1453, %r1452, %r82;
	shl.b32 	%r1454, %r1453, 3;
	add.s32 	%r1456, %r1306, %r1454;
	ld.shared.u64 	%rd155, [%r1456+29184];
	add.s64 	%rd156, %rd155, %rd6;
	shl.b64 	%rd157, %rd156, 2;
	add.s64 	%rd158, %rd5, %rd157;
	st.global.u32 	[%rd158], %r1451;
$L__BB5_167:
	bar.warp.sync 	-1;
	add.s32 	%r1457, %r1, 384;
	setp.ge.s32 	%p125, %r1457, %r243;
	@%p125 bra 	$L__BB5_169;
	ld.param.u32 	%r1617, [_ZN3cub18CUB_300001_SM_10006detail10radix_sort29DeviceRadixSortOnesweepKernelINS1_5radix10policy_hubIjNS0_8NullTypeEyE10Policy1000ELNS0_9SortOrderE0EjS6_yiiNS1_21identity_decomposer_tEEEvPT5_SC_PT3_PKSD_PT1_PKSH_PT2_PKSL_T4_iiT6__param_9];
	ld.shared.u32 	%r1458, [%r121+1536];
	shr.u32 	%r1459, %r1458, %r1617;
	and.b32  	%r1460, %r1459, %r82;
	shl.b32 	%r1461, %r1460, 3;
	add.s32 	%r1463, %r1306, %r1461;
	ld.shared.u64 	%rd159, [%r1463+29184];
	add.s64 	%rd160, %rd159, %rd6;
	shl.b64 	%rd161, %rd160, 2;
	add.s64 	%rd162, %rd5, %rd161;
	st.global.u32 	[%rd162+1536], %r1458;
$L__BB5_169:
	bar.warp.sync 	-1;
	add.s32 	%r1464, %r1, 768;
	setp.ge.s32 	%p126, %r1464, %r243;
	@%p126 bra 	$L__BB5_171;
	ld.param.u32 	%r1618, [_ZN3cub18CUB_300001_SM_10006detail10radix_sort29DeviceRadixSortOnesweepKernelINS1_5radix10policy_hubIjNS0_8NullTypeEyE10Policy1000ELNS0_9SortOrderE0EjS6_yiiNS1_21identity_decomposer_tEEEvPT5_SC_PT3_PKSD_PT1_PKSH_PT2_PKSL_T4_iiT6__param_9];
	ld.shared.u32 	%r1465, [%r121+3072];
	shr.u32 	%r1466, %r1465, %r1618;
	and.b32  	%r1467, %r1466, %r82;
	shl.b32 	%r1468, %r1467, 3;
	add.s32 	%r1470, %r1306, %r1468;
	ld.shared.u64 	%rd163, [%r1470+29184];
	add.s64 	%rd164, %rd163, %rd6;
	shl.b64 	%rd165, %rd164, 2;
	add.s64 	%rd166, %rd5, %rd165;
	st.global.u32 	[%rd166+3072], %r1465;
$L__BB5_171:
	bar.warp.sync 	-1;
	add.s32 	%r1471, %r1, 1152;
	setp.ge.s32 	%p127, %r1471, %r243;
	@%p127 bra 	$L__BB5_173;
	ld.param.u32 	%r1619, [_ZN3cub18CUB_300001_SM_10006detail10radix_sort29DeviceRadixSortOnesweepKernelINS1_5radix10policy_hubIjNS0_8NullTypeEyE10Policy1000ELNS0_9SortOrderE0EjS6_yiiNS1_21identity_decomposer_tEEEvPT5_SC_PT3_PKSD_PT1_PKSH_PT2_PKSL_T4_iiT6__param_9];
	ld.shared.u32 	%r1472, [%r121+4608];
	shr.u32 	%r1473, %r1472, %r1619;
	and.b32  	%r1474, %r1473, %r82;
	shl.b32 	%r1475, %r1474, 3;
	add.s32 	%r1477, %r1306, %r1475;
	ld.shared.u64 	%rd167, [%r1477+29184];
	add.s64 	%rd168, %rd167, %rd6;
	shl.b64 	%rd169, %rd168, 2;
	add.s64 	%rd170, %rd5, %rd169;
	st.global.u32 	[%rd170+4608], %r1472;
$L__BB5_173:
	bar.warp.sync 	-1;
	add.s32 	%r1478, %r1, 1536;
	setp.ge.s32 	%p128, %r1478, %r243;
	@%p128 bra 	$L__BB5_175;
	ld.param.u32 	%r1620, [_ZN3cub18CUB_300001_SM_10006detail10radix_sort29DeviceRadixSortOnesweepKernelINS1_5radix10policy_hubIjNS0_8NullTypeEyE10Policy1000ELNS0_9SortOrderE0EjS6_yiiNS1_21identity_decomposer_tEEEvPT5_SC_PT3_PKSD_PT1_PKSH_PT2_PKSL_T4_iiT6__param_9];
	ld.shared.u32 	%r1479, [%r121+6144];
	shr.u32 	%r1480, %r1479, %r1620;
	and.b32  	%r1481, %r1480, %r82;
	shl.b32 	%r1482, %r1481, 3;
	add.s32 	%r1484, %r1306, %r1482;
	ld.shared.u64 	%rd171, [%r1484+29184];
	add.s64 	%rd172, %rd171, %rd6;
	shl.b64 	%rd173, %rd172, 2;
	add.s64 	%rd174, %rd5, %rd173;
	st.global.u32 	[%rd174+6144], %r1479;
$L__BB5_175:
	bar.warp.sync 	-1;
	add.s32 	%r1485, %r1, 1920;
	setp.ge.s32 	%p129, %r1485, %r243;
	@%p129 bra 	$L__BB5_177;
	ld.param.u32 	%r1621, [_ZN3cub18CUB_300001_SM_10006detail10radix_sort29DeviceRadixSortOnesweepKernelINS1_5radix10policy_hubIjNS0_8NullTypeEyE10Policy1000ELNS0_9SortOrderE0EjS6_yiiNS1_21identity_decomposer_tEEEvPT5_SC_PT3_PKSD_PT1_PKSH_PT2_PKSL_T4_iiT6__param_9];
	ld.shared.u32 	%r1486, [%r121+7680];
	shr.u32 	%r1487, %r1486, %r1621;
	and.b32  	%r1488, %r1487, %r82;
	shl.b32 	%r1489, %r1488, 3;
	add.s32 	%r1491, %r1306, %r1489;
	ld.shared.u64 	%rd175, [%r1491+29184];
	add.s64 	%rd176, %rd175, %rd6;
	shl.b64 	%rd177, %rd176, 2;
	add.s64 	%rd178, %rd5, %rd177;
	st.global.u32 	[%rd178+7680], %r1486;
$L__BB5_177:
	bar.warp.sync 	-1;
	add.s32 	%r1492, %r1, 2304;
	setp.ge.s32 	%p130, %r1492, %r243;
	@%p130 bra 	$L__BB5_179;
	ld.param.u32 	%r1622, [_ZN3cub18CUB_300001_SM_10006detail10radix_sort29DeviceRadixSortOnesweepKernelINS1_5radix10policy_hubIjNS0_8NullTypeEyE10Policy1000ELNS0_9SortOrderE0EjS6_yiiNS1_21identity_decomposer_tEEEvPT5_SC_PT3_PKSD_PT1_PKSH_PT2_PKSL_T4_iiT6__param_9];
	ld.shared.u32 	%r1493, [%r121+9216];
	shr.u32 	%r1494, %r1493, %r1622;
	and.b32  	%r1495, %r1494, %r82;
	shl.b32 	%r1496, %r1495, 3;
	add.s32 	%r1498, %r1306, %r1496;
	ld.shared.u64 	%rd179, [%r1498+29184];
	add.s64 	%rd180, %rd179, %rd6;
	shl.b64 	%rd181, %rd180, 2;
	add.s64 	%rd182, %rd5, %rd181;
	st.global.u32 	[%rd182+9216], %r1493;
$L__BB5_179:
	bar.warp.sync 	-1;
	add.s32 	%r1499, %r1, 2688;
	setp.ge.s32 	%p131, %r1499, %r243;
	@%p131 bra 	$L__BB5_181;
	ld.param.u32 	%r1623, [_ZN3cub18CUB_300001_SM_10006detail10radix_sort29DeviceRadixSortOnesweepKernelINS1_5radix10policy_hubIjNS0_8NullTypeEyE10Policy1000ELNS0_9SortOrderE0EjS6_yiiNS1_21identity_decomposer_tEEEvPT5_SC_PT3_PKSD_PT1_PKSH_PT2_PKSL_T4_iiT6__param_9];
	ld.shared.u32 	%r1500, [%r121+10752];
	shr.u32 	%r1501, %r1500, %r1623;
	and.b32  	%r1502, %r1501, %r82;
	shl.b32 	%r1503, %r1502, 3;
	add.s32 	%r1505, %r1306, %r1503;
	ld.shared.u64 	%rd183, [%r1505+29184];
	add.s64 	%rd184, %rd183, %rd6;
	shl.b64 	%rd185, %rd184, 2;
	add.s64 	%rd186, %rd5, %rd185;
	st.global.u32 	[%rd186+10752], %r1500;
$L__BB5_181:
	bar.warp.sync 	-1;
	or.b32  	%r1506, %r1, 3072;
	setp.ge.s32 	%p132, %r1506, %r243;
	@%p132 bra 	$L__BB5_183;
	ld.param.u32 	%r1624, [_ZN3cub18CUB_300001_SM_10006detail10radix_sort29DeviceRadixSortOnesweepKernelINS1_5radix10policy_hubIjNS0_8NullTypeEyE10Policy1000ELNS0_9SortOrderE0EjS6_yiiNS1_21identity_decomposer_tEEEvPT5_SC_PT3_PKSD_PT1_PKSH_PT2_PKSL_T4_iiT6__param_9];
	ld.shared.u32 	%r1507, [%r121+12288];
	shr.u32 	%r1508, %r1507, %r1624;
	and.b32  	%r1509, %r1508, %r82;
	shl.b32 	%r1510, %r1509, 3;
	add.s32 	%r1512, %r1306, %r1510;
	ld.shared.u64 	%rd187, [%r1512+29184];
	add.s64 	%rd188, %rd187, %rd6;
	shl.b64 	%rd189, %rd188, 2;
	add.s64 	%rd190, %rd5, %rd189;
	st.global.u32 	[%rd190+12288], %r1507;
$L__BB5_183:
	bar.warp.sync 	-1;
	add.s32 	%r1513, %r1, 3456;
	setp.ge.s32 	%p133, %r1513, %r243;
	@%p133 bra 	$L__BB5_185;
	ld.param.u32 	%r1625, [_ZN3cub18CUB_300001_SM_10006detail10radix_sort29DeviceRadixSortOnesweepKernelINS1_5radix10policy_hubIjNS0_8NullTypeEyE10Policy1000ELNS0_9SortOrderE0EjS6_yiiNS1_21identity_decomposer_tEEEvPT5_SC_PT3_PKSD_PT1_PKSH_PT2_PKSL_T4_iiT6__param_9];
	ld.shared.u32 	%r1514, [%r121+13824];
	shr.u32 	%r1515, %r1514, %r1625;
	and.b32  	%r1516, %r1515, %r82;
	shl.b32 	%r1517, %r1516, 3;
	add.s32 	%r1519, %r1306, %r1517;
	ld.shared.u64 	%rd191, [%r1519+29184];
	add.s64 	%rd192, %rd191, %rd6;
	shl.b64 	%rd193, %rd192, 2;
	add.s64 	%rd194, %rd5, %rd193;
	st.global.u32 	[%rd194+13824], %r1514;
$L__BB5_185:
	bar.warp.sync 	-1;
	add.s32 	%r1520, %r1, 3840;
	setp.ge.s32 	%p134, %r1520, %r243;
	@%p134 bra 	$L__BB5_187;
	ld.param.u32 	%r1626, [_ZN3cub18CUB_300001_SM_10006detail10radix_sort29DeviceRadixSortOnesweepKernelINS1_5radix10policy_hubIjNS0_8NullTypeEyE10Policy1000ELNS0_9SortOrderE0EjS6_yiiNS1_21identity_decomposer_tEEEvPT5_SC_PT3_PKSD_PT1_PKSH_PT2_PKSL_T4_iiT6__param_9];
	ld.shared.u32 	%r1521, [%r121+15360];
	shr.u32 	%r1522, %r1521, %r1626;
	and.b32  	%r1523, %r1522, %r82;
	shl.b32 	%r1524, %r1523, 3;
	add.s32 	%r1526, %r1306, %r1524;
	ld.shared.u64 	%rd195, [%r1526+29184];
	add.s64 	%rd196, %rd195, %rd6;
	shl.b64 	%rd197, %rd196, 2;
	add.s64 	%rd198, %rd5, %rd197;
	st.global.u32 	[%rd198+15360], %r1521;
$L__BB5_187:
	bar.warp.sync 	-1;
	add.s32 	%r1527, %r1, 4224;
	setp.ge.s32 	%p135, %r1527, %r243;
	@%p135 bra 	$L__BB5_189;
	ld.param.u32 	%r1627, [_ZN3cub18CUB_300001_SM_10006detail10radix_sort29DeviceRadixSortOnesweepKernelINS1_5radix10policy_hubIjNS0_8NullTypeEyE10Policy1000ELNS0_9SortOrderE0EjS6_yiiNS1_21identity_decomposer_tEEEvPT5_SC_PT3_PKSD_PT1_PKSH_PT2_PKSL_T4_iiT6__param_9];
	ld.shared.u32 	%r1528, [%r121+16896];
	shr.u32 	%r1529, %r1528, %r1627;
	and.b32  	%r1530, %r1529, %r82;
	shl.b32 	%r1531, %r1530, 3;
	add.s32 	%r1533, %r1306, %r1531;
	ld.shared.u64 	%rd199, [%r1533+29184];
	add.s64 	%rd200, %rd199, %rd6;
	shl.b64 	%rd201, %rd200, 2;
	add.s64 	%rd202, %rd5, %rd201;
	st.global.u32 	[%rd202+16896], %r1528;
$L__BB5_189:
	bar.warp.sync 	-1;
	add.s32 	%r1534, %r1, 4608;
	setp.ge.s32 	%p136, %r1534, %r243;
	@%p136 bra 	$L__BB5_191;
	ld.param.u32 	%r1628, [_ZN3cub18CUB_300001_SM_10006detail10radix_sort29DeviceRadixSortOnesweepKernelINS1_5radix10policy_hubIjNS0_8NullTypeEyE10Policy1000ELNS0_9SortOrderE0EjS6_yiiNS1_21identity_decomposer_tEEEvPT5_SC_PT3_PKSD_PT1_PKSH_PT2_PKSL_T4_iiT6__param_9];
	ld.shared.u32 	%r1535, [%r121+18432];
	shr.u32 	%r1536, %r1535, %r1628;
	and.b32  	%r1537, %r1536, %r82;
	shl.b32 	%r1538, %r1537, 3;
	add.s32 	%r1540, %r1306, %r1538;
	ld.shared.u64 	%rd203, [%r1540+29184];
	add.s64 	%rd204, %rd203, %rd6;
	shl.b64 	%rd205, %rd204, 2;
	add.s64 	%rd206, %rd5, %rd205;
	st.global.u32 	[%rd206+18432], %r1535;
$L__BB5_191:
	bar.warp.sync 	-1;
	add.s32 	%r1541, %r1, 4992;
	setp.ge.s32 	%p137, %r1541, %r243;
	@%p137 bra 	$L__BB5_193;
	ld.param.u32 	%r1629, [_ZN3cub18CUB_300001_SM_10006detail10radix_sort29DeviceRadixSortOnesweepKernelINS1_5radix10policy_hubIjNS0_8NullTypeEyE10Policy1000ELNS0_9SortOrderE0EjS6_yiiNS1_21identity_decomposer_tEEEvPT5_SC_PT3_PKSD_PT1_PKSH_PT2_PKSL_T4_iiT6__param_9];
	ld.shared.u32 	%r1542, [%r121+19968];
	shr.u32 	%r1543, %r1542, %r1629;
	and.b32  	%r1544, %r1543, %r82;
	shl.b32 	%r1545, %r1544, 3;
	add.s32 	%r1547, %r1306, %r1545;
	ld.shared.u64 	%rd207, [%r1547+29184];
	add.s64 	%rd208, %rd207, %rd6;
	shl.b64 	%rd209, %rd208, 2;
	add.s64 	%rd210, %rd5, %rd209;
	st.global.u32 	[%rd210+19968], %r1542;
$L__BB5_193:
	bar.warp.sync 	-1;
	add.s32 	%r1548, %r1, 5376;
	setp.ge.s32 	%p138, %r1548, %r243;
	@%p138 bra 	$L__BB5_195;
	ld.param.u32 	%r1630, [_ZN3cub18CUB_300001_SM_10006detail10radix_sort29DeviceRadixSortOnesweepKernelINS1_5radix10policy_hubIjNS0_8NullTypeEyE10Policy1000ELNS0_9SortOrderE0EjS6_yiiNS1_21identity_decomposer_tEEEvPT5_SC_PT3_PKSD_PT1_PKSH_PT2_PKSL_T4_iiT6__param_9];
	ld.shared.u32 	%r1549, [%r121+21504];
	shr.u32 	%r1550, %r1549, %r1630;
	and.b32  	%r1551, %r1550, %r82;
	shl.b32 	%r1552, %r1551, 3;
	add.s32 	%r1554, %r1306, %r1552;
	ld.shared.u64 	%rd211, [%r1554+29184];
	add.s64 	%rd212, %rd211, %rd6;
	shl.b64 	%rd213, %rd212, 2;
	add.s64 	%rd214, %rd5, %rd213;
	st.global.u32 	[%rd214+21504], %r1549;
$L__BB5_195:
	bar.warp.sync 	-1;
	add.s32 	%r1555, %r1, 5760;
	setp.ge.s32 	%p139, %r1555, %r243;
	@%p139 bra 	$L__BB5_197;
	ld.param.u32 	%r1631, [_ZN3cub18CUB_300001_SM_10006detail10radix_sort29DeviceRadixSortOnesweepKernelINS1_5radix10policy_hubIjNS0_8NullTypeEyE10Policy1000ELNS0_9SortOrderE0EjS6_yiiNS1_21identity_decomposer_tEEEvPT5_SC_PT3_PKSD_PT1_PKSH_PT2_PKSL_T4_iiT6__param_9];
	ld.shared.u32 	%r1556, [%r121+23040];
	shr.u32 	%r1557, %r1556, %r1631;
	and.b32  	%r1558, %r1557, %r82;
	shl.b32 	%r1559, %r1558, 3;
	add.s32 	%r1561, %r1306, %r1559;
	ld.shared.u64 	%rd215, [%r1561+29184];
	add.s64 	%rd216, %rd215, %rd6;
	shl.b64 	%rd217, %rd216, 2;
	add.s64 	%rd218, %rd5, %rd217;
	st.global.u32 	[%rd218+23040], %r1556;
$L__BB5_197:
	bar.warp.sync 	-1;
	or.b32  	%r1562, %r1, 6144;
	setp.ge.s32 	%p140, %r1562, %r243;
	@%p140 bra 	$L__BB5_199;
	ld.param.u32 	%r1632, [_ZN3cub18CUB_300001_SM_10006detail10radix_sort29DeviceRadixSortOnesweepKernelINS1_5radix10policy_hubIjNS0_8NullTypeEyE10Policy1000ELNS0_9SortOrderE0EjS6_yiiNS1_21identity_decomposer_tEEEvPT5_SC_PT3_PKSD_PT1_PKSH_PT2_PKSL_T4_iiT6__param_9];
	ld.shared.u32 	%r1563, [%r121+24576];
	shr.u32 	%r1564, %r1563, %r1632;
	and.b32  	%r1565, %r1564, %r82;
	shl.b32 	%r1566, %r1565, 3;
	add.s32 	%r1568, %r1306, %r1566;
	ld.shared.u64 	%rd219, [%r1568+29184];
	add.s64 	%rd220, %rd219, %rd6;
	shl.b64 	%rd221, %rd220, 2;
	add.s64 	%rd222, %rd5, %rd221;
	st.global.u32 	[%rd222+24576], %r1563;
$L__BB5_199:
	bar.warp.sync 	-1;
	add.s32 	%r1569, %r1, 6528;
	setp.ge.s32 	%p141, %r1569, %r243;
	@%p141 bra 	$L__BB5_201;
	ld.param.u32 	%r1633, [_ZN3cub18CUB_300001_SM_10006detail10radix_sort29DeviceRadixSortOnesweepKernelINS1_5radix10policy_hubIjNS0_8NullTypeEyE10Policy1000ELNS0_9SortOrderE0EjS6_yiiNS1_21identity_decomposer_tEEEvPT5_SC_PT3_PKSD_PT1_PKSH_PT2_PKSL_T4_iiT6__param_9];
	ld.shared.u32 	%r1570, [%r121+26112];
	shr.u32 	%r1571, %r1570, %r1633;
	and.b32  	%r1572, %r1571, %r82;
	shl.b32 	%r1573, %r1572, 3;
	add.s32 	%r1575, %r1306, %r1573;
	ld.shared.u64 	%rd223, [%r1575+29184];
	add.s64 	%rd224, %rd223, %rd6;
	shl.b64 	%rd225, %rd224, 2;
	add.s64 	%rd226, %rd5, %rd225;
	st.global.u32 	[%rd226+26112], %r1570;
$L__BB5_201:
	ld.param.u32 	%r1634, [_ZN3cub18CUB_300001_SM_10006detail10radix_sort29DeviceRadixSortOnesweepKernelINS1_5radix10policy_hubIjNS0_8NullTypeEyE10Policy1000ELNS0_9SortOrderE0EjS6_yiiNS1_21identity_decomposer_tEEEvPT5_SC_PT3_PKSD_PT1_PKSH_PT2_PKSL_T4_iiT6__param_9];
	bar.warp.sync 	-1;
	add.s32 	%r1576, %r1, 6912;
	ld.shared.u32 	%r244, [%r121+27648];
	shr.u32 	%r1577, %r244, %r1634;
	and.b32  	%r1578, %r1577, %r82;
	shl.b32 	%r1579, %r1578, 3;
	add.s32 	%r1581, %r1306, %r1579;
	ld.shared.u64 	%rd227, [%r1581+29184];
	add.s64 	%rd16, %rd227, %rd6;
	setp.ge.s32 	%p142, %r1576, %r243;
	@%p142 bra 	$L__BB5_203;
	shl.b64 	%rd228, %rd16, 2;
	add.s64 	%rd229, %rd5, %rd228;
	st.global.u32 	[%rd229+27648], %r244;
$L__BB5_203:
	bar.warp.sync 	-1;
$L__BB5_204:
	ret;

}
	// .globl	_ZN3cub18CUB_300001_SM_10006detail6reduce28DeviceReduceSingleTileKernelINS2_10policy_hubIN4cuda3std3__45tupleIJblEEEjN6thrust24THRUST_300001_SM_1000_NS8cuda_cub9__find_if7functorIS9_EEE10Policy1000ENSB_12zip_iteratorINS8_IJNSD_26transform_input_iterator_tIbNSC_6detail35transform_pair_of_input_iterators_tIbNSB_6detail15normal_iteratorINSB_10device_ptrIjEEEESQ_NS7_8equal_toIjEEEENS7_10__not_fn_tINS7_10__identityEEEEENSB_17counting_iteratorIlNSB_11use_defaultESZ_SZ_EEEEEEEPS9_jSF_S9_S9_SV_EEvT0_T1_T2_T3_T4_T6_
.visible .entry _ZN3cub18CUB_300001_SM_10006detail6reduce28DeviceReduceSingleTileKernelINS2_10policy_hubIN4cuda3std3__45tupleIJblEEEjN6thrust24THRUST_300001_SM_1000_NS8cuda_cub9__find_if7functorIS9_EEE10Policy1000ENSB_12zip_iteratorINS8_IJNSD_26transform_input_iterator_tIbNSC_6detail35transform_pair_of_input_iterators_tIbNSB_6detail15normal_iteratorINSB_10device_ptrIjEEEESQ_NS7_8equal_toIjEEEENS7_10__not_fn_tINS7_10__identityEEEEENSB_17counting_iteratorIlNSB_11use_defaultESZ_SZ_EEEEEEEPS9_jSF_S9_S9_SV_EEvT0_T1_T2_T3_T4_T6_(
	.param .align 8 .b8 _ZN3cub18CUB_300001_SM_10006detail6reduce28DeviceReduceSingleTileKernelINS2_10policy_hubIN4cuda3std3__45tupleIJblEEEjN6thrust24THRUST_300001_SM_1000_NS8cuda_cub9__find_if7functorIS9_EEE10Policy1000ENSB_12zip_iteratorINS8_IJNSD_26transform_input_iterator_tIbNSC_6detail35transform_pair_of_input_iterators_tIbNSB_6detail15normal_iteratorINSB_10device_ptrIjEEEESQ_NS7_8equal_toIjEEEENS7_10__not_fn_tINS7_10__identityEEEEENSB_17counting_iteratorIlNSB_11use_defaultESZ_SZ_EEEEEEEPS9_jSF_S9_S9_SV_EEvT0_T1_T2_T3_T4_T6__param_0[40],
	.param .u64 .ptr .align 1 _ZN3cub18CUB_300001_SM_10006detail6reduce28DeviceReduceSingleTileKernelINS2_10policy_hubIN4cuda3std3__45tupleIJblEEEjN6thrust24THRUST_300001_SM_1000_NS8cuda_cub9__find_if7functorIS9_EEE10Policy1000ENSB_12zip_iteratorINS8_IJNSD_26transform_input_iterator_tIbNSC_6detail35transform_pair_of_input_iterators_tIbNSB_6detail15normal_iteratorINSB_10device_ptrIjEEEESQ_NS7_8equal_toIjEEEENS7_10__not_fn_tINS7_10__identityEEEEENSB_17counting_iteratorIlNSB_11use_defaultESZ_SZ_EEEEEEEPS9_jSF_S9_S9_SV_EEvT0_T1_T2_T3_T4_T6__param_1,
	.param .u32 _ZN3cub18CUB_300001_SM_10006detail6reduce28DeviceReduceSingleTileKernelINS2_10policy_hubIN4cuda3std3__45tupleIJblEEEjN6thrust24THRUST_300001_SM_1000_NS8cuda_cub9__find_if7functorIS9_EEE10Policy1000ENSB_12zip_iteratorINS8_IJNSD_26transform_input_iterator_tIbNSC_6detail35transform_pair_of_input_iterators_tIbNSB_6detail15normal_iteratorINSB_10device_ptrIjEEEESQ_NS7_8equal_toIjEEEENS7_10__not_fn_tINS7_10__identityEEEEENSB_17counting_iteratorIlNSB_11use_defaultESZ_SZ_EEEEEEEPS9_jSF_S9_S9_SV_EEvT0_T1_T2_T3_T4_T6__param_2,
	.param .align 1 .b8 _ZN3cub18CUB_300001_SM_10006detail6reduce28DeviceReduceSingleTileKernelINS2_10policy_hubIN4cuda3std3__45tupleIJblEEEjN6thrust24THRUST_300001_SM_1000_NS8cuda_cub9__find_if7functorIS9_EEE10Policy1000ENSB_12zip_iteratorINS8_IJNSD_26transform_input_iterator_tIbNSC_6detail35transform_pair_of_input_iterators_tIbNSB_6detail15normal_iteratorINSB_10device_ptrIjEEEESQ_NS7_8equal_toIjEEEENS7_10__not_fn_tINS7_10__identityEEEEENSB_17counting_iteratorIlNSB_11use_defaultESZ_SZ_EEEEEEEPS9_jSF_S9_S9_SV_EEvT0_T1_T2_T3_T4_T6__param_3[1],
	.param .align 8 .b8 _ZN3cub18CUB_300001_SM_10006detail6reduce28DeviceReduceSingleTileKernelINS2_10policy_hubIN4cuda3std3__45tupleIJblEEEjN6thrust24THRUST_300001_SM_1000_NS8cuda_cub9__find_if7functorIS9_EEE10Policy1000ENSB_12zip_iteratorINS8_IJNSD_26transform_input_iterator_tIbNSC_6detail35transform_pair_of_input_iterators_tIbNSB_6detail15normal_iteratorINSB_10device_ptrIjEEEESQ_NS7_8equal_toIjEEEENS7_10__not_fn_tINS7_10__identityEEEEENSB_17counting_iteratorIlNSB_11use_defaultESZ_SZ_EEEEEEEPS9_jSF_S9_S9_SV_EEvT0_T1_T2_T3_T4_T6__param_4[16],
	.param .align 1 .b8 _ZN3cub18CUB_300001_SM_10006detail6reduce28DeviceReduceSingleTileKernelINS2_10policy_hubIN4cuda3std3__45tupleIJblEEEjN6thrust24THRUST_300001_SM_1000_NS8cuda_cub9__find_if7functorIS9_EEE10Policy1000ENSB_12zip_iteratorINS8_IJNSD_26transform_input_iterator_tIbNSC_6detail35transform_pair_of_input_iterators_tIbNSB_6detail15normal_iteratorINSB_10device_ptrIjEEEESQ_NS7_8equal_toIjEEEENS7_10__not_fn_tINS7_10__identityEEEEENSB_17counting_iteratorIlNSB_11use_defaultESZ_SZ_EEEEEEEPS9_jSF_S9_S9_SV_EEvT0_T1_T2_T3_T4_T6__param_5[1]
)
.maxntid 256
.minnctapersm 1
{
	.reg .pred 	%p<329>;
	.reg .b16 	%rs<423>;
	.reg .b32 	%r<535>;
	.reg .b64 	%rd<473>;
	// demoted variable
	.shared .align 8 .b8 _ZZN3cub18CUB_300001_SM_10006detail6reduce28DeviceReduceSingleTileKernelINS2_10policy_hubIN4cuda3std3__45tupleIJblEEEjN6thrust24THRUST_300001_SM_1000_NS8cuda_cub9__find_if7functorIS9_EEE10Policy1000ENSB_12zip_iteratorINS8_IJNSD_26transform_input_iterator_tIbNSC_6detail35transform_pair_of_input_iterators_tIbNSB_6detail15normal_iteratorINSB_10device_ptrIjEEEESQ_NS7_8equal_toIjEEEENS7_10__not_fn_tINS7_10__identityEEEEENSB_17counting_iteratorIlNSB_11use_defaultESZ_SZ_EEEEEEEPS9_jSF_S9_S9_SV_EEvT0_T1_T2_T3_T4_T6_E12temp_storage[152];
	ld.param.u64 	%rd117, [_ZN3cub18CUB_300001_SM_10006detail6reduce28DeviceReduceSingleTileKernelINS2_10policy_hubIN4cuda3std3__45tupleIJblEEEjN6thrust24THRUST_300001_SM_1000_NS8cuda_cub9__find_if7functorIS9_EEE10Policy1000ENSB_12zip_iteratorINS8_IJNSD_26transform_input_iterator_tIbNSC_6detail35transform_pair_of_input_iterators_tIbNSB_6detail15normal_iteratorINSB_10device_ptrIjEEEESQ_NS7_8equal_toIjEEEENS7_10__not_fn_tINS7_10__identityEEEEENSB_17counting_iteratorIlNSB_11use_defaultESZ_SZ_EEEEEEEPS9_jSF_S9_S9_SV_EEvT0_T1_T2_T3_T4_T6__param_4+8];
	ld.param.u64 	%rd116, [_ZN3cub18CUB_300001_SM_10006detail6reduce28DeviceReduceSingleTileKernelINS2_10policy_hubIN4cuda3std3__45tupleIJblEEEjN6thrust24THRUST_300001_SM_1000_NS8cuda_cub9__find_if7functorIS9_EEE10Policy1000ENSB_12zip_iteratorINS8_IJNSD_26transform_input_iterator_tIbNSC_6detail35transform_pair_of_input_iterators_tIbNSB_6detail15normal_iteratorINSB_10device_ptrIjEEEESQ_NS7_8equal_toIjEEEENS7_10__not_fn_tINS7_10__identityEEEEENSB_17counting_iteratorIlNSB_11use_defaultESZ_SZ_EEEEEEEPS9_jSF_S9_S9_SV_EEvT0_T1_T2_T3_T4_T6__param_0+32];
	ld.param.u64 	%rd115, [_ZN3cub18CUB_300001_SM_10006detail6reduce28DeviceReduceSingleTileKernelINS2_10policy_hubIN4cuda3std3__45tupleIJblEEEjN6thrust24THRUST_300001_SM_1000_NS8cuda_cub9__find_if7functorIS9_EEE10Policy1000ENSB_12zip_iteratorINS8_IJNSD_26transform_input_iterator_tIbNSC_6detail35transform_pair_of_input_iterators_tIbNSB_6detail15normal_iteratorINSB_10device_ptrIjEEEESQ_NS7_8equal_toIjEEEENS7_10__not_fn_tINS7_10__identityEEEEENSB_17counting_iteratorIlNSB_11use_defaultESZ_SZ_EEEEEEEPS9_jSF_S9_S9_SV_EEvT0_T1_T2_T3_T4_T6__param_0+8];
	ld.param.u64 	%rd114, [_ZN3cub18CUB_300001_SM_10006detail6reduce28DeviceReduceSingleTileKernelINS2_10policy_hubIN4cuda3std3__45tupleIJblEEEjN6thrust24THRUST_300001_SM_1000_NS8cuda_cub9__find_if7functorIS9_EEE10Policy1000ENSB_12zip_iteratorINS8_IJNSD_26transform_input_iterator_tIbNSC_6detail35transform_pair_of_input_iterators_tIbNSB_6detail15normal_iteratorINSB_10device_ptrIjEEEESQ_NS7_8equal_toIjEEEENS7_10__not_fn_tINS7_10__identityEEEEENSB_17counting_iteratorIlNSB_11use_defaultESZ_SZ_EEEEEEEPS9_jSF_S9_S9_SV_EEvT0_T1_T2_T3_T4_T6__param_0];
	ld.param.u64 	%rd118, [_ZN3cub18CUB_300001_SM_10006detail6reduce28DeviceReduceSingleTileKernelINS2_10policy_hubIN4cuda3std3__45tupleIJblEEEjN6thrust24THRUST_300001_SM_1000_NS8cuda_cub9__find_if7functorIS9_EEE10Policy1000ENSB_12zip_iteratorINS8_IJNSD_26transform_input_iterator_tIbNSC_6detail35transform_pair_of_input_iterators_tIbNSB_6detail15normal_iteratorINSB_10device_ptrIjEEEESQ_NS7_8equal_toIjEEEENS7_10__not_fn_tINS7_10__identityEEEEENSB_17counting_iteratorIlNSB_11use_defaultESZ_SZ_EEEEEEEPS9_jSF_S9_S9_SV_EEvT0_T1_T2_T3_T4_T6__param_1];
	ld.param.u32 	%r44, [_ZN3cub18CUB_300001_SM_10006detail6reduce28DeviceReduceSingleTileKernelINS2_10policy_hubIN4cuda3std3__45tupleIJblEEEjN6thrust24THRUST_300001_SM_1000_NS8cuda_cub9__find_if7functorIS9_EEE10Policy1000ENSB_12zip_iteratorINS8_IJNSD_26transform_input_iterator_tIbNSC_6detail35transform_pair_of_input_iterators_tIbNSB_6detail15normal_iteratorINSB_10device_ptrIjEEEESQ_NS7_8equal_toIjEEEENS7_10__not_fn_tINS7_10__identityEEEEENSB_17counting_iteratorIlNSB_11use_defaultESZ_SZ_EEEEEEEPS9_jSF_S9_S9_SV_EEvT0_T1_T2_T3_T4_T6__param_2];
	ld.param.u8 	%rs108, [_ZN3cub18CUB_300001_SM_10006detail6reduce28DeviceReduceSingleTileKernelINS2_10policy_hubIN4cuda3std3__45tupleIJblEEEjN6thrust24THRUST_300001_SM_1000_NS8cuda_cub9__find_if7functorIS9_EEE10Policy1000ENSB_12zip_iteratorINS8_IJNSD_26transform_input_iterator_tIbNSC_6detail35transform_pair_of_input_iterators_tIbNSB_6detail15normal_iteratorINSB_10device_ptrIjEEEESQ_NS7_8equal_toIjEEEENS7_10__not_fn_tINS7_10__identityEEEEENSB_17counting_iteratorIlNSB_11use_defaultESZ_SZ_EEEEEEEPS9_jSF_S9_S9_SV_EEvT0_T1_T2_T3_T4_T6__param_4];
	cvta.to.global.u64 	%rd1, %rd118;
	setp.ne.s32 	%p1, %r44, 0;
	@%p1 bra 	$L__BB6_3;
	mov.u32 	%r520, %tid.x;
	setp.ne.s32 	%p328, %r520, 0;
	@%p328 bra 	$L__BB6_123;
	st.global.u8 	[%rd1], %rs108;
	st.global.u64 	[%rd1+8], %rd117;
	bra.uni 	$L__BB6_123;
$L__BB6_3:
	cvta.to.global.u64 	%rd2, %rd114;
	cvta.to.global.u64 	%rd3, %rd115;
	setp.gt.u32 	%p2, %r44, 1023;
	@%p2 bra 	$L__BB6_80;
	mov.u32 	%r1, %tid.x;
	setp.ge.u32 	%p149, %r1, %r44;
	mov.b16 	%rs391, 0;
	mov.b64 	%rd441, 0;
	mov.u32 	%r524, %r1;
	@%p149 bra 	$L__BB6_6;
	cvt.u64.u32 	%rd298, %r1;
	mul.wide.u32 	%rd299, %r1, 4;
	add.s64 	%rd300, %rd2, %rd299;
	add.s64 	%rd301, %rd3, %rd299;
	add.s64 	%rd441, %rd116, %rd298;
	ld.global.u32 	%r250, [%rd300];
	ld.global.u32 	%r251, [%rd301];
	setp.ne.s32 	%p150, %r250, %r251;
	selp.u16 	%rs391, 1, 0, %p150;
	add.s32 	%r524, %r1, 256;
$L__BB6_6:
	setp.ge.u32 	%p151, %r524, %r44;
	@%p151 bra 	$L__BB6_18;
	not.b32 	%r252, %r524;
	add.s32 	%r4, %r44, %r252;
	shr.u32 	%r253, %r4, 8;
	add.s32 	%r5, %r253, 1;
	and.b32  	%r6, %r5, 7;
	setp.lt.u32 	%p152, %r4, 1792;
	@%p152 bra 	$L__BB6_10;
	and.b32  	%r254, %r5, 33554424;
	neg.s32 	%r522, %r254;
$L__BB6_9:
	.pragma "nounroll";
	cvt.u64.u32 	%rd303, %r524;
	mul.wide.u32 	%rd304, %r524, 4;
	add.s64 	%rd305, %rd2, %rd304;
	add.s64 	%rd306, %rd3, %rd304;
	add.s64 	%rd307, %rd116, %rd303;
	ld.global.u32 	%r255, [%rd305];
	ld.global.u32 	%r256, [%rd306];
	setp.ne.s32 	%p153, %r255, %r256;
	selp.u16 	%rs232, 1, 0, %p153;
	and.b16  	%rs233, %rs391, 255;
	setp.ne.s16 	%p155, %rs233, 0;
	and.pred  	%p156, %p155, %p153;
	min.s64 	%rd308, %rd307, %rd441;
	setp.eq.s16 	%p157, %rs233, 0;
	selp.b64 	%rd309, %rd307, %rd441, %p157;
	selp.b16 	%rs234, %rs232, %rs391, %p157;
	selp.b64 	%rd310, %rd308, %rd309, %p156;
	selp.b16 	%rs235, 1, %rs234, %p156;
	and.b16  	%rs236, %rs235, 255;
	add.s64 	%rd311, %rd307, 256;
	ld.global.u32 	%r257, [%rd305+1024];
	ld.global.u32 	%r258, [%rd306+1024];
	setp.ne.s32 	%p158, %r257, %r258;
	selp.u16 	%rs237, 1, 0, %p158;
	setp.ne.s16 	%p160, %rs236, 0;
	and.pred  	%p161, %p160, %p158;
	min.s64 	%rd312, %rd311, %rd310;
	setp.eq.s16 	%p162, %rs236, 0;
	selp.b64 	%rd313, %rd311, %rd310, %p162;
	selp.b16 	%rs238, %rs237, %rs235, %p162;
	selp.b64 	%rd314, %rd312, %rd313, %p161;
	selp.b16 	%rs239, 1, %rs238, %p161;
	and.b16  	%rs240, %rs239, 255;
	add.s64 	%rd315, %rd307, 512;
	ld.global.u32 	%r259, [%rd305+2048];
	ld.global.u32 	%r260, [%rd306+2048];
	setp.ne.s32 	%p163, %r259, %r260;
	selp.u16 	%rs241, 1, 0, %p163;
	setp.ne.s16 	%p165, %rs240, 0;
	and.pred  	%p166, %p165, %p163;
	min.s64 	%rd316, %rd315, %rd314;
	setp.eq.s16 	%p167, %rs240, 0;
	selp.b64 	%rd317, %rd315, %rd314, %p167;
	selp.b16 	%rs242, %rs241, %rs239, %p167;
	selp.b64 	%rd318, %rd316, %rd317, %p166;
	selp.b16 	%rs243, 1, %rs242, %p166;
	and.b16  	%rs244, %rs243, 255;
	add.s64 	%rd319, %rd307, 768;
	ld.global.u32 	%r261, [%rd305+3072];
	ld.global.u32 	%r262, [%rd306+3072];
	setp.ne.s32 	%p168, %r261, %r262;
	selp.u16 	%rs245, 1, 0, %p168;
	setp.ne.s16 	%p170, %rs244, 0;
	and.pred  	%p171, %p170, %p168;
	min.s64 	%rd320, %rd319, %rd318;
	setp.eq.s16 	%p172, %rs244, 0;
	selp.b64 	%rd321, %rd319, %rd318, %p172;
	selp.b16 	%rs246, %rs245, %rs243, %p172;
	selp.b64 	%rd322, %rd320, %rd321, %p171;
	selp.b16 	%rs247, 1, %rs246, %p171;
	and.b16  	%rs248, %rs247, 255;
	add.s64 	%rd323, %rd307, 1024;
	ld.global.u32 	%r263, [%rd305+4096];
	ld.global.u32 	%r264, [%rd306+4096];
	setp.ne.s32 	%p173, %r263, %r264;
	selp.u16 	%rs249, 1, 0, %p173;
	setp.ne.s16 	%p175, %rs248, 0;
	and.pred  	%p176, %p175, %p173;
	min.s64 	%rd324, %rd323, %rd322;
	setp.eq.s16 	%p177, %rs248, 0;
	selp.b64 	%rd325, %rd323, %rd322, %p177;
	selp.b16 	%rs250, %rs249, %rs247, %p177;
	selp.b64 	%rd326, %rd324, %rd325, %p176;
	selp.b16 	%rs251, 1, %rs250, %p176;
	and.b16  	%rs252, %rs251, 255;
	add.s64 	%rd327, %rd307, 1280;
	ld.global.u32 	%r265, [%rd305+5120];
	ld.global.u32 	%r266, [%rd306+5120];
	setp.ne.s32 	%p178, %r265, %r266;
	selp.u16 	%rs253, 1, 0, %p178;
	setp.ne.s16 	%p180, %rs252, 0;
	and.pred  	%p181, %p180, %p178;
	min.s64 	%rd328, %rd327, %rd326;
	setp.eq.s16 	%p182, %rs252, 0;
	selp.b64 	%rd329, %rd327, %rd326, %p182;
	selp.b16 	%rs254, %rs253, %rs251, %p182;
	selp.b64 	%rd330, %rd328, %rd329, %p181;
	selp.b16 	%rs255, 1, %rs254, %p181;
	and.b16  	%rs256, %rs255, 255;
	add.s64 	%rd331, %rd307, 1536;
	ld.global.u32 	%r267, [%rd305+6144];
	ld.global.u32 	%r268, [%rd306+6144];
	setp.ne.s32 	%p183, %r267, %r268;
	selp.u16 	%rs257, 1, 0, %p183;
	setp.ne.s16 	%p185, %rs256, 0;
	and.pred  	%p186, %p185, %p183;
	min.s64 	%rd332, %rd331, %rd330;
	setp.eq.s16 	%p187, %rs256, 0;
	selp.b64 	%rd333, %rd331, %rd330, %p187;
	selp.b16 	%rs258, %rs257, %rs255, %p187;
	selp.b64 	%rd334, %rd332, %rd333, %p186;
	selp.b16 	%rs259, 1, %rs258, %p186;
	and.b16  	%rs260, %rs259, 255;
	add.s64 	%rd335, %rd307, 1792;
	ld.global.u32 	%r269, [%rd305+7168];
	ld.global.u32 	%r270, [%rd306+7168];
	setp.ne.s32 	%p188, %r269, %r270;
	selp.u16 	%rs261, 1, 0, %p188;
	setp.ne.s16 	%p190, %rs260, 0;
	and.pred  	%p191, %p190, %p188;
	min.s64 	%rd336, %rd335, %rd334;
	setp.eq.s16 	%p192, %rs260, 0;
	selp.b64 	%rd337, %rd335, %rd334, %p192;
	selp.b16 	%rs262, %rs261, %rs259, %p192;
	selp.b64 	%rd441, %rd336, %rd337, %p191;
	selp.b16 	%rs391, 1, %rs262, %p191;
	add.s32 	%r524, %r524, 2048;
	add.s32 	%r522, %r522, 8;
	setp.ne.s32 	%p193, %r522, 0;
	@%p193 bra 	$L__BB6_9;
$L__BB6_10:
	setp.eq.s32 	%p194, %r6, 0;
	@%p194 bra 	$L__BB6_18;
	setp.lt.u32 	%p195, %r6, 4;
	@%p195 bra 	$L__BB6_13;
	cvt.u64.u32 	%rd339, %r524;
	mul.wide.u32 	%rd340, %r524, 4;
	add.s64 	%rd341, %rd2, %rd340;
	add.s64 	%rd342, %rd3, %rd340;
	add.s64 	%rd343, %rd116, %rd339;
	ld.global.u32 	%r271, [%rd341];
	ld.global.u32 	%r272, [%rd342];
	setp.ne.s32 	%p196, %r271, %r272;
	selp.u16 	%rs264, 1, 0, %p196;
	and.b16  	%rs265, %rs391, 255;
	setp.ne.s16 	%p198, %rs265, 0;
	and.pred  	%p199, %p198, %p196;
	min.s64 	%rd344, %rd343, %rd441;
	setp.eq.s16 	%p200, %rs265, 0;
	selp.b64 	%rd345, %rd343, %rd441, %p200;
	selp.b16 	%rs266, %rs264, %rs391, %p200;
	selp.b64 	%rd346, %rd344, %rd345, %p199;
	selp.b16 	%rs267, 1, %rs266, %p199;
	and.b16  	%rs268, %rs267, 255;
	add.s32 	%r273, %r524, 256;
	cvt.u64.u32 	%rd347, %r273;
	add.s64 	%rd348, %rd116, %rd347;
	ld.global.u32 	%r274, [%rd341+1024];
	ld.global.u32 	%r275, [%rd342+1024];
	setp.ne.s32 	%p201, %r274, %r275;
	selp.u16 	%rs269, 1, 0, %p201;
	setp.ne.s16 	%p203, %rs268, 0;
	and.pred  	%p204, %p203, %p201;
	min.s64 	%rd349, %rd348, %rd346;
	setp.eq.s16 	%p205, %rs268, 0;
	selp.b64 	%rd350, %rd348, %rd346, %p205;
	selp.b16 	%rs270, %rs269, %rs267, %p205;
	selp.b64 	%rd351, %rd349, %rd350, %p204;
	selp.b16 	%rs271, 1, %rs270, %p204;
	and.b16  	%rs272, %rs271, 255;
	add.s32 	%r276, %r524, 512;
	cvt.u64.u32 	%rd352, %r276;
	add.s64 	%rd353, %rd116, %rd352;
	ld.global.u32 	%r277, [%rd341+2048];
	ld.global.u32 	%r278, [%rd342+2048];
	setp.ne.s32 	%p206, %r277, %r278;
	selp.u16 	%rs273, 1, 0, %p206;
	setp.ne.s16 	%p208, %rs272, 0;
	and.pred  	%p209, %p208, %p206;
	min.s64 	%rd354, %rd353, %rd351;
	setp.eq.s16 	%p210, %rs272, 0;
	selp.b64 	%rd355, %rd353, %rd351, %p210;
	selp.b16 	%rs274, %rs273, %rs271, %p210;
	selp.b64 	%rd356, %rd354, %rd355, %p209;
	selp.b16 	%rs275, 1, %rs274, %p209;
	and.b16  	%rs276, %rs275, 255;
	add.s32 	%r279, %r524, 768;
	cvt.u64.u32 	%rd357, %r279;
	add.s64 	%rd358, %rd116, %rd357;
	ld.global.u32 	%r280, [%rd341+3072];
	ld.global.u32 	%r281, [%rd342+3072];
	setp.ne.s32 	%p211, %r280, %r281;
	selp.u16 	%rs277, 1, 0, %p211;
	setp.ne.s16 	%p213, %rs276, 0;
	and.pred  	%p214, %p213, %p211;
	min.s64 	%rd359, %rd358, %rd356;
	setp.eq.s16 	%p215, %rs276, 0;
	selp.b64 	%rd360, %rd358, %rd356, %p215;
	selp.b16 	%rs278, %rs277, %rs275, %p215;
	selp.b64 	%rd441, %rd359, %rd360, %p214;
	selp.b16 	%rs391, 1, %rs278, %p214;
	add.s32 	%r524, %r524, 1024;
$L__BB6_13:
	and.b32  	%r282, %r5, 3;
	setp.eq.s32 	%p216, %r282, 0;
	@%p216 bra 	$L__BB6_18;
	setp.eq.s32 	%p217, %r282, 1;
	@%p217 bra 	$L__BB6_16;
	cvt.u64.u32 	%rd362, %r524;
	mul.wide.u32 	%rd363, %r524, 4;
	add.s64 	%rd364, %rd2, %rd363;
	add.s64 	%rd365, %rd3, %rd363;
	add.s64 	%rd366, %rd116, %rd362;
	ld.global.u32 	%r283, [%rd364];
	ld.global.u32 	%r284, [%rd365];
	setp.ne.s32 	%p218, %r283, %r284;
	selp.u16 	%rs280, 1, 0, %p218;
	and.b16  	%rs281, %rs391, 255;
	setp.ne.s16 	%p220, %rs281, 0;
	and.pred  	%p221, %p220, %p218;
	min.s64 	%rd367, %rd366, %rd441;
	setp.eq.s16 	%p222, %rs281, 0;
	selp.b64 	%rd368, %rd366, %rd441, %p222;
	selp.b16 	%rs282, %rs280, %rs391, %p222;
	selp.b64 	%rd369, %rd367, %rd368, %p221;
	selp.b16 	%rs283, 1, %rs282, %p221;
	and.b16  	%rs284, %rs283, 255;
	add.s32 	%r285, %r524, 256;
	cvt.u64.u32 	%rd370, %r285;
	add.s64 	%rd371, %rd116, %rd370;
	ld.global.u32 	%r286, [%rd364+1024];
	ld.global.u32 	%r287, [%rd365+1024];
	setp.ne.s32 	%p223, %r286, %r287;
	selp.u16 	%rs285, 1, 0, %p223;
	setp.ne.s16 	%p225, %rs284, 0;
	and.pred  	%p226, %p225, %p223;
	min.s64 	%rd372, %rd371, %rd369;
	setp.eq.s16 	%p227, %rs284, 0;
	selp.b64 	%rd373, %rd371, %rd369, %p227;
	selp.b16 	%rs286, %rs285, %rs283, %p227;
	selp.b64 	%rd441, %rd372, %rd373, %p226;
	selp.b16 	%rs391, 1, %rs286, %p226;
	add.s32 	%r524, %r524, 512;
$L__BB6_16:
	and.b32  	%r288, %r4, 256;
	setp.ne.s32 	%p228, %r288, 0;
	@%p228 bra 	$L__BB6_18;
	cvt.u64.u32 	%rd374, %r524;
	mul.wide.u32 	%rd375, %r524, 4;
	add.s64 	%rd376, %rd2, %rd375;
	add.s64 	%rd377, %rd3, %rd375;
	add.s64 	%rd378, %rd116, %rd374;
	ld.global.u32 	%r289, [%rd376];
	ld.global.u32 	%r290, [%rd377];
	setp.ne.s32 	%p229, %r289, %r290;
	selp.u16 	%rs287, 1, 0, %p229;
	and.b16  	%rs288, %rs391, 255;
	setp.ne.s16 	%p231, %rs288, 0;
	and.pred  	%p232, %p231, %p229;
	min.s64 	%rd379, %rd378, %rd441;
	setp.eq.s16 	%p233, %rs288, 0;
	selp.b64 	%rd380, %rd378, %rd441, %p233;
	selp.b16 	%rs289, %rs287, %rs391, %p233;
	selp.b64 	%rd441, %rd379, %rd380, %p232;
	selp.b16 	%rs391, 1, %rs289, %p232;
$L__BB6_18:
	setp.lt.u32 	%p234, %r44, 256;
	@%p234 bra 	$L__BB6_43;
	// begin inline asm
	mov.u32 %r409, %laneid;
	// end inline asm
	cvt.u32.u16 	%r430, %rs391;
	and.b32  	%r411, %r430, 255;
	mov.b32 	%r427, 1;
	mov.b32 	%r428, 31;
	mov.b32 	%r429, -1;
	// begin inline asm
	shfl.sync.down.b32 %r410, %r411, %r427, %r428, %r429;
	// end inline asm
	// begin inline asm
	shfl.sync.down.b32 %r415, %r416, %r427, %r428, %r429;
	// end inline asm
	mov.b64 	{%r421, %r426}, %rd441;
	// begin inline asm
	shfl.sync.down.b32 %r420, %r421, %r427, %r428, %r429;
	// end inline asm
	// begin inline asm
	shfl.sync.down.b32 %r425, %r426, %r427, %r428, %r429;
	// end inline asm
	mov.b64 	%rd19, {%r420, %r425};
	cvt.u16.u32 	%rs15, %r410;
	setp.gt.s32 	%p284, %r409, 30;
	@%p284 bra 	$L__BB6_23;
	and.b16  	%rs331, %rs391, 255;
	setp.eq.s16 	%p285, %rs331, 0;
	and.b16  	%rs332, %rs15, 255;
	setp.eq.s16 	%p286, %rs332, 0;
	or.pred  	%p287, %p285, %p286;
	@%p287 bra 	$L__BB6_22;
	min.s64 	%rd441, %rd19, %rd441;
	mov.b16 	%rs391, 1;
	bra.uni 	$L__BB6_23;
$L__BB6_22:
	setp.eq.s16 	%p288, %rs331, 0;
	selp.b64 	%rd441, %rd19, %rd441, %p288;
	selp.b16 	%rs391, %rs15, %rs391, %p288;
$L__BB6_23:
	cvt.u32.u16 	%r451, %rs391;
	and.b32  	%r432, %r451, 255;
	mov.b32 	%r448, 2;
	mov.b32 	%r449, 31;
	mov.b32 	%r450, -1;
	// begin inline asm
	shfl.sync.down.b32 %r431, %r432, %r448, %r449, %r450;
	// end inline asm
	// begin inline asm
	shfl.sync.down.b32 %r436, %r437, %r448, %r449, %r450;
	// end inline asm
	mov.b64 	{%r442, %r447}, %rd441;
	// begin inline asm
	shfl.sync.down.b32 %r441, %r442, %r448, %r449, %r450;
	// end inline asm
	// begin inline asm
	shfl.sync.down.b32 %r446, %r447, %r448, %r449, %r450;
	// end inline asm
	mov.b64 	%rd23, {%r441, %r446};
	cvt.u16.u32 	%rs18, %r431;
	setp.gt.s32 	%p289, %r409, 29;
	@%p289 bra 	$L__BB6_27;
	and.b16  	%rs335, %rs391, 255;
	setp.eq.s16 	%p290, %rs335, 0;
	and.b16  	%rs336, %rs18, 255;
	setp.eq.s16 	%p291, %rs336, 0;
	or.pred  	%p292, %p290, %p291;
	@%p292 bra 	$L__BB6_26;
	min.s64 	%rd441, %rd23, %rd441;
	mov.b16 	%rs391, 1;
	bra.uni 	$L__BB6_27;
$L__BB6_26:
	setp.eq.s16 	%p293, %rs335, 0;
	selp.b64 	%rd441, %rd23, %rd441, %p293;
	selp.b16 	%rs391, %rs18, %rs391, %p293;
$L__BB6_27:
	cvt.u32.u16 	%r472, %rs391;
	and.b32  	%r453, %r472, 255;
	mov.b32 	%r469, 4;
	mov.b32 	%r470, 31;
	mov.b32 	%r471, -1;
	// begin inline asm
	shfl.sync.down.b32 %r452, %r453, %r469, %r470, %r471;
	// end inline asm
	// begin inline asm
	shfl.sync.down.b32 %r457, %r458, %r469, %r470, %r471;
	// end inline asm
	mov.b64 	{%r463, %r468}, %rd441;
	// begin inline asm
	shfl.sync.down.b32 %r462, %r463, %r469, %r470, %r471;
	// end inline asm
	// begin inline asm
	shfl.sync.down.b32 %r467, %r468, %r469, %r470, %r471;
	// end inline asm
	mov.b64 	%rd27, {%r462, %r467};
	cvt.u16.u32 	%rs21, %r452;
	setp.gt.s32 	%p294, %r409, 27;
	@%p294 bra 	$L__BB6_31;
	and.b16  	%rs339, %rs391, 255;
	setp.eq.s16 	%p295, %rs339, 0;
	and.b16  	%rs340, %rs21, 255;
	setp.eq.s16 	%p296, %rs340, 0;
	or.pred  	%p297, %p295, %p296;
	@%p297 bra 	$L__BB6_30;
	min.s64 	%rd441, %rd27, %rd441;
	mov.b16 	%rs391, 1;
	bra.uni 	$L__BB6_31;
$L__BB6_30:
	setp.eq.s16 	%p298, %rs339, 0;
	selp.b16 	%rs391, %rs21, %rs391, %p298;
	selp.b64 	%rd441, %rd27, %rd441, %p298;
$L__BB6_31:
	cvt.u32.u16 	%r493, %rs391;
	and.b32  	%r474, %r493, 255;
	mov.b32 	%r490, 8;
	mov.b32 	%r491, 31;
	mov.b32 	%r492, -1;
	// begin inline asm
	shfl.sync.down.b32 %r473, %r474, %r490, %r491, %r492;
	// end inline asm
	// begin inline asm
	shfl.sync.down.b32 %r478, %r479, %r490, %r491, %r492;
	// end inline asm
	mov.b64 	{%r484, %r489}, %rd441;
	// begin inline asm
	shfl.sync.down.b32 %r483, %r484, %r490, %r491, %r492;
	// end inline asm
	// begin inline asm
	shfl.sync.down.b32 %r488, %r489, %r490, %r491, %r492;
	// end inline asm
	mov.b64 	%rd31, {%r483, %r488};
	cvt.u16.u32 	%rs24, %r473;
	setp.gt.s32 	%p299, %r409, 23;
	@%p299 bra 	$L__BB6_35;
	and.b16  	%rs343, %rs391, 255;
	setp.eq.s16 	%p300, %rs343, 0;
	and.b16  	%rs344, %rs24, 255;
	setp.eq.s16 	%p301, %rs344, 0;
	or.pred  	%p302, %p300, %p301;
	@%p302 bra 	$L__BB6_34;
	min.s64 	%rd441, %rd31, %rd441;
	mov.b16 	%rs391, 1;
	bra.uni 	$L__BB6_35;
$L__BB6_34:
	setp.eq.s16 	%p303, %rs343, 0;
	selp.b16 	%rs391, %rs24, %rs391, %p303;
	selp.b64 	%rd441, %rd31, %rd441, %p303;
$L__BB6_35:
	cvt.u32.u16 	%r514, %rs391;
	and.b32  	%r495, %r514, 255;
	mov.b32 	%r511, 16;
	mov.b32 	%r512, 31;
	mov.b32 	%r513, -1;
	// begin inline asm
	shfl.sync.down.b32 %r494, %r495, %r511, %r512, %r513;
	// end inline asm
	// begin inline asm
	shfl.sync.down.b32 %r499, %r500, %r511, %r512, %r513;
	// end inline asm
	mov.b64 	{%r505, %r510}, %rd441;
	// begin inline asm
	shfl.sync.down.b32 %r504, %r505, %r511, %r512, %r513;
	// end inline asm
	// begin inline asm
	shfl.sync.down.b32 %r509, %r510, %r511, %r512, %r513;
	// end inline asm
	mov.b64 	%rd35, {%r504, %r509};
	cvt.u16.u32 	%rs27, %r494;
	setp.gt.s32 	%p304, %r409, 15;
	@%p304 bra 	$L__BB6_39;
	and.b16  	%rs347, %rs391, 255;
	setp.eq.s16 	%p305, %rs347, 0;
	and.b16  	%rs348, %rs27, 255;
	setp.eq.s16 	%p306, %rs348, 0;
	or.pred  	%p307, %p305, %p306;
	@%p307 bra 	$L__BB6_38;
	min.s64 	%rd441, %rd35, %rd441;
	mov.b16 	%rs391, 1;
	bra.uni 	$L__BB6_39;
$L__BB6_38:
	setp.eq.s16 	%p308, %rs347, 0;
	selp.b16 	%rs391, %rs27, %rs391, %p308;
	selp.b64 	%rd441, %rd35, %rd441, %p308;
$L__BB6_39:
	setp.ne.s32 	%p309, %r409, 0;
	@%p309 bra 	$L__BB6_41;
	shr.u32 	%r515, %r1, 1;
	and.b32  	%r516, %r515, 496;
	mov.u32 	%r517, _ZZN3cub18CUB_300001_SM_10006detail6reduce28DeviceReduceSingleTileKernelINS2_10policy_hubIN4cuda3std3__45tupleIJblEEEjN6thrust24THRUST_300001_SM_1000_NS8cuda_cub9__find_if7functorIS9_EEE10Policy1000ENSB_12zip_iteratorINS8_IJNSD_26transform_input_iterator_tIbNSC_6detail35transform_pair_of_input_iterators_tIbNSB_6detail15normal_iteratorINSB_10device_ptrIjEEEESQ_NS7_8equal_toIjEEEENS7_10__not_fn_tINS7_10__identityEEEEENSB_17counting_iteratorIlNSB_11use_defaultESZ_SZ_EEEEEEEPS9_jSF_S9_S9_SV_EEvT0_T1_T2_T3_T4_T6_E12temp_storage;
	add.s32 	%r518, %r517, %r516;
	st.shared.u8 	[%r518+8], %rs391;
	st.shared.u64 	[%r518+16], %rd441;
$L__BB6_41:
	bar.sync 	0;
	setp.ne.s32 	%p310, %r1, 0;
	@%p310 bra 	$L__BB6_121;
	ld.shared.u8 	%rs351, [_ZZN3cub18CUB_300001_SM_10006detail6reduce28DeviceReduceSingleTileKernelINS2_10policy_hubIN4cuda3std3__45tupleIJblEEEjN6thrust24THRUST_300001_SM_1000_NS8cuda_cub9__find_if7functorIS9_EEE10Policy1000ENSB_12zip_iteratorINS8_IJNSD_26transform_input_iterator_tIbNSC_6detail35transform_pair_of_input_iterators_tIbNSB_6detail15normal_iteratorINSB_10device_ptrIjEEEESQ_NS7_8equal_toIjEEEENS7_10__not_fn_tINS7_10__identityEEEEENSB_17counting_iteratorIlNSB_11use_defaultESZ_SZ_EEEEEEEPS9_jSF_S9_S9_SV_EEvT0_T1_T2_T3_T4_T6_E12temp_storage+24];
	ld.shared.u64 	%rd402, [_ZZN3cub18CUB_300001_SM_10006detail6reduce28DeviceReduceSingleTileKernelINS2_10policy_hubIN4cuda3std3__45tupleIJblEEEjN6thrust24THRUST_300001_SM_1000_NS8cuda_cub9__find_if7functorIS9_EEE10Policy1000ENSB_12zip_iteratorINS8_IJNSD_26transform_input_iterator_tIbNSC_6detail35transform_pair_of_input_iterators_tIbNSB_6detail15normal_iteratorINSB_10device_ptrIjEEEESQ_NS7_8equal_toIjEEEENS7_10__not_fn_tINS7_10__identityEEEEENSB_17counting_iteratorIlNSB_11use_defaultESZ_SZ_EEEEEEEPS9_jSF_S9_S9_SV_EEvT0_T1_T2_T3_T4_T6_E12temp_storage+32];
	and.b16  	%rs352, %rs391, 255;
	setp.eq.s16 	%p311, %rs352, 0;
	setp.eq.s16 	%p312, %rs351, 0;
	min.s64 	%rd403, %rd402, %rd441;
	selp.b16 	%rs353, %rs391, 1, %p312;
	selp.b16 	%rs354, %rs351, %rs353, %p311;
	and.b16  	%rs355, %rs354, 255;
	selp.b64 	%rd404, %rd441, %rd403, %p312;
	selp.b64 	%rd405, %rd402, %rd404, %p311;
	ld.shared.u8 	%rs356, [_ZZN3cub18CUB_300001_SM_10006detail6reduce28DeviceReduceSingleTileKernelINS2_10policy_hubIN4cuda3std3__45tupleIJblEEEjN6thrust24THRUST_300001_SM_1000_NS8cuda_cub9__find_if7functorIS9_EEE10Policy1000ENSB_12zip_iteratorINS8_IJNSD_26transform_input_iterator_tIbNSC_6detail35transform_pair_of_input_iterators_tIbNSB_6detail15normal_iteratorINSB_10device_ptrIjEEEESQ_NS7_8equal_toIjEEEENS7_10__not_fn_tINS7_10__identityEEEEENSB_17counting_iteratorIlNSB_11use_defaultESZ_SZ_EEEEEEEPS9_jSF_S9_S9_SV_EEvT0_T1_T2_T3_T4_T6_E12temp_storage+40];
	ld.shared.u64 	%rd406, [_ZZN3cub18CUB_300001_SM_10006detail6reduce28DeviceReduceSingleTileKernelINS2_10policy_hubIN4cuda3std3__45tupleIJblEEEjN6thrust24THRUST_300001_SM_1000_NS8cuda_cub9__find_if7functorIS9_EEE10Policy1000ENSB_12zip_iteratorINS8_IJNSD_26transform_input_iterator_tIbNSC_6detail35transform_pair_of_input_iterators_tIbNSB_6detail15normal_iteratorINSB_10device_ptrIjEEEESQ_NS7_8equal_toIjEEEENS7_10__not_fn_tINS7_10__identityEEEEENSB_17counting_iteratorIlNSB_11use_defaultESZ_SZ_EEEEEEEPS9_jSF_S9_S9_SV_EEvT0_T1_T2_T3_T4_T6_E12temp_storage+48];
	setp.eq.s16 	%p313, %rs355, 0;
	setp.eq.s16 	%p314, %rs356, 0;
	min.s64 	%rd407, %rd406, %rd405;
	selp.b16 	%rs357, %rs354, 1, %p314;
	selp.b16 	%rs358, %rs356, %rs357, %p313;
	and.b16  	%rs359, %rs358, 255;
	selp.b64 	%rd408, %rd405, %rd407, %p314;
	selp.b64 	%rd409, %rd406, %rd408, %p313;
	ld.shared.u8 	%rs360, [_ZZN3cub18CUB_300001_SM_10006detail6reduce28DeviceReduceSingleTileKernelINS2_10policy_hubIN4cuda3std3__45tupleIJblEEEjN6thrust24THRUST_300001_SM_1000_NS8cuda_cub9__find_if7functorIS9_EEE10Policy1000ENSB_12zip_iteratorINS8_IJNSD_26transform_input_iterator_tIbNSC_6detail35transform_pair_of_input_iterators_tIbNSB_6detail15normal_iteratorINSB_10device_ptrIjEEEESQ_NS7_8equal_toIjEEEENS7_10__not_fn_tINS7_10__identityEEEEENSB_17counting_iteratorIlNSB_11use_defaultESZ_SZ_EEEEEEEPS9_jSF_S9_S9_SV_EEvT0_T1_T2_T3_T4_T6_E12temp_storage+56];
	ld.shared.u64 	%rd410, [_ZZN3cub18CUB_300001_SM_10006detail6reduce28DeviceReduceSingleTileKernelINS2_10policy_hubIN4cuda3std3__45tupleIJblEEEjN6thrust24THRUST_300001_SM_1000_NS8cuda_cub9__find_if7functorIS9_EEE10Policy1000ENSB_12zip_iteratorINS8_IJNSD_26transform_input_iterator_tIbNSC_6detail35transform_pair_of_input_iterators_tIbNSB_6detail15normal_iteratorINSB_10device_ptrIjEEEESQ_NS7_8equal_toIjEEEENS7_10__not_fn_tINS7_10__identityEEEEENSB_17counting_iteratorIlNSB_11use_defaultESZ_SZ_EEEEEEEPS9_jSF_S9_S9_SV_EEvT0_T1_T2_T3_T4_T6_E12temp_storage+64];
	setp.eq.s16 	%p315, %rs359, 0;
	setp.eq.s16 	%p316, %rs360, 0;
	min.s64 	%rd411, %rd410, %rd409;
	selp.b16 	%rs361, %rs358, 1, %p316;
	selp.b16 	%rs362, %rs360, %rs361, %p315;
	and.b16  	%rs363, %rs362, 255;
	selp.b64 	%rd412, %rd409, %rd411, %p316;
	selp.b64 	%rd413, %rd410, %rd412, %p315;
	ld.shared.u8 	%rs364, [_ZZN3cub18CUB_300001_SM_10006detail6reduce28DeviceReduceSingleTileKernelINS2_10policy_hubIN4cuda3std3__45tupleIJblEEEjN6thrust24THRUST_300001_SM_1000_NS8cuda_cub9__find_if7functorIS9_EEE10Policy1000ENSB_12zip_iteratorINS8_IJNSD_26transform_input_iterator_tIbNSC_6detail35transform_pair_of_input_iterators_tIbNSB_6detail15normal_iteratorINSB_10device_ptrIjEEEESQ_NS7_8equal_toIjEEEENS7_10__not_fn_tINS7_10__identityEEEEENSB_17counting_iteratorIlNSB_11use_defaultESZ_SZ_EEEEEEEPS9_jSF_S9_S9_SV_EEvT0_T1_T2_T3_T4_T6_E12temp_storage+72];
	ld.shared.u64 	%rd414, [_ZZN3cub18CUB_300001_SM_10006detail6reduce28DeviceReduceSingleTileKernelINS2_10policy_hubIN4cuda3std3__45tupleIJblEEEjN6thrust24THRUST_300001_SM_1000_NS8cuda_cub9__find_if7functorIS9_EEE10Policy1000ENSB_12zip_iteratorINS8_IJNSD_26transform_input_iterator_tIbNSC_6detail35transform_pair_of_input_iterators_tIbNSB_6detail15normal_iteratorINSB_10device_ptrIjEEEESQ_NS7_8equal_toIjEEEENS7_10__not_fn_tINS7_10__identityEEEEENSB_17counting_iteratorIlNSB_11use_defaultESZ_SZ_EEEEEEEPS9_jSF_S9_S9_SV_EEvT0_T1_T2_T3_T4_T6_E12temp_storage+80];
	setp.eq.s16 	%p317, %rs363, 0;
	setp.eq.s16 	%p318, %rs364, 0;
	min.s64 	%rd415, %rd414, %rd413;
	selp.b16 	%rs365, %rs362, 1, %p318;
	selp.b16 	%rs366, %rs364, %rs365, %p317;
	and.b16  	%rs367, %rs366, 255;
	selp.b64 	%rd416, %rd413, %rd415, %p318;
	selp.b64 	%rd417, %rd414, %rd416, %p317;
	ld.shared.u8 	%rs368, [_ZZN3cub18CUB_300001_SM_10006detail6reduce28DeviceReduceSingleTileKernelINS2_10policy_hubIN4cuda3std3__45tupleIJblEEEjN6thrust24THRUST_300001_SM_1000_NS8cuda_cub9__find_if7functorIS9_EEE10Policy1000ENSB_12zip_iteratorINS8_IJNSD_26transform_input_iterator_tIbNSC_6detail35transform_pair_of_input_iterators_tIbNSB_6detail15normal_iteratorINSB_10device_ptrIjEEEESQ_NS7_8equal_toIjEEEENS7_10__not_fn_tINS7_10__identityEEEEENSB_17counting_iteratorIlNSB_11use_defaultESZ_SZ_EEEEEEEPS9_jSF_S9_S9_SV_EEvT0_T1_T2_T3_T4_T6_E12temp_storage+88];
	ld.shared.u64 	%rd418, [_ZZN3cub18CUB_300001_SM_10006detail6reduce28DeviceReduceSingleTileKernelINS2_10policy_hubIN4cuda3std3__45tupleIJblEEEjN6thrust24THRUST_300001_SM_1000_NS8cuda_cub9__find_if7functorIS9_EEE10Policy1000ENSB_12zip_iteratorINS8_IJNSD_26transform_input_iterator_tIbNSC_6detail35transform_pair_of_input_iterators_tIbNSB_6detail15normal_iteratorINSB_10device_ptrIjEEEESQ_NS7_8equal_toIjEEEENS7_10__not_fn_tINS7_10__identityEEEEENSB_17counting_iteratorIlNSB_11use_defaultESZ_SZ_EEEEEEEPS9_jSF_S9_S9_SV_EEvT0_T1_T2_T3_T4_T6_E12temp_storage+96];
	setp.eq.s16 	%p319, %rs367, 0;
	setp.eq.s16 	%p320, %rs368, 0;
	min.s64 	%rd419, %rd418, %rd417;
	selp.b16 	%rs369, %rs366, 1, %p320;
	selp.b16 	%rs370, %rs368, %rs369, %p319;
	and.b16  	%rs371, %rs370, 255;
	selp.b64 	%rd420, %rd417, %rd419, %p320;
	selp.b64 	%rd421, %rd418, %rd420, %p319;
	ld.shared.u8 	%rs372, [_ZZN3cub18CUB_300001_SM_10006detail6reduce28DeviceReduceSingleTileKernelINS2_10policy_hubIN4cuda3std3__45tupleIJblEEEjN6thrust24THRUST_300001_SM_1000_NS8cuda_cub9__find_if7functorIS9_EEE10Policy1000ENSB_12zip_iteratorINS8_IJNSD_26transform_input_iterator_tIbNSC_6detail35transform_pair_of_input_iterators_tIbNSB_6detail15normal_iteratorINSB_10device_ptrIjEEEESQ_NS7_8equal_toIjEEEENS7_10__not_fn_tINS7_10__identityEEEEENSB_17counting_iteratorIlNSB_11use_defaultESZ_SZ_EEEEEEEPS9_jSF_S9_S9_SV_EEvT0_T1_T2_T3_T4_T6_E12temp_storage+104];
	ld.shared.u64 	%rd422, [_ZZN3cub18CUB_300001_SM_10006detail6reduce28DeviceReduceSingleTileKernelINS2_10policy_hubIN4cuda3std3__45tupleIJblEEEjN6thrust24THRUST_300001_SM_1000_NS8cuda_cub9__find_if7functorIS9_EEE10Policy1000ENSB_12zip_iteratorINS8_IJNSD_26transform_input_iterator_tIbNSC_6detail35transform_pair_of_input_iterators_tIbNSB_6detail15normal_iteratorINSB_10device_ptrIjEEEESQ_NS7_8equal_toIjEEEENS7_10__not_fn_tINS7_10__identityEEEEENSB_17counting_iteratorIlNSB_11use_defaultESZ_SZ_EEEEEEEPS9_jSF_S9_S9_SV_EEvT0_T1_T2_T3_T4_T6_E12temp_storage+112];
	setp.eq.s16 	%p321, %rs371, 0;
	setp.eq.s16 	%p322, %rs372, 0;
	min.s64 	%rd423, %rd422, %rd421;
	selp.b16 	%rs373, %rs370, 1, %p322;
	selp.b16 	%rs374, %rs372, %rs373, %p321;
	and.b16  	%rs375, %rs374, 255;
	selp.b64 	%rd424, %rd421, %rd423, %p322;
	selp.b64 	%rd425, %rd422, %rd424, %p321;
	ld.shared.u8 	%rs376, [_ZZN3cub18CUB_300001_SM_10006detail6reduce28DeviceReduceSingleTileKernelINS2_10policy_hubIN4cuda3std3__45tupleIJblEEEjN6thrust24THRUST_300001_SM_1000_NS8cuda_cub9__find_if7functorIS9_EEE10Policy1000ENSB_12zip_iteratorINS8_IJNSD_26transform_input_iterator_tIbNSC_6detail35transform_pair_of_input_iterators_tIbNSB_6detail15normal_iteratorINSB_10device_ptrIjEEEESQ_NS7_8equal_toIjEEEENS7_10__not_fn_tINS7_10__identityEEEEENSB_17counting_iteratorIlNSB_11use_defaultESZ_SZ_EEEEEEEPS9_jSF_S9_S9_SV_EEvT0_T1_T2_T3_T4_T6_E12temp_storage+120];
	ld.shared.u64 	%rd426, [_ZZN3cub18CUB_300001_SM_10006detail6reduce28DeviceReduceSingleTileKernelINS2_10policy_hubIN4cuda3std3__45tupleIJblEEEjN6thrust24THRUST_300001_SM_1000_NS8cuda_cub9__find_if7functorIS9_EEE10Policy1000ENSB_12zip_iteratorINS8_IJNSD_26transform_input_iterator_tIbNSC_6detail35transform_pair_of_input_iterators_tIbNSB_6detail15normal_iteratorINSB_10device_ptrIjEEEESQ_NS7_8equal_toIjEEEENS7_10__not_fn_tINS7_10__identityEEEEENSB_17counting_iteratorIlNSB_11use_defaultESZ_SZ_EEEEEEEPS9_jSF_S9_S9_SV_EEvT0_T1_T2_T3_T4_T6_E12temp_storage+128];
	setp.eq.s16 	%p323, %rs375, 0;
	setp.eq.s16 	%p324, %rs376, 0;
	min.s64 	%rd427, %rd426, %rd425;
	selp.b16 	%rs377, %rs374, 1, %p324;
	selp.b16 	%rs391, %rs376, %rs377, %p323;
	selp.b64 	%rd428, %rd425, %rd427, %p324;
	selp.b64 	%rd441, %rd426, %rd428, %p323;
	bra.uni 	$L__BB6_121;
$L__BB6_43:
	// begin inline asm
	mov.u32 %r291, %laneid;
	// end inline asm
	and.b32  	%r312, %r1, 992;
	add.s32 	%r313, %r312, 32;
	setp.gt.u32 	%p235, %r313, %r44;
	not.b32 	%r314, %r312;
	add.s32 	%r315, %r44, %r314;
	selp.b32 	%r310, %r315, 31, %p235;
	cvt.u32.u16 	%r316, %rs391;
	and.b32  	%r293, %r316, 255;
	mov.b32 	%r309, 1;
	mov.b32 	%r311, -1;
	// begin inline asm
	shfl.sync.down.b32 %r292, %r293, %r309, %r310, %r311;
	// end inline asm
	// begin inline asm
	shfl.sync.down.b32 %r297, %r298, %r309, %r310, %r311;
	// end inline asm
	mov.b64 	{%r303, %r308}, %rd441;
	// begin inline asm
	shfl.sync.down.b32 %r302, %r303, %r309, %r310, %r311;
	// end inline asm
	// begin inline asm
	shfl.sync.down.b32 %r307, %r308, %r309, %r310, %r311;
	// end inline asm
	mov.b64 	%rd40, {%r302, %r307};
	cvt.u16.u32 	%rs31, %r292;
	setp.ge.s32 	%p236, %r291, %r310;
	@%p236 bra 	$L__BB6_47;
	and.b16  	%rs290, %rs391, 255;
	setp.eq.s16 	%p237, %rs290, 0;
	and.b16  	%rs291, %rs31, 255;
	setp.eq.s16 	%p238, %rs291, 0;
	or.pred  	%p239, %p237, %p238;
	@%p239 bra 	$L__BB6_46;
	min.s64 	%rd441, %rd40, %rd441;
	mov.b16 	%rs391, 1;
	bra.uni 	$L__BB6_47;
$L__BB6_46:
	setp.eq.s16 	%p240, %rs290, 0;
	selp.b16 	%rs391, %rs31, %rs391, %p240;
	selp.b64 	%rd441, %rd40, %rd441, %p240;
$L__BB6_47:
	cvt.u32.u16 	%r337, %rs391;
	and.b32  	%r318, %r337, 255;
	mov.b32 	%r334, 2;
	mov.b32 	%r336, -1;
	// begin inline asm
	shfl.sync.down.b32 %r317, %r318, %r334, %r310, %r336;
	// end inline asm
	// begin inline asm
	shfl.sync.down.b32 %r322, %r323, %r334, %r310, %r336;
	// end inline asm
	mov.b64 	{%r328, %r333}, %rd441;
	// begin inline asm
	shfl.sync.down.b32 %r327, %r328, %r334, %r310, %r336;
	// end inline asm
	// begin inline asm
	shfl.sync.down.b32 %r332, %r333, %r334, %r310, %r336;
	// end inline asm
	mov.b64 	%rd44, {%r327, %r332};
	cvt.u16.u32 	%rs34, %r317;
	add.s32 	%r338, %r291, 2;
	setp.gt.s32 	%p241, %r338, %r310;
	@%p241 bra 	$L__BB6_51;
	and.b16  	%rs294, %rs391, 255;
	setp.eq.s16 	%p242, %rs294, 0;
	and.b16  	%rs295, %rs34, 255;
	setp.eq.s16 	%p243, %rs295, 0;
	or.pred  	%p244, %p242, %p243;
	@%p244 bra 	$L__BB6_50;
	min.s64 	%rd441, %rd44, %rd441;
	mov.b16 	%rs391, 1;
	bra.uni 	$L__BB6_51;
$L__BB6_50:
	setp.eq.s16 	%p245, %rs294, 0;
	selp.b16 	%rs391, %rs34, %rs391, %p245;
	selp.b64 	%rd441, %rd44, %rd441, %p245;
$L__BB6_51:
	cvt.u32.u16 	%r359, %rs391;
	and.b32  	%r340, %r359, 255;
	mov.b32 	%r356, 4;
	mov.b32 	%r358, -1;
	// begin inline asm
	shfl.sync.down.b32 %r339, %r340, %r356, %r310, %r358;
	// end inline asm
	// begin inline asm
	shfl.sync.down.b32 %r344, %r345, %r356, %r310, %r358;
	// end inline asm
	mov.b64 	{%r350, %r355}, %rd441;
	// begin inline asm
	shfl.sync.down.b32 %r349, %r350, %r356, %r310, %r358;
	// end inline asm
	// begin inline asm
	shfl.sync.down.b32 %r354, %r355, %r356, %r310, %r358;
	// end inline asm
	mov.b64 	%rd48, {%r349, %r354};
	cvt.u16.u32 	%rs37, %r339;
	add.s32 	%r360, %r291, 4;
	setp.gt.s32 	%p246, %r360, %r310;
	@%p246 bra 	$L__BB6_55;
	and.b16  	%rs298, %rs391, 255;
	setp.eq.s16 	%p247, %rs298, 0;
	and.b16  	%rs299, %rs37, 255;
	setp.eq.s16 	%p248, %rs299, 0;
	or.pred  	%p249, %p247, %p248;
	@%p249 bra 	$L__BB6_54;
	min.s64 	%rd441, %rd48, %rd441;
	mov.b16 	%rs391, 1;
	bra.uni 	$L__BB6_55;
$L__BB6_54:
	setp.eq.s16 	%p250, %rs298, 0;
	selp.b16 	%rs391, %rs37, %rs391, %p250;
	selp.b64 	%rd441, %rd48, %rd441, %p250;
$L__BB6_55:
	cvt.u32.u16 	%r381, %rs391;
	and.b32  	%r362, %r381, 255;
	mov.b32 	%r378, 8;
	mov.b32 	%r380, -1;
	// begin inline asm
	shfl.sync.down.b32 %r361, %r362, %r378, %r310, %r380;
	// end inline asm
	// begin inline asm
	shfl.sync.down.b32 %r366, %r367, %r378, %r310, %r380;
	// end inline asm
	mov.b64 	{%r372, %r377}, %rd441;
	// begin inline asm
	shfl.sync.down.b32 %r371, %r372, %r378, %r310, %r380;
	// end inline asm
	// begin inline asm
	shfl.sync.down.b32 %r376, %r377, %r378, %r310, %r380;
	// end inline asm
	mov.b64 	%rd52, {%r371, %r376};
	cvt.u16.u32 	%rs40, %r361;
	add.s32 	%r382, %r291, 8;
	setp.gt.s32 	%p251, %r382, %r310;
	@%p251 bra 	$L__BB6_59;
	and.b16  	%rs302, %rs391, 255;
	setp.eq.s16 	%p252, %rs302, 0;
	and.b16  	%rs303, %rs40, 255;
	setp.eq.s16 	%p253, %rs303, 0;
	or.pred  	%p254, %p252, %p253;
	@%p254 bra 	$L__BB6_58;
	min.s64 	%rd441, %rd52, %rd441;
	mov.b16 	%rs391, 1;
	bra.uni 	$L__BB6_59;
$L__BB6_58:
	setp.eq.s16 	%p255, %rs302, 0;
	selp.b16 	%rs391, %rs40, %rs391, %p255;
	selp.b64 	%rd441, %rd52, %rd441, %p255;
$L__BB6_59:
	cvt.u32.u16 	%r403, %rs391;
	and.b32  	%r384, %r403, 255;
	mov.b32 	%r400, 16;
	mov.b32 	%r402, -1;
	// begin inline asm
	shfl.sync.down.b32 %r383, %r384, %r400, %r310, %r402;
	// end inline asm
	// begin inline asm
	shfl.sync.down.b32 %r388, %r389, %r400, %r310, %r402;
	// end inline asm
	mov.b64 	{%r394, %r399}, %rd441;
	// begin inline asm
	shfl.sync.down.b32 %r393, %r394, %r400, %r310, %r402;
	// end inline asm
	// begin inline asm
	shfl.sync.down.b32 %r398, %r399, %r400, %r310, %r402;
	// end inline asm
	mov.b64 	%rd56, {%r393, %r398};
	cvt.u16.u32 	%rs43, %r383;
	add.s32 	%r404, %r291, 16;
	setp.gt.s32 	%p256, %r404, %r310;
	@%p256 bra 	$L__BB6_63;
	and.b16  	%rs306, %rs391, 255;
	setp.eq.s16 	%p257, %rs306, 0;
	and.b16  	%rs307, %rs43, 255;
	setp.eq.s16 	%p258, %rs307, 0;
	or.pred  	%p259, %p257, %p258;
	@%p259 bra 	$L__BB6_62;
	min.s64 	%rd441, %rd56, %rd441;
	mov.b16 	%rs391, 1;
	bra.uni 	$L__BB6_63;
$L__BB6_62:
	setp.eq.s16 	%p260, %rs306, 0;
	selp.b16 	%rs391, %rs43, %rs391, %p260;
	selp.b64 	%rd441, %rd56, %rd441, %p260;
$L__BB6_63:
	setp.ne.s32 	%p261, %r291, 0;
	@%p261 bra 	$L__BB6_65;
	shr.u32 	%r405, %r1, 1;
	and.b32  	%r406, %r405, 496;
	mov.u32 	%r407, _ZZN3cub18CUB_300001_SM_10006detail6reduce28DeviceReduceSingleTileKernelINS2_10policy_hubIN4cuda3std3__45tupleIJblEEEjN6thrust24THRUST_300001_SM_1000_NS8cuda_cub9__find_if7functorIS9_EEE10Policy1000ENSB_12zip_iteratorINS8_IJNSD_26transform_input_iterator_tIbNSC_6detail35transform_pair_of_input_iterators_tIbNSB_6detail15normal_iteratorINSB_10device_ptrIjEEEESQ_NS7_8equal_toIjEEEENS7_10__not_fn_tINS7_10__identityEEEEENSB_17counting_iteratorIlNSB_11use_defaultESZ_SZ_EEEEEEEPS9_jSF_S9_S9_SV_EEvT0_T1_T2_T3_T4_T6_E12temp_storage;
	add.s32 	%r408, %r407, %r406;
	st.shared.u8 	[%r408+8], %rs391;
	st.shared.u64 	[%r408+16], %rd441;
$L__BB6_65:
	bar.sync 	0;
	setp.ne.s32 	%p262, %r1, 0;
	@%p262 bra 	$L__BB6_121;
	setp.lt.u32 	%p263, %r44, 33;
	@%p263 bra 	$L__BB6_68;
	ld.shared.u8 	%rs310, [_ZZN3cub18CUB_300001_SM_10006detail6reduce28DeviceReduceSingleTileKernelINS2_10policy_hubIN4cuda3std3__45tupleIJblEEEjN6thrust24THRUST_300001_SM_1000_NS8cuda_cub9__find_if7functorIS9_EEE10Policy1000ENSB_12zip_iteratorINS8_IJNSD_26transform_input_iterator_tIbNSC_6detail35transform_pair_of_input_iterators_tIbNSB_6detail15normal_iteratorINSB_10device_ptrIjEEEESQ_NS7_8equal_toIjEEEENS7_10__not_fn_tINS7_10__identityEEEEENSB_17counting_iteratorIlNSB_11use_defaultESZ_SZ_EEEEEEEPS9_jSF_S9_S9_SV_EEvT0_T1_T2_T3_T4_T6_E12temp_storage+24];
	ld.shared.u64 	%rd381, [_ZZN3cub18CUB_300001_SM_10006detail6reduce28DeviceReduceSingleTileKernelINS2_10policy_hubIN4cuda3std3__45tupleIJblEEEjN6thrust24THRUST_300001_SM_1000_NS8cuda_cub9__find_if7functorIS9_EEE10Policy1000ENSB_12zip_iteratorINS8_IJNSD_26transform_input_iterator_tIbNSC_6detail35transform_pair_of_input_iterators_tIbNSB_6detail15normal_iteratorINSB_10device_ptrIjEEEESQ_NS7_8equal_toIjEEEENS7_10__not_fn_tINS7_10__identityEEEEENSB_17counting_iteratorIlNSB_11use_defaultESZ_SZ_EEEEEEEPS9_jSF_S9_S9_SV_EEvT0_T1_T2_T3_T4_T6_E12temp_storage+32];
	and.b16  	%rs311, %rs391, 255;
	setp.eq.s16 	%p264, %rs311, 0;
	setp.eq.s16 	%p265, %rs310, 0;
	min.s64 	%rd382, %rd381, %rd441;
	selp.b16 	%rs312, %rs391, 1, %p265;
	selp.b16 	%rs391, %rs310, %rs312, %p264;
	selp.b64 	%rd383, %rd441, %rd382, %p265;
	selp.b64 	%rd441, %rd381, %rd383, %p264;
$L__BB6_68:
	setp.lt.u32 	%p266, %r44, 65;
	@%p266 bra 	$L__BB6_70;
	ld.shared.u8 	%rs313, [_ZZN3cub18CUB_300001_SM_10006detail6reduce28DeviceReduceSingleTileKernelINS2_10policy_hubIN4cuda3std3__45tupleIJblEEEjN6thrust24THRUST_300001_SM_1000_NS8cuda_cub9__find_if7functorIS9_EEE10Policy1000ENSB_12zip_iteratorINS8_IJNSD_26transform_input_iterator_tIbNSC_6detail35transform_pair_of_input_iterators_tIbNSB_6detail15normal_iteratorINSB_10device_ptrIjEEEESQ_NS7_8equal_toIjEEEENS7_10__not_fn_tINS7_10__identityEEEEENSB_17counting_iteratorIlNSB_11use_defaultESZ_SZ_EEEEEEEPS9_jSF_S9_S9_SV_EEvT0_T1_T2_T3_T4_T6_E12temp_storage+40];
	ld.shared.u64 	%rd384, [_ZZN3cub18CUB_300001_SM_10006detail6reduce28DeviceReduceSingleTileKernelINS2_10policy_hubIN4cuda3std3__45tupleIJblEEEjN6thrust24THRUST_300001_SM_1000_NS8cuda_cub9__find_if7functorIS9_EEE10Policy1000ENSB_12zip_iteratorINS8_IJNSD_26transform_input_iterator_tIbNSC_6detail35transform_pair_of_input_iterators_tIbNSB_6detail15normal_iteratorINSB_10device_ptrIjEEEESQ_NS7_8equal_toIjEEEENS7_10__not_fn_tINS7_10__identityEEEEENSB_17counting_iteratorIlNSB_11use_defaultESZ_SZ_EEEEEEEPS9_jSF_S9_S9_SV_EEvT0_T1_T2_T3_T4_T6_E12temp_storage+48];
	and.b16  	%rs314, %rs391, 255;
	setp.eq.s16 	%p267, %rs314, 0;
	setp.eq.s16 	%p268, %rs313, 0;
	min.s64 	%rd385, %rd384, %rd441;
	selp.b16 	%rs315, %rs391, 1, %p268;
	selp.b16 	%rs391, %rs313, %rs315, %p267;
	selp.b64 	%rd386, %rd441, %rd385, %p268;
	selp.b64 	%rd441, %rd384, %rd386, %p267;
$L__BB6_70:
	setp.lt.u32 	%p269, %r44, 97;
	@%p269 bra 	$L__BB6_72;
	ld.shared.u8 	%rs316, [_ZZN3cub18CUB_300001_SM_10006detail6reduce28DeviceReduceSingleTileKernelINS2_10policy_hubIN4cuda3std3__45tupleIJblEEEjN6thrust24THRUST_300001_SM_1000_NS8cuda_cub9__find_if7functorIS9_EEE10Policy1000ENSB_12zip_iteratorINS8_IJNSD_26transform_input_iterator_tIbNSC_6detail35transform_pair_of_input_iterators_tIbNSB_6detail15normal_iteratorINSB_10device_ptrIjEEEESQ_NS7_8equal_toIjEEEENS7_10__not_fn_tINS7_10__identityEEEEENSB_17counting_iteratorIlNSB_11use_defaultESZ_SZ_EEEEEEEPS9_jSF_S9_S9_SV_EEvT0_T1_T2_T3_T4_T6_E12temp_storage+56];
	ld.shared.u64 	%rd387, [_ZZN3cub18CUB_300001_SM_10006detail6reduce28DeviceReduceSingleTileKernelINS2_10policy_hubIN4cuda3std3__45tupleIJblEEEjN6thrust24THRUST_300001_SM_1000_NS8cuda_cub9__find_if7functorIS9_EEE10Policy1000ENSB_12zip_iteratorINS8_IJNSD_26transform_input_iterator_tIbNSC_6detail35transform_pair_of_input_iterators_tIbNSB_6detail15normal_iteratorINSB_10device_ptrIjEEEESQ_NS7_8equal_toIjEEEENS7_10__not_fn_tINS7_10__identityEEEEENSB_17counting_iteratorIlNSB_11use_defaultESZ_SZ_EEEEEEEPS9_jSF_S9_S9_SV_EEvT0_T1_T2_T3_T4_T6_E12temp_storage+64];
	and.b16  	%rs317, %rs391, 255;
	setp.eq.s16 	%p270, %rs317, 0;
	setp.eq.s16 	%p271, %rs316, 0;
	min.s64 	%rd388, %rd387, %rd441;
	selp.b16 	%rs318, %rs391, 1, %p271;
	selp.b16 	%rs391, %rs316, %rs318, %p270;
	selp.b64 	%rd389, %rd441, %rd388, %p271;
	selp.b64 	%rd441, %rd387, %rd389, %p270;
$L__BB6_72:
	setp.lt.u32 	%p272, %r44, 129;
	@%p272 bra 	$L__BB6_74;
	ld.shared.u8 	%rs319, [_ZZN3cub18CUB_300001_SM_10006detail6reduce28DeviceReduceSingleTileKernelINS2_10policy_hubIN4cuda3std3__45tupleIJblEEEjN6thrust24THRUST_300001_SM_1000_NS8cuda_cub9__find_if7functorIS9_EEE10Policy1000ENSB_12zip_iteratorINS8_IJNSD_26transform_input_iterator_tIbNSC_6detail35transform_pair_of_input_iterators_tIbNSB_6detail15normal_iteratorINSB_10device_ptrIjEEEESQ_NS7_8equal_toIjEEEENS7_10__not_fn_tINS7_10__identityEEEEENSB_17counting_iteratorIlNSB_11use_defaultESZ_SZ_EEEEEEEPS9_jSF_S9_S9_SV_EEvT0_T1_T2_T3_T4_T6_E12temp_storage+72];
	ld.shared.u64 	%rd390, [_ZZN3cub18CUB_300001_SM_10006detail6reduce28DeviceReduceSingleTileKernelINS2_10policy_hubIN4cuda3std3__45tupleIJblEEEjN6thrust24THRUST_300001_SM_1000_NS8cuda_cub9__find_if7functorIS9_EEE10Policy1000ENSB_12zip_iteratorINS8_IJNSD_26transform_input_iterator_tIbNSC_6detail35transform_pair_of_input_iterators_tIbNSB_6detail15normal_iteratorINSB_10device_ptrIjEEEESQ_NS7_8equal_toIjEEEENS7_10__not_fn_tINS7_10__identityEEEEENSB_17counting_iteratorIlNSB_11use_defaultESZ_SZ_EEEEEEEPS9_jSF_S9_S9_SV_EEvT0_T1_T2_T3_T4_T6_E12temp_storage+80];
	and.b16  	%rs320, %rs391, 255;
	setp.eq.s16 	%p273, %rs320, 0;
	setp.eq.s16 	%p274, %rs319, 0;
	min.s64 	%rd391, %rd390, %rd441;
	selp.b16 	%rs321, %rs391, 1, %p274;
	selp.b16 	%rs391, %rs319, %rs321, %p273;
	selp.b64 	%rd392, %rd441, %rd391, %p274;
	selp.b64 	%rd441, %rd390, %rd392, %p273;
$L__BB6_74:
	setp.lt.u32 	%p275, %r44, 161;
	@%p275 bra 	$L__BB6_76;
	ld.shared.u8 	%rs322, [_ZZN3cub18CUB_300001_SM_10006detail6reduce28DeviceReduceSingleTileKernelINS2_10policy_hubIN4cuda3std3__45tupleIJblEEEjN6thrust24THRUST_300001_SM_1000_NS8cuda_cub9__find_if7functorIS9_EEE10Policy1000ENSB_12zip_iteratorINS8_IJNSD_26transform_input_iterator_tIbNSC_6detail35transform_pair_of_input_iterators_tIbNSB_6detail15normal_iteratorINSB_10device_ptrIjEEEESQ_NS7_8equal_toIjEEEENS7_10__not_fn_tINS7_10__identityEEEEENSB_17counting_iteratorIlNSB_11use_defaultESZ_SZ_EEEEEEEPS9_jSF_S9_S9_SV_EEvT0_T1_T2_T3_T4_T6_E12temp_storage+88];
	ld.shared.u64 	%rd393, [_ZZN3cub18CUB_300001_SM_10006detail6reduce28DeviceReduceSingleTileKernelINS2_10policy_hubIN4cuda3std3__45tupleIJblEEEjN6thrust24THRUST_300001_SM_1000_NS8cuda_cub9__find_if7functorIS9_EEE10Policy1000ENSB_12zip_iteratorINS8_IJNSD_26transform_input_iterator_tIbNSC_6detail35transform_pair_of_input_iterators_tIbNSB_6detail15normal_iteratorINSB_10device_ptrIjEEEESQ_NS7_8equal_toIjEEEENS7_10__not_fn_tINS7_10__identityEEEEENSB_17counting_iteratorIlNSB_11use_defaultESZ_SZ_EEEEEEEPS9_jSF_S9_S9_SV_EEvT0_T1_T2_T3_T4_T6_E12temp_storage+96];
	and.b16  	%rs323, %rs391, 255;
	setp.eq.s16 	%p276, %rs323, 0;
	setp.eq.s16 	%p277, %rs322, 0;
	min.s64 	%rd394, %rd393, %rd441;
	selp.b16 	%rs324, %rs391, 1, %p277;
	selp.b16 	%rs391, %rs322, %rs324, %p276;
	selp.b64 	%rd395, %rd441, %rd394, %p277;
	selp.b64 	%rd441, %rd393, %rd395, %p276;
$L__BB6_76:
	setp.lt.u32 	%p278, %r44, 193;
	@%p278 bra 	$L__BB6_78;
	ld.shared.u8 	%rs325, [_ZZN3cub18CUB_300001_SM_10006detail6reduce28DeviceReduceSingleTileKernelINS2_10policy_hubIN4cuda3std3__45tupleIJblEEEjN6thrust24THRUST_300001_SM_1000_NS8cuda_cub9__find_if7functorIS9_EEE10Policy1000ENSB_12zip_iteratorINS8_IJNSD_26transform_input_iterator_tIbNSC_6detail35transform_pair_of_input_iterators_tIbNSB_6detail15normal_iteratorINSB_10device_ptrIjEEEESQ_NS7_8equal_toIjEEEENS7_10__not_fn_tINS7_10__identityEEEEENSB_17counting_iteratorIlNSB_11use_defaultESZ_SZ_EEEEEEEPS9_jSF_S9_S9_SV_EEvT0_T1_T2_T3_T4_T6_E12temp_storage+104];
	ld.shared.u64 	%rd396, [_ZZN3cub18CUB_300001_SM_10006detail6reduce28DeviceReduceSingleTileKernelINS2_10policy_hubIN4cuda3std3__45tupleIJblEEEjN6thrust24THRUST_300001_SM_1000_NS8cuda_cub9__find_if7functorIS9_EEE10Policy1000ENSB_12zip_iteratorINS8_IJNSD_26transform_input_iterator_tIbNSC_6detail35transform_pair_of_input_iterators_tIbNSB_6detail15normal_iteratorINSB_10device_ptrIjEEEESQ_NS7_8equal_toIjEEEENS7_10__not_fn_tINS7_10__identityEEEEENSB_17counting_iteratorIlNSB_11use_defaultESZ_SZ_EEEEEEEPS9_jSF_S9_S9_SV_EEvT0_T1_T2_T3_T4_T6_E12temp_storage+112];
	and.b16  	%rs326, %rs391, 255;
	setp.eq.s16 	%p279, %rs326, 0;
	setp.eq.s16 	%p280, %rs325, 0;
	min.s64 	%rd397, %rd396, %rd441;
	selp.b16 	%rs327, %rs391, 1, %p280;
	selp.b16 	%rs391, %rs325, %rs327, %p279;
	selp.b64 	%rd398, %rd441, %rd397, %p280;
	selp.b64 	%rd441, %rd396, %rd398, %p279;
$L__BB6_78:
	setp.lt.u32 	%p281, %r44, 225;
	@%p281 bra 	$L__BB6_121;
	ld.shared.u8 	%rs328, [_ZZN3cub18CUB_300001_SM_10006detail6reduce28DeviceReduceSingleTileKernelINS2_10policy_hubIN4cuda3std3__45tupleIJblEEEjN6thrust24THRUST_300001_SM_1000_NS8cuda_cub9__find_if7functorIS9_EEE10Policy1000ENSB_12zip_iteratorINS8_IJNSD_26transform_input_iterator_tIbNSC_6detail35transform_pair_of_input_iterators_tIbNSB_6detail15normal_iteratorINSB_10device_ptrIjEEEESQ_NS7_8equal_toIjEEEENS7_10__not_fn_tINS7_10__identityEEEEENSB_17counting_iteratorIlNSB_11use_defaultESZ_SZ_EEEEEEEPS9_jSF_S9_S9_SV_EEvT0_T1_T2_T3_T4_T6_E12temp_storage+120];
	ld.shared.u64 	%rd399, [_ZZN3cub18CUB_300001_SM_10006detail6reduce28DeviceReduceSingleTileKernelINS2_10policy_hubIN4cuda3std3__45tupleIJblEEEjN6thrust24THRUST_300001_SM_1000_NS8cuda_cub9__find_if7functorIS9_EEE10Policy1000ENSB_12zip_iteratorINS8_IJNSD_26transform_input_iterator_tIbNSC_6detail35transform_pair_of_input_iterators_tIbNSB_6detail15normal_iteratorINSB_10device_ptrIjEEEESQ_NS7_8equal_toIjEEEENS7_10__not_fn_tINS7_10__identityEEEEENSB_17counting_iteratorIlNSB_11use_defaultESZ_SZ_EEEEEEEPS9_jSF_S9_S9_SV_EEvT0_T1_T2_T3_T4_T6_E12temp_storage+128];
	and.b16  	%rs329, %rs391, 255;
	setp.eq.s16 	%p282, %rs329, 0;
	setp.eq.s16 	%p283, %rs328, 0;
	min.s64 	%rd400, %rd399, %rd441;
	selp.b16 	%rs330, %rs391, 1, %p283;
	selp.b16 	%rs391, %rs328, %rs330, %p282;
	selp.b64 	%rd401, %rd441, %rd400, %p283;
	selp.b64 	%rd441, %rd399, %rd401, %p282;
	bra.uni 	$L__BB6_121;
$L__BB6_80:
	mov.u32 	%r20, %tid.x;
	cvt.u64.u32 	%rd73, %r20;
	mul.wide.u32 	%rd119, %r20, 4;
	add.s64 	%rd74, %rd2, %rd119;
	add.s64 	%rd75, %rd3, %rd119;
	ld.global.u32 	%r66, [%rd74];
	ld.global.u32 	%r67, [%rd75];
	setp.ne.s32 	%p3, %r66, %r67;
	add.s32 	%r68, %r20, 256;
	cvt.u64.u32 	%rd120, %r68;
	ld.global.u32 	%r69, [%rd74+1024];
	ld.global.u32 	%r71, [%rd75+1024];
	setp.ne.s32 	%p4, %r69, %r71;
	add.s32 	%r73, %r20, 512;
	cvt.u64.u32 	%rd121, %r73;
	add.s64 	%rd122, %rd116, %rd121;
	ld.global.u32 	%r74, [%rd74+2048];
	ld.global.u32 	%r75, [%rd75+2048];
	setp.ne.s32 	%p5, %r74, %r75;
	add.s64 	%rd123, %rd122, 256;
	ld.global.u32 	%r76, [%rd74+3072];
	ld.global.u32 	%r77, [%rd75+3072];
	setp.ne.s32 	%p7, %r76, %r77;
	or.pred  	%p9, %p3, %p4;
	selp.b64 	%rd124, %rd73, %rd120, %p3;
	add.s64 	%rd125, %rd116, %rd124;
	min.s64 	%rd126, %rd122, %rd125;
	selp.b64 	%rd127, %rd126, %rd125, %p5;
	or.pred  	%p10, %p9, %p5;
	selp.b64 	%rd128, %rd127, %rd122, %p9;
	min.s64 	%rd129, %rd123, %rd128;
	selp.b64 	%rd130, %rd129, %rd128, %p7;
	or.pred  	%p11, %p10, %p7;
	selp.u16 	%rs391, 1, 0, %p11;
	selp.b64 	%rd441, %rd130, %rd123, %p10;
	add.s32 	%r21, %r44, -1024;
	setp.lt.u32 	%p12, %r21, 1024;
	mov.b32 	%r528, 1024;
	@%p12 bra 	$L__BB6_84;
	mov.b32 	%r528, 1024;
$L__BB6_82:
	cvt.u64.u32 	%rd131, %r528;
	add.s64 	%rd132, %rd73, %rd131;
	mul.wide.u32 	%rd133, %r528, 4;
	add.s64 	%rd134, %rd74, %rd133;
	add.s64 	%rd135, %rd75, %rd133;
	add.s64 	%rd136, %rd132, %rd116;
	ld.global.u32 	%r79, [%rd134];
	ld.global.u32 	%r80, [%rd135];
	setp.ne.s32 	%p13, %r79, %r80;
	add.s64 	%rd137, %rd136, 256;
	ld.global.u32 	%r81, [%rd134+1024];
	ld.global.u32 	%r82, [%rd135+1024];
	setp.ne.s32 	%p14, %r81, %r82;
	selp.u16 	%rs109, 1, 0, %p14;
	add.s64 	%rd138, %rd136, 512;
	ld.global.u32 	%r83, [%rd134+2048];
	ld.global.u32 	%r84, [%rd135+2048];
	setp.ne.s32 	%p15, %r83, %r84;
	selp.u16 	%rs110, 1, 0, %p15;
	add.s64 	%rd139, %rd136, 768;
	ld.global.u32 	%r85, [%rd134+3072];
	ld.global.u32 	%r86, [%rd135+3072];
	setp.ne.s32 	%p16, %r85, %r86;
	selp.u16 	%rs111, 1, 0, %p16;
	and.b16  	%rs112, %rs391, 255;
	setp.eq.s16 	%p17, %rs112, 0;
	selp.u16 	%rs113, 1, 0, %p13;
	min.s64 	%rd140, %rd136, %rd441;
	selp.b16 	%rs114, 1, %rs391, %p13;
	selp.b64 	%rd141, %rd140, %rd441, %p13;
	selp.b16 	%rs115, %rs113, %rs114, %p17;
	and.b16  	%rs116, %rs115, 255;
	selp.b64 	%rd142, %rd136, %rd141, %p17;
	setp.eq.s16 	%p18, %rs116, 0;
	min.s64 	%rd143, %rd137, %rd142;
	selp.b16 	%rs117, 1, %rs115, %p14;
	selp.b64 	%rd144, %rd143, %rd142, %p14;
	selp.b16 	%rs118, %rs109, %rs117, %p18;
	and.b16  	%rs119, %rs118, 255;
	selp.b64 	%rd145, %rd137, %rd144, %p18;
	setp.eq.s16 	%p19, %rs119, 0;
	min.s64 	%rd146, %rd138, %rd145;
	selp.b16 	%rs120, 1, %rs118, %p15;
	selp.b64 	%rd147, %rd146, %rd145, %p15;
	selp.b16 	%rs121, %rs110, %rs120, %p19;
	and.b16  	%rs122, %rs121, 255;
	selp.b64 	%rd148, %rd138, %rd147, %p19;
	setp.eq.s16 	%p20, %rs122, 0;
	min.s64 	%rd149, %rd139, %rd148;
	selp.b16 	%rs123, 1, %rs121, %p16;
	selp.b64 	%rd150, %rd149, %rd148, %p16;
	selp.b16 	%rs391, %rs111, %rs123, %p20;
	selp.b64 	%rd441, %rd139, %rd150, %p20;
	sub.s32 	%r87, %r44, %r528;
	setp.lt.u32 	%p21, %r87, 1024;
	@%p21 bra 	$L__BB6_97;
	add.s32 	%r528, %r528, 1024;
	setp.le.u32 	%p22, %r528, %r21;
	@%p22 bra 	$L__BB6_82;
$L__BB6_84:
	setp.le.u32 	%p23, %r44, %r528;
	sub.s32 	%r88, %r44, %r528;
	setp.ge.s32 	%p24, %r20, %r88;
	or.pred  	%p25, %p23, %p24;
	@%p25 bra 	$L__BB6_97;
	not.b32 	%r90, %r20;
	add.s32 	%r91, %r44, %r90;
	sub.s32 	%r25, %r91, %r528;
	shr.u32 	%r92, %r25, 8;
	add.s32 	%r26, %r92, 1;
	and.b32  	%r27, %r26, 7;
	setp.lt.u32 	%p26, %r25, 1792;
	mov.u32 	%r533, %r20;
	@%p26 bra 	$L__BB6_89;
	or.b32  	%r531, %r20, 1024;
	add.s32 	%r530, %r20, %r528;
	and.b32  	%r93, %r26, 33554424;
	neg.s32 	%r529, %r93;
$L__BB6_87:
	.pragma "nounroll";
	cvt.u64.u32 	%rd152, %r530;
	mul.wide.u32 	%rd153, %r530, 4;
	add.s64 	%rd154, %rd2, %rd153;
	add.s64 	%rd155, %rd3, %rd153;
	add.s64 	%rd156, %rd116, %rd152;
	ld.global.u32 	%r94, [%rd154];
	ld.global.u32 	%r95, [%rd155];
	setp.ne.s32 	%p27, %r94, %r95;
	selp.u16 	%rs125, 1, 0, %p27;
	and.b16  	%rs126, %rs391, 255;
	setp.ne.s16 	%p29, %rs126, 0;
	and.pred  	%p30, %p29, %p27;
	min.s64 	%rd157, %rd156, %rd441;
	setp.eq.s16 	%p31, %rs126, 0;
	selp.b16 	%rs127, %rs125, %rs391, %p31;
	selp.b64 	%rd158, %rd156, %rd441, %p31;
	selp.b16 	%rs128, 1, %rs127, %p30;
	and.b16  	%rs129, %rs128, 255;
	selp.b64 	%rd159, %rd157, %rd158, %p30;
	add.s32 	%r96, %r530, 256;
	cvt.u64.u32 	%rd160, %r96;
	mul.wide.u32 	%rd161, %r96, 4;
	add.s64 	%rd162, %rd2, %rd161;
	add.s64 	%rd163, %rd3, %rd161;
	add.s64 	%rd164, %rd116, %rd160;
	ld.global.u32 	%r97, [%rd162];
	ld.global.u32 	%r98, [%rd163];
	setp.ne.s32 	%p32, %r97, %r98;
	selp.u16 	%rs130, 1, 0, %p32;
	setp.ne.s16 	%p34, %rs129, 0;
	and.pred  	%p35, %p34, %p32;
	min.s64 	%rd165, %rd164, %rd159;
	setp.eq.s16 	%p36, %rs129, 0;
	selp.b16 	%rs131, %rs130, %rs128, %p36;
	selp.b64 	%rd166, %rd164, %rd159, %p36;
	selp.b16 	%rs132, 1, %rs131, %p35;
	and.b16  	%rs133, %rs132, 255;
	selp.b64 	%rd167, %rd165, %rd166, %p35;
	add.s32 	%r99, %r530, 512;
	cvt.u64.u32 	%rd168, %r99;
	mul.wide.u32 	%rd169, %r99, 4;
	add.s64 	%rd170, %rd2, %rd169;
	add.s64 	%rd171, %rd3, %rd169;
	add.s64 	%rd172, %rd116, %rd168;
	ld.global.u32 	%r100, [%rd170];
	ld.global.u32 	%r101, [%rd171];
	setp.ne.s32 	%p37, %r100, %r101;
	selp.u16 	%rs134, 1, 0, %p37;
	setp.ne.s16 	%p39, %rs133, 0;
	and.pred  	%p40, %p39, %p37;
	min.s64 	%rd173, %rd172, %rd167;
	setp.eq.s16 	%p41, %rs133, 0;
	selp.b16 	%rs135, %rs134, %rs132, %p41;
	selp.b64 	%rd174, %rd172, %rd167, %p41;
	selp.b16 	%rs136, 1, %rs135, %p40;
	and.b16  	%rs137, %rs136, 255;
	selp.b64 	%rd175, %rd173, %rd174, %p40;
	add.s32 	%r102, %r530, 768;
	cvt.u64.u32 	%rd176, %r102;
	mul.wide.u32 	%rd177, %r102, 4;
	add.s64 	%rd178, %rd2, %rd177;
	add.s64 	%rd179, %rd3, %rd177;
	add.s64 	%rd180, %rd116, %rd176;
	ld.global.u32 	%r103, [%rd178];
	ld.global.u32 	%r104, [%rd179];
	setp.ne.s32 	%p42, %r103, %r104;
	selp.u16 	%rs138, 1, 0, %p42;
	setp.ne.s16 	%p44, %rs137, 0;
	and.pred  	%p45, %p44, %p42;
	min.s64 	%rd181, %rd180, %rd175;
	setp.eq.s16 	%p46, %rs137, 0;
	selp.b16 	%rs139, %rs138, %rs136, %p46;
	selp.b64 	%rd182, %rd180, %rd175, %p46;
	selp.b16 	%rs140, 1, %rs139, %p45;
	and.b16  	%rs141, %rs140, 255;
	selp.b64 	%rd183, %rd181, %rd182, %p45;
	add.s32 	%r105, %r530, 1024;
	cvt.u64.u32 	%rd184, %r105;
	mul.wide.u32 	%rd185, %r105, 4;
	add.s64 	%rd186, %rd2, %rd185;
	add.s64 	%rd187, %rd3, %rd185;
	add.s64 	%rd188, %rd116, %rd184;
	ld.global.u32 	%r106, [%rd186];
	ld.global.u32 	%r107, [%rd187];
	setp.ne.s32 	%p47, %r106, %r107;
	selp.u16 	%rs142, 1, 0, %p47;
	setp.ne.s16 	%p49, %rs141, 0;
	and.pred  	%p50, %p49, %p47;
	min.s64 	%rd189, %rd188, %rd183;
	setp.eq.s16 	%p51, %rs141, 0;
	selp.b16 	%rs143, %rs142, %rs140, %p51;
	selp.b64 	%rd190, %rd188, %rd183, %p51;
	selp.b16 	%rs144, 1, %rs143, %p50;
	and.b16  	%rs145, %rs144, 255;
	selp.b64 	%rd191, %rd189, %rd190, %p50;
	add.s32 	%r108, %r530, 1280;
	cvt.u64.u32 	%rd192, %r108;
	mul.wide.u32 	%rd193, %r108, 4;
	add.s64 	%rd194, %rd2, %rd193;
	add.s64 	%rd195, %rd3, %rd193;
	add.s64 	%rd196, %rd116, %rd192;
	ld.global.u32 	%r109, [%rd194];
	ld.global.u32 	%r110, [%rd195];
	setp.ne.s32 	%p52, %r109, %r110;
	selp.u16 	%rs146, 1, 0, %p52;
	setp.ne.s16 	%p54, %rs145, 0;
	and.pred  	%p55, %p54, %p52;
	min.s64 	%rd197, %rd196, %rd191;
	setp.eq.s16 	%p56, %rs145, 0;
	selp.b16 	%rs147, %rs146, %rs144, %p56;
	selp.b64 	%rd198, %rd196, %rd191, %p56;
	selp.b16 	%rs148, 1, %rs147, %p55;
	and.b16  	%rs149, %rs148, 255;
	selp.b64 	%rd199, %rd197, %rd198, %p55;
	add.s32 	%r111, %r530, 1536;
	cvt.u64.u32 	%rd200, %r111;
	mul.wide.u32 	%rd201, %r111, 4;
	add.s64 	%rd202, %rd2, %rd201;
	add.s64 	%rd203, %rd3, %rd201;
	add.s64 	%rd204, %rd116, %rd200;
	ld.global.u32 	%r112, [%rd202];
	ld.global.u32 	%r113, [%rd203];
	setp.ne.s32 	%p57, %r112, %r113;
	selp.u16 	%rs150, 1, 0, %p57;
	setp.ne.s16 	%p59, %rs149, 0;
	and.pred  	%p60, %p59, %p57;
	min.s64 	%rd205, %rd204, %rd199;
	setp.eq.s16 	%p61, %rs149, 0;
	selp.b16 	%rs151, %rs150, %rs148, %p61;
	selp.b64 	%rd206, %rd204, %rd199, %p61;
	selp.b16 	%rs152, 1, %rs151, %p60;
	and.b16  	%rs153, %rs152, 255;
	selp.b64 	%rd207, %rd205, %rd206, %p60;
	add.s32 	%r114, %r530, 1792;
	cvt.u64.u32 	%rd208, %r114;
	mul.wide.u32 	%rd209, %r114, 4;
	add.s64 	%rd210, %rd2, %rd209;
	add.s64 	%rd211, %rd3, %rd209;
	add.s64 	%rd212, %rd116, %rd208;
	ld.global.u32 	%r115, [%rd210];
	ld.global.u32 	%r116, [%rd211];
	setp.ne.s32 	%p62, %r115, %r116;
	selp.u16 	%rs154, 1, 0, %p62;
	setp.ne.s16 	%p64, %rs153, 0;
	and.pred  	%p65, %p64, %p62;
	min.s64 	%rd213, %rd212, %rd207;
	setp.eq.s16 	%p66, %rs153, 0;
	selp.b16 	%rs155, %rs154, %rs152, %p66;
	selp.b64 	%rd214, %rd212, %rd207, %p66;
	selp.b16 	%rs391, 1, %rs155, %p65;
	selp.b64 	%rd441, %rd213, %rd214, %p65;
	add.s32 	%r531, %r531, 2048;
	add.s32 	%r530, %r530, 2048;
	add.s32 	%r529, %r529, 8;
	setp.ne.s32 	%p67, %r529, 0;
	@%p67 bra 	$L__BB6_87;
	add.s32 	%r533, %r531, -1024;
$L__BB6_89:
	setp.eq.s32 	%p68, %r27, 0;
	@%p68 bra 	$L__BB6_97;
	setp.lt.u32 	%p69, %r27, 4;
	@%p69 bra 	$L__BB6_92;
	add.s32 	%r117, %r533, %r528;
	cvt.u64.u32 	%rd216, %r117;
	mul.wide.u32 	%rd217, %r117, 4;
	add.s64 	%rd218, %rd2, %rd217;
	add.s64 	%rd219, %rd3, %rd217;
	add.s64 	%rd220, %rd116, %rd216;
	ld.global.u32 	%r118, [%rd218];
	ld.global.u32 	%r119, [%rd219];
	setp.ne.s32 	%p70, %r118, %r119;
	selp.u16 	%rs157, 1, 0, %p70;
	and.b16  	%rs158, %rs391, 255;
	setp.ne.s16 	%p72, %rs158, 0;
	and.pred  	%p73, %p72, %p70;
	min.s64 	%rd221, %rd220, %rd441;
	setp.eq.s16 	%p74, %rs158, 0;
	selp.b16 	%rs159, %rs157, %rs391, %p74;
	selp.b64 	%rd222, %rd220, %rd441, %p74;
	selp.b16 	%rs160, 1, %rs159, %p73;
	and.b16  	%rs161, %rs160, 255;
	selp.b64 	%rd223, %rd221, %rd222, %p73;
	add.s32 	%r120, %r117, 256;
	cvt.u64.u32 	%rd224, %r120;
	mul.wide.u32 	%rd225, %r120, 4;
	add.s64 	%rd226, %rd2, %rd225;
	add.s64 	%rd227, %rd3, %rd225;
	add.s64 	%rd228, %rd116, %rd224;
	ld.global.u32 	%r121, [%rd226];
	ld.global.u32 	%r122, [%rd227];
	setp.ne.s32 	%p75, %r121, %r122;
	selp.u16 	%rs162, 1, 0, %p75;
	setp.ne.s16 	%p77, %rs161, 0;
	and.pred  	%p78, %p77, %p75;
	min.s64 	%rd229, %rd228, %rd223;
	setp.eq.s16 	%p79, %rs161, 0;
	selp.b16 	%rs163, %rs162, %rs160, %p79;
	selp.b64 	%rd230, %rd228, %rd223, %p79;
	selp.b16 	%rs164, 1, %rs163, %p78;
	and.b16  	%rs165, %rs164, 255;
	selp.b64 	%rd231, %rd229, %rd230, %p78;
	add.s32 	%r123, %r117, 512;
	cvt.u64.u32 	%rd232, %r123;
	mul.wide.u32 	%rd233, %r123, 4;
	add.s64 	%rd234, %rd2, %rd233;
	add.s64 	%rd235, %rd3, %rd233;
	add.s64 	%rd236, %rd116, %rd232;
	ld.global.u32 	%r124, [%rd234];
	ld.global.u32 	%r125, [%rd235];
	setp.ne.s32 	%p80, %r124, %r125;
	selp.u16 	%rs166, 1, 0, %p80;
	setp.ne.s16 	%p82, %rs165, 0;
	and.pred  	%p83, %p82, %p80;
	min.s64 	%rd237, %rd236, %rd231;
	setp.eq.s16 	%p84, %rs165, 0;
	selp.b16 	%rs167, %rs166, %rs164, %p84;
	selp.b64 	%rd238, %rd236, %rd231, %p84;
	selp.b16 	%rs168, 1, %rs167, %p83;
	and.b16  	%rs169, %rs168, 255;
	selp.b64 	%rd239, %rd237, %rd238, %p83;
	add.s32 	%r126, %r117, 768;
	cvt.u64.u32 	%rd240, %r126;
	mul.wide.u32 	%rd241, %r126, 4;
	add.s64 	%rd242, %rd2, %rd241;
	add.s64 	%rd243, %rd3, %rd241;
	add.s64 	%rd244, %rd116, %rd240;
	ld.global.u32 	%r127, [%rd242];
	ld.global.u32 	%r128, [%rd243];
	setp.ne.s32 	%p85, %r127, %r128;
	selp.u16 	%rs170, 1, 0, %p85;
	setp.ne.s16 	%p87, %rs169, 0;
	and.pred  	%p88, %p87, %p85;
	min.s64 	%rd245, %rd244, %rd239;
	setp.eq.s16 	%p89, %rs169, 0;
	selp.b16 	%rs171, %rs170, %rs168, %p89;
	selp.b64 	%rd246, %rd244, %rd239, %p89;
	selp.b16 	%rs391, 1, %rs171, %p88;
	selp.b64 	%rd441, %rd245, %rd246, %p88;
	add.s32 	%r533, %r533, 1024;
$L__BB6_92:
	and.b32  	%r129, %r26, 3;
	setp.eq.s32 	%p90, %r129, 0;
	@%p90 bra 	$L__BB6_97;
	setp.eq.s32 	%p91, %r129, 1;
	@%p91 bra 	$L__BB6_95;
	add.s32 	%r130, %r533, %r528;
	cvt.u64.u32 	%rd248, %r130;
	mul.wide.u32 	%rd249, %r130, 4;
	add.s64 	%rd250, %rd2, %rd249;
	add.s64 	%rd251, %rd3, %rd249;
	add.s64 	%rd252, %rd116, %rd248;
	ld.global.u32 	%r131, [%rd250];
	ld.global.u32 	%r132, [%rd251];
	setp.ne.s32 	%p92, %r131, %r132;
	selp.u16 	%rs173, 1, 0, %p92;
	and.b16  	%rs174, %rs391, 255;
	setp.ne.s16 	%p94, %rs174, 0;
	and.pred  	%p95, %p94, %p92;
	min.s64 	%rd253, %rd252, %rd441;
	setp.eq.s16 	%p96, %rs174, 0;
	selp.b16 	%rs175, %rs173, %rs391, %p96;
	selp.b64 	%rd254, %rd252, %rd441, %p96;
	selp.b16 	%rs176, 1, %rs175, %p95;
	and.b16  	%rs177, %rs176, 255;
	selp.b64 	%rd255, %rd253, %rd254, %p95;
	add.s32 	%r133, %r130, 256;
	cvt.u64.u32 	%rd256, %r133;
	mul.wide.u32 	%rd257, %r133, 4;
	add.s64 	%rd258, %rd2, %rd257;
	add.s64 	%rd259, %rd3, %rd257;
	add.s64 	%rd260, %rd116, %rd256;
	ld.global.u32 	%r134, [%rd258];
	ld.global.u32 	%r135, [%rd259];
	setp.ne.s32 	%p97, %r134, %r135;
	selp.u16 	%rs178, 1, 0, %p97;
	setp.ne.s16 	%p99, %rs177, 0;
	and.pred  	%p100, %p99, %p97;
	min.s64 	%rd261, %rd260, %rd255;
	setp.eq.s16 	%p101, %rs177, 0;
	selp.b16 	%rs179, %rs178, %rs176, %p101;
	selp.b64 	%rd262, %rd260, %rd255, %p101;
	selp.b16 	%rs391, 1, %rs179, %p100;
	selp.b64 	%rd441, %rd261, %rd262, %p100;
	add.s32 	%r533, %r533, 512;
$L__BB6_95:
	and.b32  	%r136, %r25, 256;
	setp.ne.s32 	%p102, %r136, 0;
	@%p102 bra 	$L__BB6_97;
	add.s32 	%r137, %r533, %r528;
	cvt.u64.u32 	%rd263, %r137;
	mul.wide.u32 	%rd264, %r137, 4;
	add.s64 	%rd265, %rd2, %rd264;
	add.s64 	%rd266, %rd3, %rd264;
	add.s64 	%rd267, %rd116, %rd263;
	ld.global.u32 	%r138, [%rd265];
	ld.global.u32 	%r139, [%rd266];
	setp.ne.s32 	%p103, %r138, %r139;
	selp.u16 	%rs180, 1, 0, %p103;
	and.b16  	%rs181, %rs391, 255;
	setp.ne.s16 	%p105, %rs181, 0;
	and.pred  	%p106, %p105, %p103;
	min.s64 	%rd268, %rd267, %rd441;
	setp.eq.s16 	%p107, %rs181, 0;
	selp.b16 	%rs182, %rs180, %rs391, %p107;
	selp.b64 	%rd269, %rd267, %rd441, %p107;
	selp.b16 	%rs391, 1, %rs182, %p106;
	selp.b64 	%rd441, %rd268, %rd269, %p106;
$L__BB6_97:
	// begin inline asm
	mov.u32 %r140, %laneid;
	// end inline asm
	cvt.u32.u16 	%r161, %rs391;
	and.b32  	%r142, %r161, 255;
	mov.b32 	%r158, 1;
	mov.b32 	%r159, 31;
	mov.b32 	%r160, -1;
	// begin inline asm
	shfl.sync.down.b32 %r141, %r142, %r158, %r159, %r160;
	// end inline asm
	// begin inline asm
	shfl.sync.down.b32 %r146, %r147, %r158, %r159, %r160;
	// end inline asm
	mov.b64 	{%r152, %r157}, %rd441;
	// begin inline asm
	shfl.sync.down.b32 %r151, %r152, %r158, %r159, %r160;
	// end inline asm
	// begin inline asm
	shfl.sync.down.b32 %r156, %r157, %r158, %r159, %r160;
	// end inline asm
	mov.b64 	%rd92, {%r151, %r156};
	cvt.u16.u32 	%rs75, %r141;
	setp.gt.s32 	%p108, %r140, 30;
	@%p108 bra 	$L__BB6_101;
	and.b16  	%rs183, %rs391, 255;
	setp.eq.s16 	%p109, %rs183, 0;
	and.b16  	%rs184, %rs75, 255;
	setp.eq.s16 	%p110, %rs184, 0;
	or.pred  	%p111, %p109, %p110;
	@%p111 bra 	$L__BB6_100;
	min.s64 	%rd441, %rd92, %rd441;
	mov.b16 	%rs391, 1;
	bra.uni 	$L__BB6_101;
$L__BB6_100:
	setp.eq.s16 	%p112, %rs183, 0;
	selp.b16 	%rs391, %rs75, %rs391, %p112;
	selp.b64 	%rd441, %rd92, %rd441, %p112;
$L__BB6_101:
	cvt.u32.u16 	%r182, %rs391;
	and.b32  	%r163, %r182, 255;
	mov.b32 	%r179, 2;
	mov.b32 	%r180, 31;
	mov.b32 	%r181, -1;
	// begin inline asm
	shfl.sync.down.b32 %r162, %r163, %r179, %r180, %r181;
	// end inline asm
	// begin inline asm
	shfl.sync.down.b32 %r167, %r168, %r179, %r180, %r181;
	// end inline asm
	mov.b64 	{%r173, %r178}, %rd441;
	// begin inline asm
	shfl.sync.down.b32 %r172, %r173, %r179, %r180, %r181;
	// end inline asm
	// begin inline asm
	shfl.sync.down.b32 %r177, %r178, %r179, %r180, %r181;
	// end inline asm
	mov.b64 	%rd96, {%r172, %r177};
	cvt.u16.u32 	%rs78, %r162;
	setp.gt.s32 	%p113, %r140, 29;
	@%p113 bra 	$L__BB6_105;
	and.b16  	%rs187, %rs391, 255;
	setp.eq.s16 	%p114, %rs187, 0;
	and.b16  	%rs188, %rs78, 255;
	setp.eq.s16 	%p115, %rs188, 0;
	or.pred  	%p116, %p114, %p115;
	@%p116 bra 	$L__BB6_104;
	min.s64 	%rd441, %rd96, %rd441;
	mov.b16 	%rs391, 1;
	bra.uni 	$L__BB6_105;
$L__BB6_104:
	setp.eq.s16 	%p117, %rs187, 0;
	selp.b16 	%rs391, %rs78, %rs391, %p117;
	selp.b64 	%rd441, %rd96, %rd441, %p117;
$L__BB6_105:
	cvt.u32.u16 	%r203, %rs391;
	and.b32  	%r184, %r203, 255;
	mov.b32 	%r200, 4;
	mov.b32 	%r201, 31;
	mov.b32 	%r202, -1;
	// begin inline asm
	shfl.sync.down.b32 %r183, %r184, %r200, %r201, %r202;
	// end inline asm
	// begin inline asm
	shfl.sync.down.b32 %r188, %r189, %r200, %r201, %r202;
	// end inline asm
	mov.b64 	{%r194, %r199}, %rd441;
	// begin inline asm
	shfl.sync.down.b32 %r193, %r194, %r200, %r201, %r202;
	// end inline asm
	// begin inline asm
	shfl.sync.down.b32 %r198, %r199, %r200, %r201, %r202;
	// end inline asm
	mov.b64 	%rd100, {%r193, %r198};
	cvt.u16.u32 	%rs81, %r183;
	setp.gt.s32 	%p118, %r140, 27;
	@%p118 bra 	$L__BB6_109;
	and.b16  	%rs191, %rs391, 255;
	setp.eq.s16 	%p119, %rs191, 0;
	and.b16  	%rs192, %rs81, 255;
	setp.eq.s16 	%p120, %rs192, 0;
	or.pred  	%p121, %p119, %p120;
	@%p121 bra 	$L__BB6_108;
	min.s64 	%rd441, %rd100, %rd441;
	mov.b16 	%rs391, 1;
	bra.uni 	$L__BB6_109;
$L__BB6_108:
	setp.eq.s16 	%p122, %rs191, 0;
	selp.b16 	%rs391, %rs81, %rs391, %p122;
	selp.b64 	%rd441, %rd100, %rd441, %p122;
$L__BB6_109:
	cvt.u32.u16 	%r224, %rs391;
	and.b32  	%r205, %r224, 255;
	mov.b32 	%r221, 8;
	mov.b32 	%r222, 31;
	mov.b32 	%r223, -1;
	// begin inline asm
	shfl.sync.down.b32 %r204, %r205, %r221, %r222, %r223;
	// end inline asm
	// begin inline asm
	shfl.sync.down.b32 %r209, %r210, %r221, %r222, %r223;
	// end inline asm
	mov.b64 	{%r215, %r220}, %rd441;
	// begin inline asm
	shfl.sync.down.b32 %r214, %r215, %r221, %r222, %r223;
	// end inline asm
	// begin inline asm
	shfl.sync.down.b32 %r219, %r220, %r221, %r222, %r223;
	// end inline asm
	mov.b64 	%rd104, {%r214, %r219};
	cvt.u16.u32 	%rs84, %r204;
	setp.gt.s32 	%p123, %r140, 23;
	@%p123 bra 	$L__BB6_113;
	and.b16  	%rs195, %rs391, 255;
	setp.eq.s16 	%p124, %rs195, 0;
	and.b16  	%rs196, %rs84, 255;
	setp.eq.s16 	%p125, %rs196, 0;
	or.pred  	%p126, %p124, %p125;
	@%p126 bra 	$L__BB6_112;
	min.s64 	%rd441, %rd104, %rd441;
	mov.b16 	%rs391, 1;
	bra.uni 	$L__BB6_113;
$L__BB6_112:
	setp.eq.s16 	%p127, %rs195, 0;
	selp.b16 	%rs391, %rs84, %rs391, %p127;
	selp.b64 	%rd441, %rd104, %rd441, %p127;
$L__BB6_113:
	cvt.u32.u16 	%r245, %rs391;
	and.b32  	%r226, %r245, 255;
	mov.b32 	%r242, 16;
	mov.b32 	%r243, 31;
	mov.b32 	%r244, -1;
	// begin inline asm
	shfl.sync.down.b32 %r225, %r226, %r242, %r243, %r244;
	// end inline asm
	// begin inline asm
	shfl.sync.down.b32 %r230, %r231, %r242, %r243, %r244;
	// end inline asm
	mov.b64 	{%r236, %r241}, %rd441;
	// begin inline asm
	shfl.sync.down.b32 %r235, %r236, %r242, %r243, %r244;
	// end inline asm
	// begin inline asm
	shfl.sync.down.b32 %r240, %r241, %r242, %r243, %r244;
	// end inline asm
	mov.b64 	%rd108, {%r235, %r240};
	cvt.u16.u32 	%rs87, %r225;
	setp.gt.s32 	%p128, %r140, 15;
	@%p128 bra 	$L__BB6_117;
	and.b16  	%rs199, %rs391, 255;
	setp.eq.s16 	%p129, %rs199, 0;
	and.b16  	%rs200, %rs87, 255;
	setp.eq.s16 	%p130, %rs200, 0;
	or.pred  	%p131, %p129, %p130;
	@%p131 bra 	$L__BB6_116;
	min.s64 	%rd441, %rd108, %rd441;
	mov.b16 	%rs391, 1;
	bra.uni 	$L__BB6_117;
$L__BB6_116:
	setp.eq.s16 	%p132, %rs199, 0;
	selp.b16 	%rs391, %rs87, %rs391, %p132;
	selp.b64 	%rd441, %rd108, %rd441, %p132;
$L__BB6_117:
	setp.ne.s32 	%p133, %r140, 0;
	@%p133 bra 	$L__BB6_119;
	shr.u32 	%r246, %r20, 1;
	and.b32  	%r247, %r246, 496;
	mov.u32 	%r248, _ZZN3cub18CUB_300001_SM_10006detail6reduce28DeviceReduceSingleTileKernelINS2_10policy_hubIN4cuda3std3__45tupleIJblEEEjN6thrust24THRUST_300001_SM_1000_NS8cuda_cub9__find_if7functorIS9_EEE10Policy1000ENSB_12zip_iteratorINS8_IJNSD_26transform_input_iterator_tIbNSC_6detail35transform_pair_of_input_iterators_tIbNSB_6detail15normal_iteratorINSB_10device_ptrIjEEEESQ_NS7_8equal_toIjEEEENS7_10__not_fn_tINS7_10__identityEEEEENSB_17counting_iteratorIlNSB_11use_defaultESZ_SZ_EEEEEEEPS9_jSF_S9_S9_SV_EEvT0_T1_T2_T3_T4_T6_E12temp_storage;
	add.s32 	%r249, %r248, %r247;
	st.shared.u8 	[%r249+8], %rs391;
	st.shared.u64 	[%r249+16], %rd441;
$L__BB6_119:
	bar.sync 	0;
	setp.ne.s32 	%p134, %r20, 0;
	@%p134 bra 	$L__BB6_121;
	ld.shared.u8 	%rs203, [_ZZN3cub18CUB_300001_SM_10006detail6reduce28DeviceReduceSingleTileKernelINS2_10policy_hubIN4cuda3std3__45tupleIJblEEEjN6thrust24THRUST_300001_SM_1000_NS8cuda_cub9__find_if7functorIS9_EEE10Policy1000ENSB_12zip_iteratorINS8_IJNSD_26transform_input_iterator_tIbNSC_6detail35transform_pair_of_input_iterators_tIbNSB_6detail15normal_iteratorINSB_10device_ptrIjEEEESQ_NS7_8equal_toIjEEEENS7_10__not_fn_tINS7_10__identityEEEEENSB_17counting_iteratorIlNSB_11use_defaultESZ_SZ_EEEEEEEPS9_jSF_S9_S9_SV_EEvT0_T1_T2_T3_T4_T6_E12temp_storage+24];
	ld.shared.u64 	%rd270, [_ZZN3cub18CUB_300001_SM_10006detail6reduce28DeviceReduceSingleTileKernelINS2_10policy_hubIN4cuda3std3__45tupleIJblEEEjN6thrust24THRUST_300001_SM_1000_NS8cuda_cub9__find_if7functorIS9_EEE10Policy1000ENSB_12zip_iteratorINS8_IJNSD_26transform_input_iterator_tIbNSC_6detail35transform_pair_of_input_iterators_tIbNSB_6detail15normal_iteratorINSB_10device_ptrIjEEEESQ_NS7_8equal_toIjEEEENS7_10__not_fn_tINS7_10__identityEEEEENSB_17counting_iteratorIlNSB_11use_defaultESZ_SZ_EEEEEEEPS9_jSF_S9_S9_SV_EEvT0_T1_T2_T3_T4_T6_E12temp_storage+32];
	and.b16  	%rs204, %rs391, 255;
	setp.eq.s16 	%p135, %rs204, 0;
	setp.eq.s16 	%p136, %rs203, 0;
	min.s64 	%rd271, %rd270, %rd441;
	selp.b16 	%rs205, %rs391, 1, %p136;
	selp.b16 	%rs206, %rs203, %rs205, %p135;
	and.b16  	%rs207, %rs206, 255;
	selp.b64 	%rd272, %rd441, %rd271, %p136;
	selp.b64 	%rd273, %rd270, %rd272, %p135;
	ld.shared.u8 	%rs208, [_ZZN3cub18CUB_300001_SM_10006detail6reduce28DeviceReduceSingleTileKernelINS2_10policy_hubIN4cuda3std3__45tupleIJblEEEjN6thrust24THRUST_300001_SM_1000_NS8cuda_cub9__find_if7functorIS9_EEE10Policy1000ENSB_12zip_iteratorINS8_IJNSD_26transform_input_iterator_tIbNSC_6detail35transform_pair_of_input_iterators_tIbNSB_6detail15normal_iteratorINSB_10device_ptrIjEEEESQ_NS7_8equal_toIjEEEENS7_10__not_fn_tINS7_10__identityEEEEENSB_17counting_iteratorIlNSB_11use_defaultESZ_SZ_EEEEEEEPS9_jSF_S9_S9_SV_EEvT0_T1_T2_T3_T4_T6_E12temp_storage+40];
	ld.shared.u64 	%rd274, [_ZZN3cub18CUB_300001_SM_10006detail6reduce28DeviceReduceSingleTileKernelINS2_10policy_hubIN4cuda3std3__45tupleIJblEEEjN6thrust24THRUST_300001_SM_1000_NS8cuda_cub9__find_if7functorIS9_EEE10Policy1000ENSB_12zip_iteratorINS8_IJNSD_26transform_input_iterator_tIbNSC_6detail35transform_pair_of_input_iterators_tIbNSB_6detail15normal_iteratorINSB_10device_ptrIjEEEESQ_NS7_8equal_toIjEEEENS7_10__not_fn_tINS7_10__identityEEEEENSB_17counting_iteratorIlNSB_11use_defaultESZ_SZ_EEEEEEEPS9_jSF_S9_S9_SV_EEvT0_T1_T2_T3_T4_T6_E12temp_storage+48];
	setp.eq.s16 	%p137, %rs207, 0;
	setp.eq.s16 	%p138, %rs208, 0;
	min.s64 	%rd275, %rd274, %rd273;
	selp.b16 	%rs209, %rs206, 1, %p138;
	selp.b16 	%rs210, %rs208, %rs209, %p137;
	and.b16  	%rs211, %rs210, 255;
	selp.b64 	%rd276, %rd273, %rd275, %p138;
	selp.b64 	%rd277, %rd274, %rd276, %p137;
	ld.shared.u8 	%rs212, [_ZZN3cub18CUB_300001_SM_10006detail6reduce28DeviceReduceSingleTileKernelINS2_10policy_hubIN4cuda3std3__45tupleIJblEEEjN6thrust24THRUST_300001_SM_1000_NS8cuda_cub9__find_if7functorIS9_EEE10Policy1000ENSB_12zip_iteratorINS8_IJNSD_26transform_input_iterator_tIbNSC_6detail35transform_pair_of_input_iterators_tIbNSB_6detail15normal_iteratorINSB_10device_ptrIjEEEESQ_NS7_8equal_toIjEEEENS7_10__not_fn_tINS7_10__identityEEEEENSB_17counting_iteratorIlNSB_11use_defaultESZ_SZ_EEEEEEEPS9_jSF_S9_S9_SV_EEvT0_T1_T2_T3_T4_T6_E12temp_storage+56];
	ld.shared.u64 	%rd278, [_ZZN3cub18CUB_300001_SM_10006detail6reduce28DeviceReduceSingleTileKernelINS2_10policy_hubIN4cuda3std3__45tupleIJblEEEjN6thrust24THRUST_300001_SM_1000_NS8cuda_cub9__find_if7functorIS9_EEE10Policy1000ENSB_12zip_iteratorINS8_IJNSD_26transform_input_iterator_tIbNSC_6detail35transform_pair_of_input_iterators_tIbNSB_6detail15normal_iteratorINSB_10device_ptrIjEEEESQ_NS7_8equal_toIjEEEENS7_10__not_fn_tINS7_10__identityEEEEENSB_17counting_iteratorIlNSB_11use_defaultESZ_SZ_EEEEEEEPS9_jSF_S9_S9_SV_EEvT0_T1_T2_T3_T4_T6_E12temp_storage+64];
	setp.eq.s16 	%p139, %rs211, 0;
	setp.eq.s16 	%p140, %rs212, 0;
	min.s64 	%rd279, %rd278, %rd277;
	selp.b16 	%rs213, %rs210, 1, %p140;
	selp.b16 	%rs214, %rs212, %rs213, %p139;
	and.b16  	%rs215, %rs214, 255;
	selp.b64 	%rd280, %rd277, %rd279, %p140;
	selp.b64 	%rd281, %rd278, %rd280, %p139;
	ld.shared.u8 	%rs216, [_ZZN3cub18CUB_300001_SM_10006detail6reduce28DeviceReduceSingleTileKernelINS2_10policy_hubIN4cuda3std3__45tupleIJblEEEjN6thrust24THRUST_300001_SM_1000_NS8cuda_cub9__find_if7functorIS9_EEE10Policy1000ENSB_12zip_iteratorINS8_IJNSD_26transform_input_iterator_tIbNSC_6detail35transform_pair_of_input_iterators_tIbNSB_6detail15normal_iteratorINSB_10device_ptrIjEEEESQ_NS7_8equal_toIjEEEENS7_10__not_fn_tINS7_10__identityEEEEENSB_17counting_iteratorIlNSB_11use_defaultESZ_SZ_EEEEEEEPS9_jSF_S9_S9_SV_EEvT0_T1_T2_T3_T4_T6_E12temp_storage+72];
	ld.shared.u64 	%rd282, [_ZZN3cub18CUB_300001_SM_10006detail6reduce28DeviceReduceSingleTileKernelINS2_10policy_hubIN4cuda3std3__45tupleIJblEEEjN6thrust24THRUST_300001_SM_1000_NS8cuda_cub9__find_if7functorIS9_EEE10Policy1000ENSB_12zip_iteratorINS8_IJNSD_26transform_input_iterator_tIbNSC_6detail35transform_pair_of_input_iterators_tIbNSB_6detail15normal_iteratorINSB_10device_ptrIjEEEESQ_NS7_8equal_toIjEEEENS7_10__not_fn_tINS7_10__identityEEEEENSB_17counting_iteratorIlNSB_11use_defaultESZ_SZ_EEEEEEEPS9_jSF_S9_S9_SV_EEvT0_T1_T2_T3_T4_T6_E12temp_storage+80];
	setp.eq.s16 	%p141, %rs215, 0;
	setp.eq.s16 	%p142, %rs216, 0;
	min.s64 	%rd283, %rd282, %rd281;
	selp.b16 	%rs217, %rs214, 1, %p142;
	selp.b16 	%rs218, %rs216, %rs217, %p141;
	and.b16  	%rs219, %rs218, 255;
	selp.b64 	%rd284, %rd281, %rd283, %p142;
	selp.b64 	%rd285, %rd282, %rd284, %p141;
	ld.shared.u8 	%rs220, [_ZZN3cub18CUB_300001_SM_10006detail6reduce28DeviceReduceSingleTileKernelINS2_10policy_hubIN4cuda3std3__45tupleIJblEEEjN6thrust24THRUST_300001_SM_1000_NS8cuda_cub9__find_if7functorIS9_EEE10Policy1000ENSB_12zip_iteratorINS8_IJNSD_26transform_input_iterator_tIbNSC_6detail35transform_pair_of_input_iterators_tIbNSB_6detail15normal_iteratorINSB_10device_ptrIjEEEESQ_NS7_8equal_toIjEEEENS7_10__not_fn_tINS7_10__identityEEEEENSB_17counting_iteratorIlNSB_11use_defaultESZ_SZ_EEEEEEEPS9_jSF_S9_S9_SV_EEvT0_T1_T2_T3_T4_T6_E12temp_storage+88];
	ld.shared.u64 	%rd286, [_ZZN3cub18CUB_300001_SM_10006detail6reduce28DeviceReduceSingleTileKernelINS2_10policy_hubIN4cuda3std3__45tupleIJblEEEjN6thrust24THRUST_300001_SM_1000_NS8cuda_cub9__find_if7functorIS9_EEE10Policy1000ENSB_12zip_iteratorINS8_IJNSD_26transform_input_iterator_tIbNSC_6detail35transform_pair_of_input_iterators_tIbNSB_6detail15normal_iteratorINSB_10device_ptrIjEEEESQ_NS7_8equal_toIjEEEENS7_10__not_fn_tINS7_10__identityEEEEENSB_17counting_iteratorIlNSB_11use_defaultESZ_SZ_EEEEEEEPS9_jSF_S9_S9_SV_EEvT0_T1_T2_T3_T4_T6_E12temp_storage+96];
	setp.eq.s16 	%p143, %rs219, 0;
	setp.eq.s16 	%p144, %rs220, 0;
	min.s64 	%rd287, %rd286, %rd285;
	selp.b16 	%rs221, %rs218, 1, %p144;
	selp.b16 	%rs222, %rs220, %rs221, %p143;
	and.b16  	%rs223, %rs222, 255;
	selp.b64 	%rd288, %rd285, %rd287, %p144;
	selp.b64 	%rd289, %rd286, %rd288, %p143;
	ld.shared.u8 	%rs224, [_ZZN3cub18CUB_300001_SM_10006detail6reduce28DeviceReduceSingleTileKernelINS2_10policy_hubIN4cuda3std3__45tupleIJblEEEjN6thrust24THRUST_300001_SM_1000_NS8cuda_cub9__find_if7functorIS9_EEE10Policy1000ENSB_12zip_iteratorINS8_IJNSD_26transform_input_iterator_tIbNSC_6detail35transform_pair_of_input_iterators_tIbNSB_6detail15normal_iteratorINSB_10device_ptrIjEEEESQ_NS7_8equal_toIjEEEENS7_10__not_fn_tINS7_10__identityEEEEENSB_17counting_iteratorIlNSB_11use_defaultESZ_SZ_EEEEEEEPS9_jSF_S9_S9_SV_EEvT0_T1_T2_T3_T4_T6_E12temp_storage+104];
	ld.shared.u64 	%rd290, [_ZZN3cub18CUB_300001_SM_10006detail6reduce28DeviceReduceSingleTileKernelINS2_10policy_hubIN4cuda3std3__45tupleIJblEEEjN6thrust24THRUST_300001_SM_1000_NS8cuda_cub9__find_if7functorIS9_EEE10Policy1000ENSB_12zip_iteratorINS8_IJNSD_26transform_input_iterator_tIbNSC_6detail35transform_pair_of_input_iterators_tIbNSB_6detail15normal_iteratorINSB_10device_ptrIjEEEESQ_NS7_8equal_toIjEEEENS7_10__not_fn_tINS7_10__identityEEEEENSB_17counting_iteratorIlNSB_11use_defaultESZ_SZ_EEEEEEEPS9_jSF_S9_S9_SV_EEvT0_T1_T2_T3_T4_T6_E12temp_storage+112];
	setp.eq.s16 	%p145, %rs223, 0;
	setp.eq.s16 	%p146, %rs224, 0;
	min.s64 	%rd291, %rd290, %rd289;
	selp.b16 	%rs225, %rs222, 1, %p146;
	selp.b16 	%rs226, %rs224, %rs225, %p145;
	and.b16  	%rs227, %rs226, 255;
	selp.b64 	%rd292, %rd289, %rd291, %p146;
	selp.b64 	%rd293, %rd290, %rd292, %p145;
	ld.shared.u8 	%rs228, [_ZZN3cub18CUB_300001_SM_10006detail6reduce28DeviceReduceSingleTileKernelINS2_10policy_hubIN4cuda3std3__45tupleIJblEEEjN6thrust24THRUST_300001_SM_1000_NS8cuda_cub9__find_if7functorIS9_EEE10Policy1000ENSB_12zip_iteratorINS8_IJNSD_26transform_input_iterator_tIbNSC_6detail35transform_pair_of_input_iterators_tIbNSB_6detail15normal_iteratorINSB_10device_ptrIjEEEESQ_NS7_8equal_toIjEEEENS7_10__not_fn_tINS7_10__identityEEEEENSB_17counting_iteratorIlNSB_11use_defaultESZ_SZ_EEEEEEEPS9_jSF_S9_S9_SV_EEvT0_T1_T2_T3_T4_T6_E12temp_storage+120];
	ld.shared.u64 	%rd294, [_ZZN3cub18CUB_300001_SM_10006detail6reduce28DeviceReduceSingleTileKernelINS2_10policy_hubIN4cuda3std3__45tupleIJblEEEjN6thrust24THRUST_300001_SM_1000_NS8cuda_cub9__find_if7functorIS9_EEE10Policy1000ENSB_12zip_iteratorINS8_IJNSD_26transform_input_iterator_tIbNSC_6detail35transform_pair_of_input_iterators_tIbNSB_6detail15normal_iteratorINSB_10device_ptrIjEEEESQ_NS7_8equal_toIjEEEENS7_10__not_fn_tINS7_10__identityEEEEENSB_17counting_iteratorIlNSB_11use_defaultESZ_SZ_EEEEEEEPS9_jSF_S9_S9_SV_EEvT0_T1_T2_T3_T4_T6_E12temp_storage+128];
	setp.eq.s16 	%p147, %rs227, 0;
	setp.eq.s16 	%p148, %rs228, 0;
	min.s64 	%rd295, %rd294, %rd293;
	selp.b16 	%rs229, %rs226, 1, %p148;
	selp.b16 	%rs391, %rs228, %rs229, %p147;
	selp.b64 	%rd296, %rd293, %rd295, %p148;
	selp.b64 	%rd441, %rd294, %rd296, %p147;
$L__BB6_121:
	mov.u32 	%r519, %tid.x;
	setp.ne.s32 	%p325, %r519, 0;
	@%p325 bra 	$L__BB6_123;
	setp.eq.s16 	%p326, %rs108, 0;
	and.b16  	%rs379, %rs391, 255;
	setp.eq.s16 	%p327, %rs379, 0;
	min.s64 	%rd429, %rd441, %rd117;
	selp.b16 	%rs380, %rs108, 1, %p327;
	selp.b16 	%rs381, %rs391, %rs380, %p326;
	selp.b64 	%rd430, %rd117, %rd429, %p327;
	selp.b64 	%rd431, %rd441, %rd430, %p326;
	st.global.u8 	[%rd1], %rs381;
	st.global.u64 	[%rd1+8], %rd431;
$L__BB6_123:
	ret;

}
	// .globl	_ZN3cub18CUB_300001_SM_10006detail6reduce18DeviceReduceKernelINS2_10policy_hubIN4cuda3std3__45tupleIJblEEEjN6thrust24THRUST_300001_SM_1000_NS8cuda_cub9__find_if7functorIS9_EEE10Policy1000ENSB_12zip_iteratorINS8_IJNSD_26transform_input_iterator_tIbNSC_6detail35transform_pair_of_input_iterators_tIbNSB_6detail15normal_iteratorINSB_10device_ptrIjEEEESQ_NS7_8equal_toIjEEEENS7_10__not_fn_tINS7_10__identityEEEEENSB_17counting_iteratorIlNSB_11use_defaultESZ_SZ_EEEEEEEjSF_S9_SV_EEvT0_PT3_T1_NS0_13GridEvenShareIS16_EET2_T4_
.visible .entry _ZN3cub18CUB_300001_SM_10006detail6reduce18DeviceReduceKernelINS2_10policy_hubIN4cuda3std3__45tupleIJblEEEjN6thrust24THRUST_300001_SM_1000_NS8cuda_cub9__find_if7functorIS9_EEE10Policy1000ENSB_12zip_iteratorINS8_IJNSD_26transform_input_iterator_tIbNSC_6detail35transform_pair_of_input_iterators_tIbNSB_6detail15normal_iteratorINSB_10device_ptrIjEEEESQ_NS7_8equal_toIjEEEENS7_10__not_fn_tINS7_10__identityEEEEENSB_17counting_iteratorIlNSB_11use_defaultESZ_SZ_EEEEEEEjSF_S9_SV_EEvT0_PT3_T1_NS0_13GridEvenShareIS16_EET2_T4_(
	.param .align 8 .b8 _ZN3cub18CUB_300001_SM_10006detail6reduce18DeviceReduceKernelINS2_10policy_hubIN4cuda3std3__45tupleIJblEEEjN6thrust24THRUST_300001_SM_1000_NS8cuda_cub9__find_if7functorIS9_EEE10Policy1000ENSB_12zip_iteratorINS8_IJNSD_26transform_input_iterator_tIbNSC_6detail35transform_pair_of_input_iterators_tIbNSB_6detail15normal_iteratorINSB_10device_ptrIjEEEESQ_NS7_8equal_toIjEEEENS7_10__not_fn_tINS7_10__identityEEEEENSB_17counting_iteratorIlNSB_11use_defaultESZ_SZ_EEEEEEEjSF_S9_SV_EEvT0_PT3_T1_NS0_13GridEvenShareIS16_EET2_T4__param_0[40],
	.param .u64 .ptr .align 1 _ZN3cub18CUB_300001_SM_10006detail6reduce18DeviceReduceKernelINS2_10policy_hubIN4cuda3std3__45tupleIJblEEEjN6thrust24THRUST_300001_SM_1000_NS8cuda_cub9__find_if7functorIS9_EEE10Policy1000ENSB_12zip_iteratorINS8_IJNSD_26transform_input_iterator_tIbNSC_6detail35transform_pair_of_input_iterators_tIbNSB_6detail15normal_iteratorINSB_10device_ptrIjEEEESQ_NS7_8equal_toIjEEEENS7_10__not_fn_tINS7_10__identityEEEEENSB_17counting_iteratorIlNSB_11use_defaultESZ_SZ_EEEEEEEjSF_S9_SV_EEvT0_PT3_T1_NS0_13GridEvenShareIS16_EET2_T4__param_1,
	.param .u32 _ZN3cub18CUB_300001_SM_10006detail6reduce18DeviceReduceKernelINS2_10policy_hubIN4cuda3std3__45tupleIJblEEEjN6thrust24THRUST_300001_SM_1000_NS8cuda_cub9__find_if7functorIS9_EEE10Policy1000ENSB_12zip_iteratorINS8_IJNSD_26transform_input_iterator_tIbNSC_6detail35transform_pair_of_input_iterators_tIbNSB_6detail15normal_iteratorINSB_10device_ptrIjEEEESQ_NS7_8equal_toIjEEEENS7_10__not_fn_tINS7_10__identityEEEEENSB_17counting_iteratorIlNSB_11use_defaultESZ_SZ_EEEEEEEjSF_S9_SV_EEvT0_PT3_T1_NS0_13GridEvenShareIS16_EET2_T4__param_2,
	.param .align 4 .b8 _ZN3cub18CUB_300001_SM_10006detail6reduce18DeviceReduceKernelINS2_10policy_hubIN4cuda3std3__45tupleIJblEEEjN6thrust24THRUST_300001_SM_1000_NS8cuda_cub9__find_if7functorIS9_EEE10Policy1000ENSB_12zip_iteratorINS8_IJNSD_26transform_input_iterator_tIbNSC_6detail35transform_pair_of_input_iterators_tIbNSB_6detail15normal_iteratorINSB_10device_ptrIjEEEESQ_NS7_8equal_toIjEEEENS7_10__not_fn_tINS7_10__identityEEEEENSB_17counting_iteratorIlNSB_11use_defaultESZ_SZ_EEEEEEEjSF_S9_SV_EEvT0_PT3_T1_NS0_13GridEvenShareIS16_EET2_T4__param_3[40],
	.param .align 1 .b8 _ZN3cub18CUB_300001_SM_10006detail6reduce18DeviceReduceKernelINS2_10policy_hubIN4cuda3std3__45tupleIJblEEEjN6thrust24THRUST_300001_SM_1000_NS8cuda_cub9__find_if7functorIS9_EEE10Policy1000ENSB_12zip_iteratorINS8_IJNSD_26transform_input_iterator_tIbNSC_6detail35transform_pair_of_input_iterators_tIbNSB_6detail15normal_iteratorINSB_10device_ptrIjEEEESQ_NS7_8equal_toIjEEEENS7_10__not_fn_tINS7_10__identityEEEEENSB_17counting_iteratorIlNSB_11use_defaultESZ_SZ_EEEEEEEjSF_S9_SV_EEvT0_PT3_T1_NS0_13GridEvenShareIS16_EET2_T4__param_4[1],
	.param .align 1 .b8 _ZN3cub18CUB_300001_SM_10006detail6reduce18DeviceReduceKernelINS2_10policy_hubIN4cuda3std3__45tupleIJblEEEjN6thrust24THRUST_300001_SM_1000_NS8cuda_cub9__find_if7functorIS9_EEE10Policy1000ENSB_12zip_iteratorINS8_IJNSD_26transform_input_iterator_tIbNSC_6detail35transform_pair_of_input_iterators_tIbNSB_6detail15normal_iteratorINSB_10device_ptrIjEEEESQ_NS7_8equal_toIjEEEENS7_10__not_fn_tINS7_10__identityEEEEENSB_17counting_iteratorIlNSB_11use_defaultESZ_SZ_EEEEEEEjSF_S9_SV_EEvT0_PT3_T1_NS0_13GridEvenShareIS16_EET2_T4__param_5[1]
)
.maxntid 256
{
	.reg .pred 	%p<325>;
	.reg .b16 	%rs<416>;
	.reg .b32 	%r<578>;
	.reg .b64 	%rd<513>;
	// demoted variable
	.shared .align 8 .b8 _ZZN3cub18CUB_300001_SM_10006detail6reduce18DeviceReduceKernelINS2_10policy_hubIN4cuda3std3__45tupleIJblEEEjN6thrust24THRUST_300001_SM_1000_NS8cuda_cub9__find_if7functorIS9_EEE10Policy1000ENSB_12zip_iteratorINS8_IJNSD_26transform_input_iterator_tIbNSC_6detail35transform_pair_of_input_iterators_tIbNSB_6detail15normal_iteratorINSB_10device_ptrIjEEEESQ_NS7_8equal_toIjEEEENS7_10__not_fn_tINS7_10__identityEEEEENSB_17counting_iteratorIlNSB_11use_defaultESZ_SZ_EEEEEEEjSF_S9_SV_EEvT0_PT3_T1_NS0_13GridEvenShareIS16_EET2_T4_E12temp_storage[152];
	ld.param.u64 	%rd112, [_ZN3cub18CUB_300001_SM_10006detail6reduce18DeviceReduceKernelINS2_10policy_hubIN4cuda3std3__45tupleIJblEEEjN6thrust24THRUST_300001_SM_1000_NS8cuda_cub9__find_if7functorIS9_EEE10Policy1000ENSB_12zip_iteratorINS8_IJNSD_26transform_input_iterator_tIbNSC_6detail35transform_pair_of_input_iterators_tIbNSB_6detail15normal_iteratorINSB_10device_ptrIjEEEESQ_NS7_8equal_toIjEEEENS7_10__not_fn_tINS7_10__identityEEEEENSB_17counting_iteratorIlNSB_11use_defaultESZ_SZ_EEEEEEEjSF_S9_SV_EEvT0_PT3_T1_NS0_13GridEvenShareIS16_EET2_T4__param_0+32];
	ld.param.u32 	%r2, [_ZN3cub18CUB_300001_SM_10006detail6reduce18DeviceReduceKernelINS2_10policy_hubIN4cuda3std3__45tupleIJblEEEjN6thrust24THRUST_300001_SM_1000_NS8cuda_cub9__find_if7functorIS9_EEE10Policy1000ENSB_12zip_iteratorINS8_IJNSD_26transform_input_iterator_tIbNSC_6detail35transform_pair_of_input_iterators_tIbNSB_6detail15normal_iteratorINSB_10device_ptrIjEEEESQ_NS7_8equal_toIjEEEENS7_10__not_fn_tINS7_10__identityEEEEENSB_17counting_iteratorIlNSB_11use_defaultESZ_SZ_EEEEEEEjSF_S9_SV_EEvT0_PT3_T1_NS0_13GridEvenShareIS16_EET2_T4__param_3+24];
	ld.param.u32 	%r1, [_ZN3cub18CUB_300001_SM_10006detail6reduce18DeviceReduceKernelINS2_10policy_hubIN4cuda3std3__45tupleIJblEEEjN6thrust24THRUST_300001_SM_1000_NS8cuda_cub9__find_if7functorIS9_EEE10Policy1000ENSB_12zip_iteratorINS8_IJNSD_26transform_input_iterator_tIbNSC_6detail35transform_pair_of_input_iterators_tIbNSB_6detail15normal_iteratorINSB_10device_ptrIjEEEESQ_NS7_8equal_toIjEEEENS7_10__not_fn_tINS7_10__identityEEEEENSB_17counting_iteratorIlNSB_11use_defaultESZ_SZ_EEEEEEEjSF_S9_SV_EEvT0_PT3_T1_NS0_13GridEvenShareIS16_EET2_T4__param_3+20];
	ld.param.u64 	%rd111, [_ZN3cub18CUB_300001_SM_10006detail6reduce18DeviceReduceKernelINS2_10policy_hubIN4cuda3std3__45tupleIJblEEEjN6thrust24THRUST_300001_SM_1000_NS8cuda_cub9__find_if7functorIS9_EEE10Policy1000ENSB_12zip_iteratorINS8_IJNSD_26transform_input_iterator_tIbNSC_6detail35transform_pair_of_input_iterators_tIbNSB_6detail15normal_iteratorINSB_10device_ptrIjEEEESQ_NS7_8equal_toIjEEEENS7_10__not_fn_tINS7_10__identityEEEEENSB_17counting_iteratorIlNSB_11use_defaultESZ_SZ_EEEEEEEjSF_S9_SV_EEvT0_PT3_T1_NS0_13GridEvenShareIS16_EET2_T4__param_0+8];
	ld.param.u64 	%rd110, [_ZN3cub18CUB_300001_SM_10006detail6reduce18DeviceReduceKernelINS2_10policy_hubIN4cuda3std3__45tupleIJblEEEjN6thrust24THRUST_300001_SM_1000_NS8cuda_cub9__find_if7functorIS9_EEE10Policy1000ENSB_12zip_iteratorINS8_IJNSD_26transform_input_iterator_tIbNSC_6detail35transform_pair_of_input_iterators_tIbNSB_6detail15normal_iteratorINSB_10device_ptrIjEEEESQ_NS7_8equal_toIjEEEENS7_10__not_fn_tINS7_10__identityEEEEENSB_17counting_iteratorIlNSB_11use_defaultESZ_SZ_EEEEEEEjSF_S9_SV_EEvT0_PT3_T1_NS0_13GridEvenShareIS16_EET2_T4__param_0];
	cvta.to.global.u64 	%rd1, %rd110;
	cvta.to.global.u64 	%rd2, %rd111;
	mov.u32 	%r3, %ctaid.x;
	shl.b32 	%r4, %r3, 10;
	sub.s32 	%r5, %r1, %r4;
	setp.gt.u32 	%p1, %r5, 1023;
	@%p1 bra 	$L__BB7_78;
	mov.u32 	%r6, %tid.x;
	setp.ge.u32 	%p148, %r6, %r5;
	mov.b16 	%rs385, 0;
	mov.b64 	%rd482, 0;
	mov.u32 	%r565, %r6;
	@%p148 bra 	$L__BB7_3;
	add.s32 	%r279, %r4, %r6;
	cvt.u64.u32 	%rd298, %r279;
	mul.wide.u32 	%rd299, %r279, 4;
	add.s64 	%rd300, %rd1, %rd299;
	add.s64 	%rd301, %rd2, %rd299;
	add.s64 	%rd482, %rd112, %rd298;
	ld.global.u32 	%r280, [%rd300];
	ld.global.u32 	%r281, [%rd301];
	setp.ne.s32 	%p149, %r280, %r281;
	selp.u16 	%rs385, 1, 0, %p149;
	add.s32 	%r565, %r6, 256;
$L__BB7_3:
	setp.ge.u32 	%p150, %r565, %r5;
	@%p150 bra 	$L__BB7_16;
	not.b32 	%r282, %r565;
	add.s32 	%r9, %r1, %r282;
	sub.s32 	%r283, %r9, %r4;
	shr.u32 	%r284, %r283, 8;
	add.s32 	%r10, %r284, 1;
	and.b32  	%r11, %r10, 7;
	setp.lt.u32 	%p151, %r283, 1792;
	@%p151 bra 	$L__BB7_8;
	add.s32 	%r564, %r565, 1024;
	add.s32 	%r563, %r565, %r4;
	and.b32  	%r285, %r10, 33554424;
	neg.s32 	%r562, %r285;
$L__BB7_6:
	.pragma "nounroll";
	cvt.u64.u32 	%rd303, %r563;
	mul.wide.u32 	%rd304, %r563, 4;
	add.s64 	%rd305, %rd1, %rd304;
	add.s64 	%rd306, %rd2, %rd304;
	add.s64 	%rd307, %rd112, %rd303;
	ld.global.u32 	%r286, [%rd305];
	ld.global.u32 	%r287, [%rd306];
	setp.ne.s32 	%p152, %r286, %r287;
	selp.u16 	%rs230, 1, 0, %p152;
	and.b16  	%rs231, %rs385, 255;
	setp.ne.s16 	%p154, %rs231, 0;
	and.pred  	%p155, %p154, %p152;
	min.s64 	%rd308, %rd307, %rd482;
	setp.eq.s16 	%p156, %rs231, 0;
	selp.b64 	%rd309, %rd307, %rd482, %p156;
	selp.b16 	%rs232, %rs230, %rs385, %p156;
	selp.b64 	%rd310, %rd308, %rd309, %p155;
	selp.b16 	%rs233, 1, %rs232, %p155;
	and.b16  	%rs234, %rs233, 255;
	add.s32 	%r288, %r563, 256;
	cvt.u64.u32 	%rd311, %r288;
	mul.wide.u32 	%rd312, %r288, 4;
	add.s64 	%rd313, %rd1, %rd312;
	add.s64 	%rd314, %rd2, %rd312;
	add.s64 	%rd315, %rd112, %rd311;
	ld.global.u32 	%r289, [%rd313];
	ld.global.u32 	%r290, [%rd314];
	setp.ne.s32 	%p157, %r289, %r290;
	selp.u16 	%rs235, 1, 0, %p157;
	setp.ne.s16 	%p159, %rs234, 0;
	and.pred  	%p160, %p159, %p157;
	min.s64 	%rd316, %rd315, %rd310;
	setp.eq.s16 	%p161, %rs234, 0;
	selp.b64 	%rd317, %rd315, %rd310, %p161;
	selp.b16 	%rs236, %rs235, %rs233, %p161;
	selp.b64 	%rd318, %rd316, %rd317, %p160;
	selp.b16 	%rs237, 1, %rs236, %p160;
	and.b16  	%rs238, %rs237, 255;
	add.s32 	%r291, %r563, 512;
	cvt.u64.u32 	%rd319, %r291;
	mul.wide.u32 	%rd320, %r291, 4;
	add.s64 	%rd321, %rd1, %rd320;
	add.s64 	%rd322, %rd2, %rd320;
	add.s64 	%rd323, %rd112, %rd319;
	ld.global.u32 	%r292, [%rd321];
	ld.global.u32 	%r293, [%rd322];
	setp.ne.s32 	%p162, %r292, %r293;
	selp.u16 	%rs239, 1, 0, %p162;
	setp.ne.s16 	%p164, %rs238, 0;
	and.pred  	%p165, %p164, %p162;
	min.s64 	%rd324, %rd323, %rd318;
	setp.eq.s16 	%p166, %rs238, 0;
	selp.b64 	%rd325, %rd323, %rd318, %p166;
	selp.b16 	%rs240, %rs239, %rs237, %p166;
	selp.b64 	%rd326, %rd324, %rd325, %p165;
	selp.b16 	%rs241, 1, %rs240, %p165;
	and.b16  	%rs242, %rs241, 255;
	add.s32 	%r294, %r563, 768;
	cvt.u64.u32 	%rd327, %r294;
	mul.wide.u32 	%rd328, %r294, 4;
	add.s64 	%rd329, %rd1, %rd328;
	add.s64 	%rd330, %rd2, %rd328;
	add.s64 	%rd331, %rd112, %rd327;
	ld.global.u32 	%r295, [%rd329];
	ld.global.u32 	%r296, [%rd330];
	setp.ne.s32 	%p167, %r295, %r296;
	selp.u16 	%rs243, 1, 0, %p167;
	setp.ne.s16 	%p169, %rs242, 0;
	and.pred  	%p170, %p169, %p167;
	min.s64 	%rd332, %rd331, %rd326;
	setp.eq.s16 	%p171, %rs242, 0;
	selp.b64 	%rd333, %rd331, %rd326, %p171;
	selp.b16 	%rs244, %rs243, %rs241, %p171;
	selp.b64 	%rd334, %rd332, %rd333, %p170;
	selp.b16 	%rs245, 1, %rs244, %p170;
	and.b16  	%rs246, %rs245, 255;
	add.s32 	%r297, %r563, 1024;
	cvt.u64.u32 	%rd335, %r297;
	mul.wide.u32 	%rd336, %r297, 4;
	add.s64 	%rd337, %rd1, %rd336;
	add.s64 	%rd338, %rd2, %rd336;
	add.s64 	%rd339, %rd112, %rd335;
	ld.global.u32 	%r298, [%rd337];
	ld.global.u32 	%r299, [%rd338];
	setp.ne.s32 	%p172, %r298, %r299;
	selp.u16 	%rs247, 1, 0, %p172;
	setp.ne.s16 	%p174, %rs246, 0;
	and.pred  	%p175, %p174, %p172;
	min.s64 	%rd340, %rd339, %rd334;
	setp.eq.s16 	%p176, %rs246, 0;
	selp.b64 	%rd341, %rd339, %rd334, %p176;
	selp.b16 	%rs248, %rs247, %rs245, %p176;
	selp.b64 	%rd342, %rd340, %rd341, %p175;
	selp.b16 	%rs249, 1, %rs248, %p175;
	and.b16  	%rs250, %rs249, 255;
	add.s32 	%r300, %r563, 1280;
	cvt.u64.u32 	%rd343, %r300;
	mul.wide.u32 	%rd344, %r300, 4;
	add.s64 	%rd345, %rd1, %rd344;
	add.s64 	%rd346, %rd2, %rd344;
	add.s64 	%rd347, %rd112, %rd343;
	ld.global.u32 	%r301, [%rd345];
	ld.global.u32 	%r302, [%rd346];
	setp.ne.s32 	%p177, %r301, %r302;
	selp.u16 	%rs251, 1, 0, %p177;
	setp.ne.s16 	%p179, %rs250, 0;
	and.pred  	%p180, %p179, %p177;
	min.s64 	%rd348, %rd347, %rd342;
	setp.eq.s16 	%p181, %rs250, 0;
	selp.b64 	%rd349, %rd347, %rd342, %p181;
	selp.b16 	%rs252, %rs251, %rs249, %p181;
	selp.b64 	%rd350, %rd348, %rd349, %p180;
	selp.b16 	%rs253, 1, %rs252, %p180;
	and.b16  	%rs254, %rs253, 255;
	add.s32 	%r303, %r563, 1536;
	cvt.u64.u32 	%rd351, %r303;
	mul.wide.u32 	%rd352, %r303, 4;
	add.s64 	%rd353, %rd1, %rd352;
	add.s64 	%rd354, %rd2, %rd352;
	add.s64 	%rd355, %rd112, %rd351;
	ld.global.u32 	%r304, [%rd353];
	ld.global.u32 	%r305, [%rd354];
	setp.ne.s32 	%p182, %r304, %r305;
	selp.u16 	%rs255, 1, 0, %p182;
	setp.ne.s16 	%p184, %rs254, 0;
	and.pred  	%p185, %p184, %p182;
	min.s64 	%rd356, %rd355, %rd350;
	setp.eq.s16 	%p186, %rs254, 0;
	selp.b64 	%rd357, %rd355, %rd350, %p186;
	selp.b16 	%rs256, %rs255, %rs253, %p186;
	selp.b64 	%rd358, %rd356, %rd357, %p185;
	selp.b16 	%rs257, 1, %rs256, %p185;
	and.b16  	%rs258, %rs257, 255;
	add.s32 	%r306, %r563, 1792;
	cvt.u64.u32 	%rd359, %r306;
	mul.wide.u32 	%rd360, %r306, 4;
	add.s64 	%rd361, %rd1, %rd360;
	add.s64 	%rd362, %rd2, %rd360;
	add.s64 	%rd363, %rd112, %rd359;
	ld.global.u32 	%r307, [%rd361];
	ld.global.u32 	%r308, [%rd362];
	setp.ne.s32 	%p187, %r307, %r308;
	selp.u16 	%rs259, 1, 0, %p187;
	setp.ne.s16 	%p189, %rs258, 0;
	and.pred  	%p190, %p189, %p187;
	min.s64 	%rd364, %rd363, %rd358;
	setp.eq.s16 	%p191, %rs258, 0;
	selp.b64 	%rd365, %rd363, %rd358, %p191;
	selp.b16 	%rs260, %rs259, %rs257, %p191;
	selp.b64 	%rd482, %rd364, %rd365, %p190;
	selp.b16 	%rs385, 1, %rs260, %p190;
	add.s32 	%r564, %r564, 2048;
	add.s32 	%r563, %r563, 2048;
	add.s32 	%r562, %r562, 8;
	setp.ne.s32 	%p192, %r562, 0;
	@%p192 bra 	$L__BB7_6;
	add.s32 	%r565, %r564, -1024;
$L__BB7_8:
	setp.eq.s32 	%p193, %r11, 0;
	@%p193 bra 	$L__BB7_16;
	setp.lt.u32 	%p194, %r11, 4;
	@%p194 bra 	$L__BB7_11;
	add.s32 	%r309, %r4, %r565;
	cvt.u64.u32 	%rd367, %r309;
	mul.wide.u32 	%rd368, %r309, 4;
	add.s64 	%rd369, %rd1, %rd368;
	add.s64 	%rd370, %rd2, %rd368;
	add.s64 	%rd371, %rd112, %rd367;
	ld.global.u32 	%r310, [%rd369];
	ld.global.u32 	%r311, [%rd370];
	setp.ne.s32 	%p195, %r310, %r311;
	selp.u16 	%rs262, 1, 0, %p195;
	and.b16  	%rs263, %rs385, 255;
	setp.ne.s16 	%p197, %rs263, 0;
	and.pred  	%p198, %p197, %p195;
	min.s64 	%rd372, %rd371, %rd482;
	setp.eq.s16 	%p199, %rs263, 0;
	selp.b64 	%rd373, %rd371, %rd482, %p199;
	selp.b16 	%rs264, %rs262, %rs385, %p199;
	selp.b64 	%rd374, %rd372, %rd373, %p198;
	selp.b16 	%rs265, 1, %rs264, %p198;
	and.b16  	%rs266, %rs265, 255;
	add.s32 	%r312, %r309, 256;
	cvt.u64.u32 	%rd375, %r312;
	mul.wide.u32 	%rd376, %r312, 4;
	add.s64 	%rd377, %rd1, %rd376;
	add.s64 	%rd378, %rd2, %rd376;
	add.s64 	%rd379, %rd112, %rd375;
	ld.global.u32 	%r313, [%rd377];
	ld.global.u32 	%r314, [%rd378];
	setp.ne.s32 	%p200, %r313, %r314;
	selp.u16 	%rs267, 1, 0, %p200;
	setp.ne.s16 	%p202, %rs266, 0;
	and.pred  	%p203, %p202, %p200;
	min.s64 	%rd380, %rd379, %rd374;
	setp.eq.s16 	%p204, %rs266, 0;
	selp.b64 	%rd381, %rd379, %rd374, %p204;
	selp.b16 	%rs268, %rs267, %rs265, %p204;
	selp.b64 	%rd382, %rd380, %rd381, %p203;
	selp.b16 	%rs269, 1, %rs268, %p203;
	and.b16  	%rs270, %rs269, 255;
	add.s32 	%r315, %r309, 512;
	cvt.u64.u32 	%rd383, %r315;
	mul.wide.u32 	%rd384, %r315, 4;
	add.s64 	%rd385, %rd1, %rd384;
	add.s64 	%rd386, %rd2, %rd384;
	add.s64 	%rd387, %rd112, %rd383;
	ld.global.u32 	%r316, [%rd385];
	ld.global.u32 	%r317, [%rd386];
	setp.ne.s32 	%p205, %r316, %r317;
	selp.u16 	%rs271, 1, 0, %p205;
	setp.ne.s16 	%p207, %rs270, 0;
	and.pred  	%p208, %p207, %p205;
	min.s64 	%rd388, %rd387, %rd382;
	setp.eq.s16 	%p209, %rs270, 0;
	selp.b64 	%rd389, %rd387, %rd382, %p209;
	selp.b16 	%rs272, %rs271, %rs269, %p209;
	selp.b64 	%rd390, %rd388, %rd389, %p208;
	selp.b16 	%rs273, 1, %rs272, %p208;
	and.b16  	%rs274, %rs273, 255;
	add.s32 	%r318, %r309, 768;
	cvt.u64.u32 	%rd391, %r318;
	mul.wide.u32 	%rd392, %r318, 4;
	add.s64 	%rd393, %rd1, %rd392;
	add.s64 	%rd394, %rd2, %rd392;
	add.s64 	%rd395, %rd112, %rd391;
	ld.global.u32 	%r319, [%rd393];
	ld.global.u32 	%r320, [%rd394];
	setp.ne.s32 	%p210, %r319, %r320;
	selp.u16 	%rs275, 1, 0, %p210;
	setp.ne.s16 	%p212, %rs274, 0;
	and.pred  	%p213, %p212, %p210;
	min.s64 	%rd396, %rd395, %rd390;
	setp.eq.s16 	%p214, %rs274, 0;
	selp.b64 	%rd397, %rd395, %rd390, %p214;
	selp.b16 	%rs276, %rs275, %rs273, %p214;
	selp.b64 	%rd482, %rd396, %rd397, %p213;
	selp.b16 	%rs385, 1, %rs276, %p213;
	add.s32 	%r565, %r565, 1024;
$L__BB7_11:
	and.b32  	%r321, %r10, 3;
	setp.eq.s32 	%p215, %r321, 0;
	@%p215 bra 	$L__BB7_16;
	setp.eq.s32 	%p216, %r321, 1;
	@%p216 bra 	$L__BB7_14;
	add.s32 	%r322, %r4, %r565;
	cvt.u64.u32 	%rd399, %r322;
	mul.wide.u32 	%rd400, %r322, 4;
	add.s64 	%rd401, %rd1, %rd400;
	add.s64 	%rd402, %rd2, %rd400;
	add.s64 	%rd403, %rd112, %rd399;
	ld.global.u32 	%r323, [%rd401];
	ld.global.u32 	%r324, [%rd402];
	setp.ne.s32 	%p217, %r323, %r324;
	selp.u16 	%rs278, 1, 0, %p217;
	and.b16  	%rs279, %rs385, 255;
	setp.ne.s16 	%p219, %rs279, 0;
	and.pred  	%p220, %p219, %p217;
	min.s64 	%rd404, %rd403, %rd482;
	setp.eq.s16 	%p221, %rs279, 0;
	selp.b64 	%rd405, %rd403, %rd482, %p221;
	selp.b16 	%rs280, %rs278, %rs385, %p221;
	selp.b64 	%rd406, %rd404, %rd405, %p220;
	selp.b16 	%rs281, 1, %rs280, %p220;
	and.b16  	%rs282, %rs281, 255;
	add.s32 	%r325, %r322, 256;
	cvt.u64.u32 	%rd407, %r325;
	mul.wide.u32 	%rd408, %r325, 4;
	add.s64 	%rd409, %rd1, %rd408;
	add.s64 	%rd410, %rd2, %rd408;
	add.s64 	%rd411, %rd112, %rd407;
	ld.global.u32 	%r326, [%rd409];
	ld.global.u32 	%r327, [%rd410];
	setp.ne.s32 	%p222, %r326, %r327;
	selp.u16 	%rs283, 1, 0, %p222;
	setp.ne.s16 	%p224, %rs282, 0;
	and.pred  	%p225, %p224, %p222;
	min.s64 	%rd412, %rd411, %rd406;
	setp.eq.s16 	%p226, %rs282, 0;
	selp.b64 	%rd413, %rd411, %rd406, %p226;
	selp.b16 	%rs284, %rs283, %rs281, %p226;
	selp.b64 	%rd482, %rd412, %rd413, %p225;
	selp.b16 	%rs385, 1, %rs284, %p225;
	add.s32 	%r565, %r565, 512;
$L__BB7_14:
	and.b32  	%r328, %r9, 256;
	setp.ne.s32 	%p227, %r328, 0;
	@%p227 bra 	$L__BB7_16;
	add.s32 	%r329, %r4, %r565;
	cvt.u64.u32 	%rd414, %r329;
	mul.wide.u32 	%rd415, %r329, 4;
	add.s64 	%rd416, %rd1, %rd415;
	add.s64 	%rd417, %rd2, %rd415;
	add.s64 	%rd418, %rd112, %rd414;
	ld.global.u32 	%r330, [%rd416];
	ld.global.u32 	%r331, [%rd417];
	setp.ne.s32 	%p228, %r330, %r331;
	selp.u16 	%rs285, 1, 0, %p228;
	and.b16  	%rs286, %rs385, 255;
	setp.ne.s16 	%p230, %rs286, 0;
	and.pred  	%p231, %p230, %p228;
	min.s64 	%rd419, %rd418, %rd482;
	setp.eq.s16 	%p232, %rs286, 0;
	selp.b64 	%rd420, %rd418, %rd482, %p232;
	selp.b16 	%rs287, %rs285, %rs385, %p232;
	selp.b64 	%rd482, %rd419, %rd420, %p231;
	selp.b16 	%rs385, 1, %rs287, %p231;
$L__BB7_16:
	setp.lt.u32 	%p233, %r5, 256;
	@%p233 bra 	$L__BB7_41;
	// begin inline asm
	mov.u32 %r450, %laneid;
	// end inline asm
	cvt.u32.u16 	%r471, %rs385;
	and.b32  	%r452, %r471, 255;
	mov.b32 	%r468, 1;
	mov.b32 	%r469, 31;
	mov.b32 	%r470, -1;
	// begin inline asm
	shfl.sync.down.b32 %r451, %r452, %r468, %r469, %r470;
	// end inline asm
	// begin inline asm
	shfl.sync.down.b32 %r456, %r457, %r468, %r469, %r470;
	// end inline asm
	mov.b64 	{%r462, %r467}, %rd482;
	// begin inline asm
	shfl.sync.down.b32 %r461, %r462, %r468, %r469, %r470;
	// end inline asm
	// begin inline asm
	shfl.sync.down.b32 %r466, %r467, %r468, %r469, %r470;
	// end inline asm
	mov.b64 	%rd18, {%r461, %r466};
	cvt.u16.u32 	%rs15, %r451;
	setp.gt.s32 	%p283, %r450, 30;
	@%p283 bra 	$L__BB7_21;
	and.b16  	%rs329, %rs385, 255;
	setp.eq.s16 	%p284, %rs329, 0;
	and.b16  	%rs330, %rs15, 255;
	setp.eq.s16 	%p285, %rs330, 0;
	or.pred  	%p286, %p284, %p285;
	@%p286 bra 	$L__BB7_20;
	min.s64 	%rd482, %rd18, %rd482;
	mov.b16 	%rs385, 1;
	bra.uni 	$L__BB7_21;
$L__BB7_20:
	setp.eq.s16 	%p287, %rs329, 0;
	selp.b64 	%rd482, %rd18, %rd482, %p287;
	selp.b16 	%rs385, %rs15, %rs385, %p287;
$L__BB7_21:
	cvt.u32.u16 	%r492, %rs385;
	and.b32  	%r473, %r492, 255;
	mov.b32 	%r489, 2;
	mov.b32 	%r490, 31;
	mov.b32 	%r491, -1;
	// begin inline asm
	shfl.sync.down.b32 %r472, %r473, %r489, %r490, %r491;
	// end inline asm
	// begin inline asm
	shfl.sync.down.b32 %r477, %r478, %r489, %r490, %r491;
	// end inline asm
	mov.b64 	{%r483, %r488}, %rd482;
	// begin inline asm
	shfl.sync.down.b32 %r482, %r483, %r489, %r490, %r491;
	// end inline asm
	// begin inline asm
	shfl.sync.down.b32 %r487, %r488, %r489, %r490, %r491;
	// end inline asm
	mov.b64 	%rd22, {%r482, %r487};
	cvt.u16.u32 	%rs18, %r472;
	setp.gt.s32 	%p288, %r450, 29;
	@%p288 bra 	$L__BB7_25;
	and.b16  	%rs333, %rs385, 255;
	setp.eq.s16 	%p289, %rs333, 0;
	and.b16  	%rs334, %rs18, 255;
	setp.eq.s16 	%p290, %rs334, 0;
	or.pred  	%p291, %p289, %p290;
	@%p291 bra 	$L__BB7_24;
	min.s64 	%rd482, %rd22, %rd482;
	mov.b16 	%rs385, 1;
	bra.uni 	$L__BB7_25;
$L__BB7_24:
	setp.eq.s16 	%p292, %rs333, 0;
	selp.b64 	%rd482, %rd22, %rd482, %p292;
	selp.b16 	%rs385, %rs18, %rs385, %p292;
$L__BB7_25:
	cvt.u32.u16 	%r513, %rs385;
	and.b32  	%r494, %r513, 255;
	mov.b32 	%r510, 4;
	mov.b32 	%r511, 31;
	mov.b32 	%r512, -1;
	// begin inline asm
	shfl.sync.down.b32 %r493, %r494, %r510, %r511, %r512;
	// end inline asm
	// begin inline asm
	shfl.sync.down.b32 %r498, %r499, %r510, %r511, %r512;
	// end inline asm
	mov.b64 	{%r504, %r509}, %rd482;
	// begin inline asm
	shfl.sync.down.b32 %r503, %r504, %r510, %r511, %r512;
	// end inline asm
	// begin inline asm
	shfl.sync.down.b32 %r508, %r509, %r510, %r511, %r512;
	// end inline asm
	mov.b64 	%rd26, {%r503, %r508};
	cvt.u16.u32 	%rs21, %r493;
	setp.gt.s32 	%p293, %r450, 27;
	@%p293 bra 	$L__BB7_29;
	and.b16  	%rs337, %rs385, 255;
	setp.eq.s16 	%p294, %rs337, 0;
	and.b16  	%rs338, %rs21, 255;
	setp.eq.s16 	%p295, %rs338, 0;
	or.pred  	%p296, %p294, %p295;
	@%p296 bra 	$L__BB7_28;
	min.s64 	%rd482, %rd26, %rd482;
	mov.b16 	%rs385, 1;
	bra.uni 	$L__BB7_29;
$L__BB7_28:
	setp.eq.s16 	%p297, %rs337, 0;
	selp.b16 	%rs385, %rs21, %rs385, %p297;
	selp.b64 	%rd482, %rd26, %rd482, %p297;
$L__BB7_29:
	cvt.u32.u16 	%r534, %rs385;
	and.b32  	%r515, %r534, 255;
	mov.b32 	%r531, 8;
	mov.b32 	%r532, 31;
	mov.b32 	%r533, -1;
	// begin inline asm
	shfl.sync.down.b32 %r514, %r515, %r531, %r532, %r533;
	// end inline asm
	// begin inline asm
	shfl.sync.down.b32 %r519, %r520, %r531, %r532, %r533;
	// end inline asm
	mov.b64 	{%r525, %r530}, %rd482;
	// begin inline asm
	shfl.sync.down.b32 %r524, %r525, %r531, %r532, %r533;
	// end inline asm
	// begin inline asm
	shfl.sync.down.b32 %r529, %r530, %r531, %r532, %r533;
	// end inline asm
	mov.b64 	%rd30, {%r524, %r529};
	cvt.u16.u32 	%rs24, %r514;
	setp.gt.s32 	%p298, %r450, 23;
	@%p298 bra 	$L__BB7_33;
	and.b16  	%rs341, %rs385, 255;
	setp.eq.s16 	%p299, %rs341, 0;
	and.b16  	%rs342, %rs24, 255;
	setp.eq.s16 	%p300, %rs342, 0;
	or.pred  	%p301, %p299, %p300;
	@%p301 bra 	$L__BB7_32;
	min.s64 	%rd482, %rd30, %rd482;
	mov.b16 	%rs385, 1;
	bra.uni 	$L__BB7_33;
$L__BB7_32:
	setp.eq.s16 	%p302, %rs341, 0;
	selp.b16 	%rs385, %rs24, %rs385, %p302;
	selp.b64 	%rd482, %rd30, %rd482, %p302;
$L__BB7_33:
	cvt.u32.u16 	%r555, %rs385;
	and.b32  	%r536, %r555, 255;
	mov.b32 	%r552, 16;
	mov.b32 	%r553, 31;
	mov.b32 	%r554, -1;
	// begin inline asm
	shfl.sync.down.b32 %r535, %r536, %r552, %r553, %r554;
	// end inline asm
	// begin inline asm
	shfl.sync.down.b32 %r540, %r541, %r552, %r553, %r554;
	// end inline asm
	mov.b64 	{%r546, %r551}, %rd482;
	// begin inline asm
	shfl.sync.down.b32 %r545, %r546, %r552, %r553, %r554;
	// end inline asm
	// begin inline asm
	shfl.sync.down.b32 %r550, %r551, %r552, %r553, %r554;
	// end inline asm
	mov.b64 	%rd34, {%r545, %r550};
	cvt.u16.u32 	%rs27, %r535;
	setp.gt.s32 	%p303, %r450, 15;
	@%p303 bra 	$L__BB7_37;
	and.b16  	%rs345, %rs385, 255;
	setp.eq.s16 	%p304, %rs345, 0;
	and.b16  	%rs346, %rs27, 255;
	setp.eq.s16 	%p305, %rs346, 0;
	or.pred  	%p306, %p304, %p305;
	@%p306 bra 	$L__BB7_36;
	min.s64 	%rd482, %rd34, %rd482;
	mov.b16 	%rs385, 1;
	bra.uni 	$L__BB7_37;
$L__BB7_36:
	setp.eq.s16 	%p307, %rs345, 0;
	selp.b16 	%rs385, %rs27, %rs385, %p307;
	selp.b64 	%rd482, %rd34, %rd482, %p307;
$L__BB7_37:
	setp.ne.s32 	%p308, %r450, 0;
	@%p308 bra 	$L__BB7_39;
	shr.u32 	%r556, %r6, 1;
	and.b32  	%r557, %r556, 496;
	mov.u32 	%r558, _ZZN3cub18CUB_300001_SM_10006detail6reduce18DeviceReduceKernelINS2_10policy_hubIN4cuda3std3__45tupleIJblEEEjN6thrust24THRUST_300001_SM_1000_NS8cuda_cub9__find_if7functorIS9_EEE10Policy1000ENSB_12zip_iteratorINS8_IJNSD_26transform_input_iterator_tIbNSC_6detail35transform_pair_of_input_iterators_tIbNSB_6detail15normal_iteratorINSB_10device_ptrIjEEEESQ_NS7_8equal_toIjEEEENS7_10__not_fn_tINS7_10__identityEEEEENSB_17counting_iteratorIlNSB_11use_defaultESZ_SZ_EEEEEEEjSF_S9_SV_EEvT0_PT3_T1_NS0_13GridEvenShareIS16_EET2_T4_E12temp_storage;
	add.s32 	%r559, %r558, %r557;
	st.shared.u8 	[%r559+8], %rs385;
	st.shared.u64 	[%r559+16], %rd482;
$L__BB7_39:
	bar.sync 	0;
	setp.ne.s32 	%p309, %r6, 0;
	@%p309 bra 	$L__BB7_119;
	ld.shared.u8 	%rs349, [_ZZN3cub18CUB_300001_SM_10006detail6reduce18DeviceReduceKernelINS2_10policy_hubIN4cuda3std3__45tupleIJblEEEjN6thrust24THRUST_300001_SM_1000_NS8cuda_cub9__find_if7functorIS9_EEE10Policy1000ENSB_12zip_iteratorINS8_IJNSD_26transform_input_iterator_tIbNSC_6detail35transform_pair_of_input_iterators_tIbNSB_6detail15normal_iteratorINSB_10device_ptrIjEEEESQ_NS7_8equal_toIjEEEENS7_10__not_fn_tINS7_10__identityEEEEENSB_17counting_iteratorIlNSB_11use_defaultESZ_SZ_EEEEEEEjSF_S9_SV_EEvT0_PT3_T1_NS0_13GridEvenShareIS16_EET2_T4_E12temp_storage+24];
	ld.shared.u64 	%rd442, [_ZZN3cub18CUB_300001_SM_10006detail6reduce18DeviceReduceKernelINS2_10policy_hubIN4cuda3std3__45tupleIJblEEEjN6thrust24THRUST_300001_SM_1000_NS8cuda_cub9__find_if7functorIS9_EEE10Policy1000ENSB_12zip_iteratorINS8_IJNSD_26transform_input_iterator_tIbNSC_6detail35transform_pair_of_input_iterators_tIbNSB_6detail15normal_iteratorINSB_10device_ptrIjEEEESQ_NS7_8equal_toIjEEEENS7_10__not_fn_tINS7_10__identityEEEEENSB_17counting_iteratorIlNSB_11use_defaultESZ_SZ_EEEEEEEjSF_S9_SV_EEvT0_PT3_T1_NS0_13GridEvenShareIS16_EET2_T4_E12temp_storage+32];
	and.b16  	%rs350, %rs385, 255;
	setp.eq.s16 	%p310, %rs350, 0;
	setp.eq.s16 	%p311, %rs349, 0;
	min.s64 	%rd443, %rd442, %rd482;
	selp.b16 	%rs351, %rs385, 1, %p311;
	selp.b16 	%rs352, %rs349, %rs351, %p310;
	and.b16  	%rs353, %rs352, 255;
	selp.b64 	%rd444, %rd482, %rd443, %p311;
	selp.b64 	%rd445, %rd442, %rd444, %p310;
	ld.shared.u8 	%rs354, [_ZZN3cub18CUB_300001_SM_10006detail6reduce18DeviceReduceKernelINS2_10policy_hubIN4cuda3std3__45tupleIJblEEEjN6thrust24THRUST_300001_SM_1000_NS8cuda_cub9__find_if7functorIS9_EEE10Policy1000ENSB_12zip_iteratorINS8_IJNSD_26transform_input_iterator_tIbNSC_6detail35transform_pair_of_input_iterators_tIbNSB_6detail15normal_iteratorINSB_10device_ptrIjEEEESQ_NS7_8equal_toIjEEEENS7_10__not_fn_tINS7_10__identityEEEEENSB_17counting_iteratorIlNSB_11use_defaultESZ_SZ_EEEEEEEjSF_S9_SV_EEvT0_PT3_T1_NS0_13GridEvenShareIS16_EET2_T4_E12temp_storage+40];
	ld.shared.u64 	%rd446, [_ZZN3cub18CUB_300001_SM_10006detail6reduce18DeviceReduceKernelINS2_10policy_hubIN4cuda3std3__45tupleIJblEEEjN6thrust24THRUST_300001_SM_1000_NS8cuda_cub9__find_if7functorIS9_EEE10Policy1000ENSB_12zip_iteratorINS8_IJNSD_26transform_input_iterator_tIbNSC_6detail35transform_pair_of_input_iterators_tIbNSB_6detail15normal_iteratorINSB_10device_ptrIjEEEESQ_NS7_8equal_toIjEEEENS7_10__not_fn_tINS7_10__identityEEEEENSB_17counting_iteratorIlNSB_11use_defaultESZ_SZ_EEEEEEEjSF_S9_SV_EEvT0_PT3_T1_NS0_13GridEvenShareIS16_EET2_T4_E12temp_storage+48];
	setp.eq.s16 	%p312, %rs353, 0;
	setp.eq.s16 	%p313, %rs354, 0;
	min.s64 	%rd447, %rd446, %rd445;
	selp.b16 	%rs355, %rs352, 1, %p313;
	selp.b16 	%rs356, %rs354, %rs355, %p312;
	and.b16  	%rs357, %rs356, 255;
	selp.b64 	%rd448, %rd445, %rd447, %p313;
	selp.b64 	%rd449, %rd446, %rd448, %p312;
	ld.shared.u8 	%rs358, [_ZZN3cub18CUB_300001_SM_10006detail6reduce18DeviceReduceKernelINS2_10policy_hubIN4cuda3std3__45tupleIJblEEEjN6thrust24THRUST_300001_SM_1000_NS8cuda_cub9__find_if7functorIS9_EEE10Policy1000ENSB_12zip_iteratorINS8_IJNSD_26transform_input_iterator_tIbNSC_6detail35transform_pair_of_input_iterators_tIbNSB_6detail15normal_iteratorINSB_10device_ptrIjEEEESQ_NS7_8equal_toIjEEEENS7_10__not_fn_tINS7_10__identityEEEEENSB_17counting_iteratorIlNSB_11use_defaultESZ_SZ_EEEEEEEjSF_S9_SV_EEvT0_PT3_T1_NS0_13GridEvenShareIS16_EET2_T4_E12temp_storage+56];
	ld.shared.u64 	%rd450, [_ZZN3cub18CUB_300001_SM_10006detail6reduce18DeviceReduceKernelINS2_10policy_hubIN4cuda3std3__45tupleIJblEEEjN6thrust24THRUST_300001_SM_1000_NS8cuda_cub9__find_if7functorIS9_EEE10Policy1000ENSB_12zip_iteratorINS8_IJNSD_26transform_input_iterator_tIbNSC_6detail35transform_pair_of_input_iterators_tIbNSB_6detail15normal_iteratorINSB_10device_ptrIjEEEESQ_NS7_8equal_toIjEEEENS7_10__not_fn_tINS7_10__identityEEEEENSB_17counting_iteratorIlNSB_11use_defaultESZ_SZ_EEEEEEEjSF_S9_SV_EEvT0_PT3_T1_NS0_13GridEvenShareIS16_EET2_T4_E12temp_storage+64];
	setp.eq.s16 	%p314, %rs357, 0;
	setp.eq.s16 	%p315, %rs358, 0;
	min.s64 	%rd451, %rd450, %rd449;
	selp.b16 	%rs359, %rs356, 1, %p315;
	selp.b16 	%rs360, %rs358, %rs359, %p314;
	and.b16  	%rs361, %rs360, 255;
	selp.b64 	%rd452, %rd449, %rd451, %p315;
	selp.b64 	%rd453, %rd450, %rd452, %p314;
	ld.shared.u8 	%rs362, [_ZZN3cub18CUB_300001_SM_10006detail6reduce18DeviceReduceKernelINS2_10policy_hubIN4cuda3std3__45tupleIJblEEEjN6thrust24THRUST_300001_SM_1000_NS8cuda_cub9__find_if7functorIS9_EEE10Policy1000ENSB_12zip_iteratorINS8_IJNSD_26transform_input_iterator_tIbNSC_6detail35transform_pair_of_input_iterators_tIbNSB_6detail15normal_iteratorINSB_10device_ptrIjEEEESQ_NS7_8equal_toIjEEEENS7_10__not_fn_tINS7_10__identityEEEEENSB_17counting_iteratorIlNSB_11use_defaultESZ_SZ_EEEEEEEjSF_S9_SV_EEvT0_PT3_T1_NS0_13GridEvenShareIS16_EET2_T4_E12temp_storage+72];
	ld.shared.u64 	%rd454, [_ZZN3cub18CUB_300001_SM_10006detail6reduce18DeviceReduceKernelINS2_10policy_hubIN4cuda3std3__45tupleIJblEEEjN6thrust24THRUST_300001_SM_1000_NS8cuda_cub9__find_if7functorIS9_EEE10Policy1000ENSB_12zip_iteratorINS8_IJNSD_26transform_input_iterator_tIbNSC_6detail35transform_pair_of_input_iterators_tIbNSB_6detail15normal_iteratorINSB_10device_ptrIjEEEESQ_NS7_8equal_toIjEEEENS7_10__not_fn_tINS7_10__identityEEEEENSB_17counting_iteratorIlNSB_11use_defaultESZ_SZ_EEEEEEEjSF_S9_SV_EEvT0_PT3_T1_NS0_13GridEvenShareIS16_EET2_T4_E12temp_storage+80];
	setp.eq.s16 	%p316, %rs361, 0;
	setp.eq.s16 	%p317, %rs362, 0;
	min.s64 	%rd455, %rd454, %rd453;
	selp.b16 	%rs363, %rs360, 1, %p317;
	selp.b16 	%rs364, %rs362, %rs363, %p316;
	and.b16  	%rs365, %rs364, 255;
	selp.b64 	%rd456, %rd453, %rd455, %p317;
	selp.b64 	%rd457, %rd454, %rd456, %p316;
	ld.shared.u8 	%rs366, [_ZZN3cub18CUB_300001_SM_10006detail6reduce18DeviceReduceKernelINS2_10policy_hubIN4cuda3std3__45tupleIJblEEEjN6thrust24THRUST_300001_SM_1000_NS8cuda_cub9__find_if7functorIS9_EEE10Policy1000ENSB_12zip_iteratorINS8_IJNSD_26transform_input_iterator_tIbNSC_6detail35transform_pair_of_input_iterators_tIbNSB_6detail15normal_iteratorINSB_10device_ptrIjEEEESQ_NS7_8equal_toIjEEEENS7_10__not_fn_tINS7_10__identityEEEEENSB_17counting_iteratorIlNSB_11use_defaultESZ_SZ_EEEEEEEjSF_S9_SV_EEvT0_PT3_T1_NS0_13GridEvenShareIS16_EET2_T4_E12temp_storage+88];
	ld.shared.u64 	%rd458, [_ZZN3cub18CUB_300001_SM_10006detail6reduce18DeviceReduceKernelINS2_10policy_hubIN4cuda3std3__45tupleIJblEEEjN6thrust24THRUST_300001_SM_1000_NS8cuda_cub9__find_if7functorIS9_EEE10Policy1000ENSB_12zip_iteratorINS8_IJNSD_26transform_input_iterator_tIbNSC_6detail35transform_pair_of_input_iterators_tIbNSB_6detail15normal_iteratorINSB_10device_ptrIjEEEESQ_NS7_8equal_toIjEEEENS7_10__not_fn_tINS7_10__identityEEEEENSB_17counting_iteratorIlNSB_11use_defaultESZ_SZ_EEEEEEEjSF_S9_SV_EEvT0_PT3_T1_NS0_13GridEvenShareIS16_EET2_T4_E12temp_storage+96];
	setp.eq.s16 	%p318, %rs365, 0;
	setp.eq.s16 	%p319, %rs366, 0;
	min.s64 	%rd459, %rd458, %rd457;
	selp.b16 	%rs367, %rs364, 1, %p319;
	selp.b16 	%rs368, %rs366, %rs367, %p318;
	and.b16  	%rs369, %rs368, 255;
	selp.b64 	%rd460, %rd457, %rd459, %p319;
	selp.b64 	%rd461, %rd458, %rd460, %p318;
	ld.shared.u8 	%rs370, [_ZZN3cub18CUB_300001_SM_10006detail6reduce18DeviceReduceKernelINS2_10policy_hubIN4cuda3std3__45tupleIJblEEEjN6thrust24THRUST_300001_SM_1000_NS8cuda_cub9__find_if7functorIS9_EEE10Policy1000ENSB_12zip_iteratorINS8_IJNSD_26transform_input_iterator_tIbNSC_6detail35transform_pair_of_input_iterators_tIbNSB_6detail15normal_iteratorINSB_10device_ptrIjEEEESQ_NS7_8equal_toIjEEEENS7_10__not_fn_tINS7_10__identityEEEEENSB_17counting_iteratorIlNSB_11use_defaultESZ_SZ_EEEEEEEjSF_S9_SV_EEvT0_PT3_T1_NS0_13GridEvenShareIS16_EET2_T4_E12temp_storage+104];
	ld.shared.u64 	%rd462, [_ZZN3cub18CUB_300001_SM_10006detail6reduce18DeviceReduceKernelINS2_10policy_hubIN4cuda3std3__45tupleIJblEEEjN6thrust24THRUST_300001_SM_1000_NS8cuda_cub9__find_if7functorIS9_EEE10Policy1000ENSB_12zip_iteratorINS8_IJNSD_26transform_input_iterator_tIbNSC_6detail35transform_pair_of_input_iterators_tIbNSB_6detail15normal_iteratorINSB_10device_ptrIjEEEESQ_NS7_8equal_toIjEEEENS7_10__not_fn_tINS7_10__identityEEEEENSB_17counting_iteratorIlNSB_11use_defaultESZ_SZ_EEEEEEEjSF_S9_SV_EEvT0_PT3_T1_NS0_13GridEvenShareIS16_EET2_T4_E12temp_storage+112];
	setp.eq.s16 	%p320, %rs369, 0;
	setp.eq.s16 	%p321, %rs370, 0;
	min.s64 	%rd463, %rd462, %rd461;
	selp.b16 	%rs371, %rs368, 1, %p321;
	selp.b16 	%rs372, %rs370, %rs371, %p320;
	and.b16  	%rs373, %rs372, 255;
	selp.b64 	%rd464, %rd461, %rd463, %p321;
	selp.b64 	%rd465, %rd462, %rd464, %p320;
	ld.shared.u8 	%rs374, [_ZZN3cub18CUB_300001_SM_10006detail6reduce18DeviceReduceKernelINS2_10policy_hubIN4cuda3std3__45tupleIJblEEEjN6thrust24THRUST_300001_SM_1000_NS8cuda_cub9__find_if7functorIS9_EEE10Policy1000ENSB_12zip_iteratorINS8_IJNSD_26transform_input_iterator_tIbNSC_6detail35transform_pair_of_input_iterators_tIbNSB_6detail15normal_iteratorINSB_10device_ptrIjEEEESQ_NS7_8equal_toIjEEEENS7_10__not_fn_tINS7_10__identityEEEEENSB_17counting_iteratorIlNSB_11use_defaultESZ_SZ_EEEEEEEjSF_S9_SV_EEvT0_PT3_T1_NS0_13GridEvenShareIS16_EET2_T4_E12temp_storage+120];
	ld.shared.u64 	%rd466, [_ZZN3cub18CUB_300001_SM_10006detail6reduce18DeviceReduceKernelINS2_10policy_hubIN4cuda3std3__45tupleIJblEEEjN6thrust24THRUST_300001_SM_1000_NS8cuda_cub9__find_if7functorIS9_EEE10Policy1000ENSB_12zip_iteratorINS8_IJNSD_26transform_input_iterator_tIbNSC_6detail35transform_pair_of_input_iterators_tIbNSB_6detail15normal_iteratorINSB_10device_ptrIjEEEESQ_NS7_8equal_toIjEEEENS7_10__not_fn_tINS7_10__identityEEEEENSB_17counting_iteratorIlNSB_11use_defaultESZ_SZ_EEEEEEEjSF_S9_SV_EEvT0_PT3_T1_NS0_13GridEvenShareIS16_EET2_T4_E12temp_storage+128];
	setp.eq.s16 	%p322, %rs373, 0;
	setp.eq.s16 	%p323, %rs374, 0;
	min.s64 	%rd467, %rd466, %rd465;
	selp.b16 	%rs375, %rs372, 1, %p323;
	selp.b16 	%rs385, %rs374, %rs375, %p322;
	selp.b64 	%rd468, %rd465, %rd467, %p323;
	selp.b64 	%rd482, %rd466, %rd468, %p322;
	bra.uni 	$L__BB7_119;
$L__BB7_41:
	// begin inline asm
	mov.u32 %r332, %laneid;
	// end inline asm
	and.b32  	%r353, %r6, 992;
	add.s32 	%r354, %r353, 32;
	setp.gt.u32 	%p234, %r354, %r5;
	not.b32 	%r355, %r353;
	add.s32 	%r356, %r5, %r355;
	selp.b32 	%r351, %r356, 31, %p234;
	cvt.u32.u16 	%r357, %rs385;
	and.b32  	%r334, %r357, 255;
	mov.b32 	%r350, 1;
	mov.b32 	%r352, -1;
	// begin inline asm
	shfl.sync.down.b32 %r333, %r334, %r350, %r351, %r352;
	// end inline asm
	// begin inline asm
	shfl.sync.down.b32 %r338, %r339, %r350, %r351, %r352;
	// end inline asm
	mov.b64 	{%r344, %r349}, %rd482;
	// begin inline asm
	shfl.sync.down.b32 %r343, %r344, %r350, %r351, %r352;
	// end inline asm
	// begin inline asm
	shfl.sync.down.b32 %r348, %r349, %r350, %r351, %r352;
	// end inline asm
	mov.b64 	%rd39, {%r343, %r348};
	cvt.u16.u32 	%rs31, %r333;
	setp.ge.s32 	%p235, %r332, %r351;
	@%p235 bra 	$L__BB7_45;
	and.b16  	%rs288, %rs385, 255;
	setp.eq.s16 	%p236, %rs288, 0;
	and.b16  	%rs289, %rs31, 255;
	setp.eq.s16 	%p237, %rs289, 0;
	or.pred  	%p238, %p236, %p237;
	@%p238 bra 	$L__BB7_44;
	min.s64 	%rd482, %rd39, %rd482;
	mov.b16 	%rs385, 1;
	bra.uni 	$L__BB7_45;
$L__BB7_44:
	setp.eq.s16 	%p239, %rs288, 0;
	selp.b16 	%rs385, %rs31, %rs385, %p239;
	selp.b64 	%rd482, %rd39, %rd482, %p239;
$L__BB7_45:
	cvt.u32.u16 	%r378, %rs385;
	and.b32  	%r359, %r378, 255;
	mov.b32 	%r375, 2;
	mov.b32 	%r377, -1;
	// begin inline asm
	shfl.sync.down.b32 %r358, %r359, %r375, %r351, %r377;
	// end inline asm
	// begin inline asm
	shfl.sync.down.b32 %r363, %r364, %r375, %r351, %r377;
	// end inline asm
	mov.b64 	{%r369, %r374}, %rd482;
	// begin inline asm
	shfl.sync.down.b32 %r368, %r369, %r375, %r351, %r377;
	// end inline asm
	// begin inline asm
	shfl.sync.down.b32 %r373, %r374, %r375, %r351, %r377;
	// end inline asm
	mov.b64 	%rd43, {%r368, %r373};
	cvt.u16.u32 	%rs34, %r358;
	add.s32 	%r379, %r332, 2;
	setp.gt.s32 	%p240, %r379, %r351;
	@%p240 bra 	$L__BB7_49;
	and.b16  	%rs292, %rs385, 255;
	setp.eq.s16 	%p241, %rs292, 0;
	and.b16  	%rs293, %rs34, 255;
	setp.eq.s16 	%p242, %rs293, 0;
	or.pred  	%p243, %p241, %p242;
	@%p243 bra 	$L__BB7_48;
	min.s64 	%rd482, %rd43, %rd482;
	mov.b16 	%rs385, 1;
	bra.uni 	$L__BB7_49;
$L__BB7_48:
	setp.eq.s16 	%p244, %rs292, 0;
	selp.b16 	%rs385, %rs34, %rs385, %p244;
	selp.b64 	%rd482, %rd43, %rd482, %p244;
$L__BB7_49:
	cvt.u32.u16 	%r400, %rs385;
	and.b32  	%r381, %r400, 255;
	mov.b32 	%r397, 4;
	mov.b32 	%r399, -1;
	// begin inline asm
	shfl.sync.down.b32 %r380, %r381, %r397, %r351, %r399;
	// end inline asm
	// begin inline asm
	shfl.sync.down.b32 %r385, %r386, %r397, %r351, %r399;
	// end inline asm
	mov.b64 	{%r391, %r396}, %rd482;
	// begin inline asm
	shfl.sync.down.b32 %r390, %r391, %r397, %r351, %r399;
	// end inline asm
	// begin inline asm
	shfl.sync.down.b32 %r395, %r396, %r397, %r351, %r399;
	// end inline asm
	mov.b64 	%rd47, {%r390, %r395};
	cvt.u16.u32 	%rs37, %r380;
	add.s32 	%r401, %r332, 4;
	setp.gt.s32 	%p245, %r401, %r351;
	@%p245 bra 	$L__BB7_53;
	and.b16  	%rs296, %rs385, 255;
	setp.eq.s16 	%p246, %rs296, 0;
	and.b16  	%rs297, %rs37, 255;
	setp.eq.s16 	%p247, %rs297, 0;
	or.pred  	%p248, %p246, %p247;
	@%p248 bra 	$L__BB7_52;
	min.s64 	%rd482, %rd47, %rd482;
	mov.b16 	%rs385, 1;
	bra.uni 	$L__BB7_53;
$L__BB7_52:
	setp.eq.s16 	%p249, %rs296, 0;
	selp.b16 	%rs385, %rs37, %rs385, %p249;
	selp.b64 	%rd482, %rd47, %rd482, %p249;
$L__BB7_53:
	cvt.u32.u16 	%r422, %rs385;
	and.b32  	%r403, %r422, 255;
	mov.b32 	%r419, 8;
	mov.b32 	%r421, -1;
	// begin inline asm
	shfl.sync.down.b32 %r402, %r403, %r419, %r351, %r421;
	// end inline asm
	// begin inline asm
	shfl.sync.down.b32 %r407, %r408, %r419, %r351, %r421;
	// end inline asm
	mov.b64 	{%r413, %r418}, %rd482;
	// begin inline asm
	shfl.sync.down.b32 %r412, %r413, %r419, %r351, %r421;
	// end inline asm
	// begin inline asm
	shfl.sync.down.b32 %r417, %r418, %r419, %r351, %r421;
	// end inline asm
	mov.b64 	%rd51, {%r412, %r417};
	cvt.u16.u32 	%rs40, %r402;
	add.s32 	%r423, %r332, 8;
	setp.gt.s32 	%p250, %r423, %r351;
	@%p250 bra 	$L__BB7_57;
	and.b16  	%rs300, %rs385, 255;
	setp.eq.s16 	%p251, %rs300, 0;
	and.b16  	%rs301, %rs40, 255;
	setp.eq.s16 	%p252, %rs301, 0;
	or.pred  	%p253, %p251, %p252;
	@%p253 bra 	$L__BB7_56;
	min.s64 	%rd482, %rd51, %rd482;
	mov.b16 	%rs385, 1;
	bra.uni 	$L__BB7_57;
$L__BB7_56:
	setp.eq.s16 	%p254, %rs300, 0;
	selp.b16 	%rs385, %rs40, %rs385, %p254;
	selp.b64 	%rd482, %rd51, %rd482, %p254;
$L__BB7_57:
	cvt.u32.u16 	%r444, %rs385;
	and.b32  	%r425, %r444, 255;
	mov.b32 	%r441, 16;
	mov.b32 	%r443, -1;
	// begin inline asm
	shfl.sync.down.b32 %r424, %r425, %r441, %r351, %r443;
	// end inline asm
	// begin inline asm
	shfl.sync.down.b32 %r429, %r430, %r441, %r351, %r443;
	// end inline asm
	mov.b64 	{%r435, %r440}, %rd482;
	// begin inline asm
	shfl.sync.down.b32 %r434, %r435, %r441, %r351, %r443;
	// end inline asm
	// begin inline asm
	shfl.sync.down.b32 %r439, %r440, %r441, %r351, %r443;
	// end inline asm
	mov.b64 	%rd55, {%r434, %r439};
	cvt.u16.u32 	%rs43, %r424;
	add.s32 	%r445, %r332, 16;
	setp.gt.s32 	%p255, %r445, %r351;
	@%p255 bra 	$L__BB7_61;
	and.b16  	%rs304, %rs385, 255;
	setp.eq.s16 	%p256, %rs304, 0;
	and.b16  	%rs305, %rs43, 255;
	setp.eq.s16 	%p257, %rs305, 0;
	or.pred  	%p258, %p256, %p257;
	@%p258 bra 	$L__BB7_60;
	min.s64 	%rd482, %rd55, %rd482;
	mov.b16 	%rs385, 1;
	bra.uni 	$L__BB7_61;
$L__BB7_60:
	setp.eq.s16 	%p259, %rs304, 0;
	selp.b16 	%rs385, %rs43, %rs385, %p259;
	selp.b64 	%rd482, %rd55, %rd482, %p259;
$L__BB7_61:
	setp.ne.s32 	%p260, %r332, 0;
	@%p260 bra 	$L__BB7_63;
	shr.u32 	%r446, %r6, 1;
	and.b32  	%r447, %r446, 496;
	mov.u32 	%r448, _ZZN3cub18CUB_300001_SM_10006detail6reduce18DeviceReduceKernelINS2_10policy_hubIN4cuda3std3__45tupleIJblEEEjN6thrust24THRUST_300001_SM_1000_NS8cuda_cub9__find_if7functorIS9_EEE10Policy1000ENSB_12zip_iteratorINS8_IJNSD_26transform_input_iterator_tIbNSC_6detail35transform_pair_of_input_iterators_tIbNSB_6detail15normal_iteratorINSB_10device_ptrIjEEEESQ_NS7_8equal_toIjEEEENS7_10__not_fn_tINS7_10__identityEEEEENSB_17counting_iteratorIlNSB_11use_defaultESZ_SZ_EEEEEEEjSF_S9_SV_EEvT0_PT3_T1_NS0_13GridEvenShareIS16_EET2_T4_E12temp_storage;
	add.s32 	%r449, %r448, %r447;
	st.shared.u8 	[%r449+8], %rs385;
	st.shared.u64 	[%r449+16], %rd482;
$L__BB7_63:
	bar.sync 	0;
	setp.ne.s32 	%p261, %r6, 0;
	@%p261 bra 	$L__BB7_119;
	setp.lt.u32 	%p262, %r5, 33;
	@%p262 bra 	$L__BB7_66;
	ld.shared.u8 	%rs308, [_ZZN3cub18CUB_300001_SM_10006detail6reduce18DeviceReduceKernelINS2_10policy_hubIN4cuda3std3__45tupleIJblEEEjN6thrust24THRUST_300001_SM_1000_NS8cuda_cub9__find_if7functorIS9_EEE10Policy1000ENSB_12zip_iteratorINS8_IJNSD_26transform_input_iterator_tIbNSC_6detail35transform_pair_of_input_iterators_tIbNSB_6detail15normal_iteratorINSB_10device_ptrIjEEEESQ_NS7_8equal_toIjEEEENS7_10__not_fn_tINS7_10__identityEEEEENSB_17counting_iteratorIlNSB_11use_defaultESZ_SZ_EEEEEEEjSF_S9_SV_EEvT0_PT3_T1_NS0_13GridEvenShareIS16_EET2_T4_E12temp_storage+24];
	ld.shared.u64 	%rd421, [_ZZN3cub18CUB_300001_SM_10006detail6reduce18DeviceReduceKernelINS2_10policy_hubIN4cuda3std3__45tupleIJblEEEjN6thrust24THRUST_300001_SM_1000_NS8cuda_cub9__find_if7functorIS9_EEE10Policy1000ENSB_12zip_iteratorINS8_IJNSD_26transform_input_iterator_tIbNSC_6detail35transform_pair_of_input_iterators_tIbNSB_6detail15normal_iteratorINSB_10device_ptrIjEEEESQ_NS7_8equal_toIjEEEENS7_10__not_fn_tINS7_10__identityEEEEENSB_17counting_iteratorIlNSB_11use_defaultESZ_SZ_EEEEEEEjSF_S9_SV_EEvT0_PT3_T1_NS0_13GridEvenShareIS16_EET2_T4_E12temp_storage+32];
	and.b16  	%rs309, %rs385, 255;
	setp.eq.s16 	%p263, %rs309, 0;
	setp.eq.s16 	%p264, %rs308, 0;
	min.s64 	%rd422, %rd421, %rd482;
	selp.b16 	%rs310, %rs385, 1, %p264;
	selp.b16 	%rs385, %rs308, %rs310, %p263;
	selp.b64 	%rd423, %rd482, %rd422, %p264;
	selp.b64 	%rd482, %rd421, %rd423, %p263;
$L__BB7_66:
	setp.lt.u32 	%p265, %r5, 65;
	@%p265 bra 	$L__BB7_68;
	ld.shared.u8 	%rs311, [_ZZN3cub18CUB_300001_SM_10006detail6reduce18DeviceReduceKernelINS2_10policy_hubIN4cuda3std3__45tupleIJblEEEjN6thrust24THRUST_300001_SM_1000_NS8cuda_cub9__find_if7functorIS9_EEE10Policy1000ENSB_12zip_iteratorINS8_IJNSD_26transform_input_iterator_tIbNSC_6detail35transform_pair_of_input_iterators_tIbNSB_6detail15normal_iteratorINSB_10device_ptrIjEEEESQ_NS7_8equal_toIjEEEENS7_10__not_fn_tINS7_10__identityEEEEENSB_17counting_iteratorIlNSB_11use_defaultESZ_SZ_EEEEEEEjSF_S9_SV_EEvT0_PT3_T1_NS0_13GridEvenShareIS16_EET2_T4_E12temp_storage+40];
	ld.shared.u64 	%rd424, [_ZZN3cub18CUB_300001_SM_10006detail6reduce18DeviceReduceKernelINS2_10policy_hubIN4cuda3std3__45tupleIJblEEEjN6thrust24THRUST_300001_SM_1000_NS8cuda_cub9__find_if7functorIS9_EEE10Policy1000ENSB_12zip_iteratorINS8_IJNSD_26transform_input_iterator_tIbNSC_6detail35transform_pair_of_input_iterators_tIbNSB_6detail15normal_iteratorINSB_10device_ptrIjEEEESQ_NS7_8equal_toIjEEEENS7_10__not_fn_tINS7_10__identityEEEEENSB_17counting_iteratorIlNSB_11use_defaultESZ_SZ_EEEEEEEjSF_S9_SV_EEvT0_PT3_T1_NS0_13GridEvenShareIS16_EET2_T4_E12temp_storage+48];
	and.b16  	%rs312, %rs385, 255;
	setp.eq.s16 	%p266, %rs312, 0;
	setp.eq.s16 	%p267, %rs311, 0;
	min.s64 	%rd425, %rd424, %rd482;
	selp.b16 	%rs313, %rs385, 1, %p267;
	selp.b16 	%rs385, %rs311, %rs313, %p266;
	selp.b64 	%rd426, %rd482, %rd425, %p267;
	selp.b64 	%rd482, %rd424, %rd426, %p266;
$L__BB7_68:
	setp.lt.u32 	%p268, %r5, 97;
	@%p268 bra 	$L__BB7_70;
	ld.shared.u8 	%rs314, [_ZZN3cub18CUB_300001_SM_10006detail6reduce18DeviceReduceKernelINS2_10policy_hubIN4cuda3std3__45tupleIJblEEEjN6thrust24THRUST_300001_SM_1000_NS8cuda_cub9__find_if7functorIS9_EEE10Policy1000ENSB_12zip_iteratorINS8_IJNSD_26transform_input_iterator_tIbNSC_6detail35transform_pair_of_input_iterators_tIbNSB_6detail15normal_iteratorINSB_10device_ptrIjEEEESQ_NS7_8equal_toIjEEEENS7_10__not_fn_tINS7_10__identityEEEEENSB_17counting_iteratorIlNSB_11use_defaultESZ_SZ_EEEEEEEjSF_S9_SV_EEvT0_PT3_T1_NS0_13GridEvenShareIS16_EET2_T4_E12temp_storage+56];
	ld.shared.u64 	%rd427, [_ZZN3cub18CUB_300001_SM_10006detail6reduce18DeviceReduceKernelINS2_10policy_hubIN4cuda3std3__45tupleIJblEEEjN6thrust24THRUST_300001_SM_1000_NS8cuda_cub9__find_if7functorIS9_EEE10Policy1000ENSB_12zip_iteratorINS8_IJNSD_26transform_input_iterator_tIbNSC_6detail35transform_pair_of_input_iterators_tIbNSB_6detail15normal_iteratorINSB_10device_ptrIjEEEESQ_NS7_8equal_toIjEEEENS7_10__not_fn_tINS7_10__identityEEEEENSB_17counting_iteratorIlNSB_11use_defaultESZ_SZ_EEEEEEEjSF_S9_SV_EEvT0_PT3_T1_NS0_13GridEvenShareIS16_EET2_T4_E12temp_storage+64];
	and.b16  	%rs315, %rs385, 255;
	setp.eq.s16 	%p269, %rs315, 0;
	setp.eq.s16 	%p270, %rs314, 0;
	min.s64 	%rd428, %rd427, %rd482;
	selp.b16 	%rs316, %rs385, 1, %p270;
	selp.b16 	%rs385, %rs314, %rs316, %p269;
	selp.b64 	%rd429, %rd482, %rd428, %p270;
	selp.b64 	%rd482, %rd427, %rd429, %p269;
$L__BB7_70:
	setp.lt.u32 	%p271, %r5, 129;
	@%p271 bra 	$L__BB7_72;
	ld.shared.u8 	%rs317, [_ZZN3cub18CUB_300001_SM_10006detail6reduce18DeviceReduceKernelINS2_10policy_hubIN4cuda3std3__45tupleIJblEEEjN6thrust24THRUST_300001_SM_1000_NS8cuda_cub9__find_if7functorIS9_EEE10Policy1000ENSB_12zip_iteratorINS8_IJNSD_26transform_input_iterator_tIbNSC_6detail35transform_pair_of_input_iterators_tIbNSB_6detail15normal_iteratorINSB_10device_ptrIjEEEESQ_NS7_8equal_toIjEEEENS7_10__not_fn_tINS7_10__identityEEEEENSB_17counting_iteratorIlNSB_11use_defaultESZ_SZ_EEEEEEEjSF_S9_SV_EEvT0_PT3_T1_NS0_13GridEvenShareIS16_EET2_T4_E12temp_storage+72];
	ld.shared.u64 	%rd430, [_ZZN3cub18CUB_300001_SM_10006detail6reduce18DeviceReduceKernelINS2_10policy_hubIN4cuda3std3__45tupleIJblEEEjN6thrust24THRUST_300001_SM_1000_NS8cuda_cub9__find_if7functorIS9_EEE10Policy1000ENSB_12zip_iteratorINS8_IJNSD_26transform_input_iterator_tIbNSC_6detail35transform_pair_of_input_iterators_tIbNSB_6detail15normal_iteratorINSB_10device_ptrIjEEEESQ_NS7_8equal_toIjEEEENS7_10__not_fn_tINS7_10__identityEEEEENSB_17counting_iteratorIlNSB_11use_defaultESZ_SZ_EEEEEEEjSF_S9_SV_EEvT0_PT3_T1_NS0_13GridEvenShareIS16_EET2_T4_E12temp_storage+80];
	and.b16  	%rs318, %rs385, 255;
	setp.eq.s16 	%p272, %rs318, 0;
	setp.eq.s16 	%p273, %rs317, 0;
	min.s64 	%rd431, %rd430, %rd482;
	selp.b16 	%rs319, %rs385, 1, %p273;
	selp.b16 	%rs385, %rs317, %rs319, %p272;
	selp.b64 	%rd432, %rd482, %rd431, %p273;
	selp.b64 	%rd482, %rd430, %rd432, %p272;
$L__BB7_72:
	setp.lt.u32 	%p274, %r5, 161;
	@%p274 bra 	$L__BB7_74;
	ld.shared.u8 	%rs320, [_ZZN3cub18CUB_300001_SM_10006detail6reduce18DeviceReduceKernelINS2_10policy_hubIN4cuda3std3__45tupleIJblEEEjN6thrust24THRUST_300001_SM_1000_NS8cuda_cub9__find_if7functorIS9_EEE10Policy1000ENSB_12zip_iteratorINS8_IJNSD_26transform_input_iterator_tIbNSC_6detail35transform_pair_of_input_iterators_tIbNSB_6detail15normal_iteratorINSB_10device_ptrIjEEEESQ_NS7_8equal_toIjEEEENS7_10__not_fn_tINS7_10__identityEEEEENSB_17counting_iteratorIlNSB_11use_defaultESZ_SZ_EEEEEEEjSF_S9_SV_EEvT0_PT3_T1_NS0_13GridEvenShareIS16_EET2_T4_E12temp_storage+88];
	ld.shared.u64 	%rd433, [_ZZN3cub18CUB_300001_SM_10006detail6reduce18DeviceReduceKernelINS2_10policy_hubIN4cuda3std3__45tupleIJblEEEjN6thrust24THRUST_300001_SM_1000_NS8cuda_cub9__find_if7functorIS9_EEE10Policy1000ENSB_12zip_iteratorINS8_IJNSD_26transform_input_iterator_tIbNSC_6detail35transform_pair_of_input_iterators_tIbNSB_6detail15normal_iteratorINSB_10device_ptrIjEEEESQ_NS7_8equal_toIjEEEENS7_10__not_fn_tINS7_10__identityEEEEENSB_17counting_iteratorIlNSB_11use_defaultESZ_SZ_EEEEEEEjSF_S9_SV_EEvT0_PT3_T1_NS0_13GridEvenShareIS16_EET2_T4_E12temp_storage+96];
	and.b16  	%rs321, %rs385, 255;
	setp.eq.s16 	%p275, %rs321, 0;
	setp.eq.s16 	%p276, %rs320, 0;
	min.s64 	%rd434, %rd433, %rd482;
	selp.b16 	%rs322, %rs385, 1, %p276;
	selp.b16 	%rs385, %rs320, %rs322, %p275;
	selp.b64 	%rd435, %rd482, %rd434, %p276;
	selp.b64 	%rd482, %rd433, %rd435, %p275;
$L__BB7_74:
	setp.lt.u32 	%p277, %r5, 193;
	@%p277 bra 	$L__BB7_76;
	ld.shared.u8 	%rs323, [_ZZN3cub18CUB_300001_SM_10006detail6reduce18DeviceReduceKernelINS2_10policy_hubIN4cuda3std3__45tupleIJblEEEjN6thrust24THRUST_300001_SM_1000_NS8cuda_cub9__find_if7functorIS9_EEE10Policy1000ENSB_12zip_iteratorINS8_IJNSD_26transform_input_iterator_tIbNSC_6detail35transform_pair_of_input_iterators_tIbNSB_6detail15normal_iteratorINSB_10device_ptrIjEEEESQ_NS7_8equal_toIjEEEENS7_10__not_fn_tINS7_10__identityEEEEENSB_17counting_iteratorIlNSB_11use_defaultESZ_SZ_EEEEEEEjSF_S9_SV_EEvT0_PT3_T1_NS0_13GridEvenShareIS16_EET2_T4_E12temp_storage+104];
	ld.shared.u64 	%rd436, [_ZZN3cub18CUB_300001_SM_10006detail6reduce18DeviceReduceKernelINS2_10policy_hubIN4cuda3std3__45tupleIJblEEEjN6thrust24THRUST_300001_SM_1000_NS8cuda_cub9__find_if7functorIS9_EEE10Policy1000ENSB_12zip_iteratorINS8_IJNSD_26transform_input_iterator_tIbNSC_6detail35transform_pair_of_input_iterators_tIbNSB_6detail15normal_iteratorINSB_10device_ptrIjEEEESQ_NS7_8equal_toIjEEEENS7_10__not_fn_tINS7_10__identityEEEEENSB_17counting_iteratorIlNSB_11use_defaultESZ_SZ_EEEEEEEjSF_S9_SV_EEvT0_PT3_T1_NS0_13GridEvenShareIS16_EET2_T4_E12temp_storage+112];
	and.b16  	%rs324, %rs385, 255;
	setp.eq.s16 	%p278, %rs324, 0;
	setp.eq.s16 	%p279, %rs323, 0;
	min.s64 	%rd437, %rd436, %rd482;
	selp.b16 	%rs325, %rs385, 1, %p279;
	selp.b16 	%rs385, %rs323, %rs325, %p278;
	selp.b64 	%rd438, %rd482, %rd437, %p279;
	selp.b64 	%rd482, %rd436, %rd438, %p278;
$L__BB7_76:
	setp.lt.u32 	%p280, %r5, 225;
	@%p280 bra 	$L__BB7_119;
	ld.shared.u8 	%rs326, [_ZZN3cub18CUB_300001_SM_10006detail6reduce18DeviceReduceKernelINS2_10policy_hubIN4cuda3std3__45tupleIJblEEEjN6thrust24THRUST_300001_SM_1000_NS8cuda_cub9__find_if7functorIS9_EEE10Policy1000ENSB_12zip_iteratorINS8_IJNSD_26transform_input_iterator_tIbNSC_6detail35transform_pair_of_input_iterators_tIbNSB_6detail15normal_iteratorINSB_10device_ptrIjEEEESQ_NS7_8equal_toIjEEEENS7_10__not_fn_tINS7_10__identityEEEEENSB_17counting_iteratorIlNSB_11use_defaultESZ_SZ_EEEEEEEjSF_S9_SV_EEvT0_PT3_T1_NS0_13GridEvenShareIS16_EET2_T4_E12temp_storage+120];
	ld.shared.u64 	%rd439, [_ZZN3cub18CUB_300001_SM_10006detail6reduce18DeviceReduceKernelINS2_10policy_hubIN4cuda3std3__45tupleIJblEEEjN6thrust24THRUST_300001_SM_1000_NS8cuda_cub9__find_if7functorIS9_EEE10Policy1000ENSB_12zip_iteratorINS8_IJNSD_26transform_input_iterator_tIbNSC_6detail35transform_pair_of_input_iterators_tIbNSB_6detail15normal_iteratorINSB_10device_ptrIjEEEESQ_NS7_8equal_toIjEEEENS7_10__not_fn_tINS7_10__identityEEEEENSB_17counting_iteratorIlNSB_11use_defaultESZ_SZ_EEEEEEEjSF_S9_SV_EEvT0_PT3_T1_NS0_13GridEvenShareIS16_EET2_T4_E12temp_storage+128];
	and.b16  	%rs327, %rs385, 255;
	setp.eq.s16 	%p281, %rs327, 0;
	setp.eq.s16 	%p282, %rs326, 0;
	min.s64 	%rd440, %rd439, %rd482;
	selp.b16 	%rs328, %rs385, 1, %p282;
	selp.b16 	%rs385, %rs326, %rs328, %p281;
	selp.b64 	%rd441, %rd482, %rd440, %p282;
	selp.b64 	%rd482, %rd439, %rd441, %p281;
	bra.uni 	$L__BB7_119;
$L__BB7_78:
	mov.u32 	%r30, %tid.x;
	cvt.u64.u32 	%rd114, %r4;
	add.s64 	%rd115, %rd112, %rd114;
	cvt.u64.u32 	%rd116, %r30;
	add.s64 	%rd117, %rd116, %rd114;
	shl.b64 	%rd118, %rd117, 2;
	add.s64 	%rd119, %rd1, %rd118;
	add.s64 	%rd120, %rd2, %rd118;
	ld.global.u32 	%r81, [%rd119];
	ld.global.u32 	%r82, [%rd120];
	setp.ne.s32 	%p2, %r81, %r82;
	add.s32 	%r83, %r30, 256;
	cvt.u64.u32 	%rd121, %r83;
	ld.global.u32 	%r84, [%rd119+1024];
	ld.global.u32 	%r86, [%rd120+1024];
	setp.ne.s32 	%p3, %r84, %r86;
	add.s32 	%r88, %r30, 512;
	cvt.u64.u32 	%rd122, %r88;
	add.s64 	%rd123, %rd115, %rd122;
	ld.global.u32 	%r89, [%rd119+2048];
	ld.global.u32 	%r90, [%rd120+2048];
	setp.ne.s32 	%p4, %r89, %r90;
	add.s64 	%rd124, %rd123, 256;
	ld.global.u32 	%r91, [%rd119+3072];
	ld.global.u32 	%r92, [%rd120+3072];
	setp.ne.s32 	%p6, %r91, %r92;
	or.pred  	%p8, %p2, %p3;
	selp.b64 	%rd125, %rd116, %rd121, %p2;
	add.s64 	%rd126, %rd115, %rd125;
	min.s64 	%rd127, %rd123, %rd126;
	selp.b64 	%rd128, %rd127, %rd126, %p4;
	or.pred  	%p9, %p8, %p4;
	selp.b64 	%rd129, %rd128, %rd123, %p8;
	min.s64 	%rd130, %rd124, %rd129;
	selp.b64 	%rd131, %rd130, %rd129, %p6;
	or.pred  	%p10, %p9, %p6;
	selp.u16 	%rs385, 1, 0, %p10;
	selp.b64 	%rd482, %rd131, %rd124, %p9;
	shl.b32 	%r31, %r2, 10;
	setp.lt.u32 	%p11, %r5, %r31;
	@%p11 bra 	$L__BB7_95;
	add.s32 	%r94, %r30, %r31;
	add.s32 	%r95, %r94, %r4;
	add.s32 	%r569, %r95, 1024;
	not.b32 	%r96, %r30;
	add.s32 	%r97, %r96, %r1;
	sub.s32 	%r98, %r97, %r31;
	sub.s32 	%r568, %r98, %r4;
	mov.b32 	%r570, 0;
	mov.u32 	%r571, %r4;
$L__BB7_80:
	shl.b32 	%r38, %r2, 10;
	add.s32 	%r571, %r571, %r38;
	add.s32 	%r99, %r1, -1024;
	setp.gt.u32 	%p12, %r571, %r99;
	@%p12 bra 	$L__BB7_82;
	add.s32 	%r100, %r30, %r571;
	cvt.u64.u32 	%rd132, %r100;
	mul.wide.u32 	%rd133, %r100, 4;
	add.s64 	%rd134, %rd1, %rd133;
	add.s64 	%rd135, %rd2, %rd133;
	add.s64 	%rd136, %rd112, %rd132;
	ld.global.u32 	%r101, [%rd134];
	ld.global.u32 	%r102, [%rd135];
	setp.ne.s32 	%p13, %r101, %r102;
	add.s64 	%rd137, %rd136, 256;
	ld.global.u32 	%r103, [%rd134+1024];
	ld.global.u32 	%r104, [%rd135+1024];
	setp.ne.s32 	%p14, %r103, %r104;
	selp.u16 	%rs107, 1, 0, %p14;
	add.s64 	%rd138, %rd136, 512;
	ld.global.u32 	%r105, [%rd134+2048];
	ld.global.u32 	%r106, [%rd135+2048];
	setp.ne.s32 	%p15, %r105, %r106;
	selp.u16 	%rs108, 1, 0, %p15;
	add.s64 	%rd139, %rd136, 768;
	ld.global.u32 	%r107, [%rd134+3072];
	ld.global.u32 	%r108, [%rd135+3072];
	setp.ne.s32 	%p16, %r107, %r108;
	selp.u16 	%rs109, 1, 0, %p16;
	and.b16  	%rs110, %rs385, 255;
	setp.eq.s16 	%p17, %rs110, 0;
	selp.u16 	%rs111, 1, 0, %p13;
	min.s64 	%rd140, %rd136, %rd482;
	selp.b16 	%rs112, 1, %rs385, %p13;
	selp.b64 	%rd141, %rd140, %rd482, %p13;
	selp.b16 	%rs113, %rs111, %rs112, %p17;
	and.b16  	%rs114, %rs113, 255;
	selp.b64 	%rd142, %rd136, %rd141, %p17;
	setp.eq.s16 	%p18, %rs114, 0;
	min.s64 	%rd143, %rd137, %rd142;
	selp.b16 	%rs115, 1, %rs113, %p14;
	selp.b64 	%rd144, %rd143, %rd142, %p14;
	selp.b16 	%rs116, %rs107, %rs115, %p18;
	and.b16  	%rs117, %rs116, 255;
	selp.b64 	%rd145, %rd137, %rd144, %p18;
	setp.eq.s16 	%p19, %rs117, 0;
	min.s64 	%rd146, %rd138, %rd145;
	selp.b16 	%rs118, 1, %rs116, %p15;
	selp.b64 	%rd147, %rd146, %rd145, %p15;
	selp.b16 	%rs119, %rs108, %rs118, %p19;
	and.b16  	%rs120, %rs119, 255;
	selp.b64 	%rd148, %rd138, %rd147, %p19;
	setp.eq.s16 	%p20, %rs120, 0;
	min.s64 	%rd149, %rd139, %rd148;
	selp.b16 	%rs121, 1, %rs119, %p16;
	selp.b64 	%rd150, %rd149, %rd148, %p16;
	selp.b16 	%rs385, %rs109, %rs121, %p20;
	selp.b64 	%rd482, %rd139, %rd150, %p20;
	sub.s32 	%r109, %r1, %r571;
	shl.b32 	%r110, %r2, 10;
	setp.lt.u32 	%p21, %r109, %r110;
	add.s32 	%r570, %r570, 1;
	add.s32 	%r569, %r569, %r110;
	sub.s32 	%r568, %r568, %r110;
	@%p21 bra 	$L__BB7_95;
	bra.uni 	$L__BB7_80;
$L__BB7_82:
	setp.le.u32 	%p22, %r1, %r571;
	sub.s32 	%r111, %r1, %r571;
	setp.ge.s32 	%p23, %r30, %r111;
	or.pred  	%p24, %p22, %p23;
	@%p24 bra 	$L__BB7_95;
	not.b32 	%r113, %r30;
	add.s32 	%r43, %r1, %r113;
	add.s32 	%r114, %r38, %r4;
	sub.s32 	%r115, %r43, %r114;
	mul.lo.s32 	%r116, %r2, %r570;
	shl.b32 	%r117, %r116, 10;
	sub.s32 	%r118, %r115, %r117;
	shr.u32 	%r119, %r118, 8;
	add.s32 	%r44, %r119, 1;
	and.b32  	%r45, %r44, 7;
	setp.lt.u32 	%p25, %r118, 1792;
	mov.u32 	%r576, %r30;
	@%p25 bra 	$L__BB7_87;
	or.b32  	%r574, %r30, 1024;
	shr.u32 	%r120, %r568, 8;
	add.s32 	%r121, %r120, 1;
	and.b32  	%r122, %r121, 33554424;
	neg.s32 	%r572, %r122;
$L__BB7_85:
	.pragma "nounroll";
	add.s32 	%r123, %r569, -1024;
	cvt.u64.u32 	%rd152, %r123;
	mul.wide.u32 	%rd153, %r123, 4;
	add.s64 	%rd154, %rd1, %rd153;
	add.s64 	%rd155, %rd2, %rd153;
	add.s64 	%rd156, %rd112, %rd152;
	ld.global.u32 	%r124, [%rd154];
	ld.global.u32 	%r125, [%rd155];
	setp.ne.s32 	%p26, %r124, %r125;
	selp.u16 	%rs123, 1, 0, %p26;
	and.b16  	%rs124, %rs385, 255;
	setp.ne.s16 	%p28, %rs124, 0;
	and.pred  	%p29, %p28, %p26;
	min.s64 	%rd157, %rd156, %rd482;
	setp.eq.s16 	%p30, %rs124, 0;
	selp.b16 	%rs125, %rs123, %rs385, %p30;
	selp.b64 	%rd158, %rd156, %rd482, %p30;
	selp.b16 	%rs126, 1, %rs125, %p29;
	and.b16  	%rs127, %rs126, 255;
	selp.b64 	%rd159, %rd157, %rd158, %p29;
	add.s32 	%r126, %r569, -768;
	cvt.u64.u32 	%rd160, %r126;
	mul.wide.u32 	%rd161, %r126, 4;
	add.s64 	%rd162, %rd1, %rd161;
	add.s64 	%rd163, %rd2, %rd161;
	add.s64 	%rd164, %rd112, %rd160;
	ld.global.u32 	%r127, [%rd162];
	ld.global.u32 	%r128, [%rd163];
	setp.ne.s32 	%p31, %r127, %r128;
	selp.u16 	%rs128, 1, 0, %p31;
	setp.ne.s16 	%p33, %rs127, 0;
	and.pred  	%p34, %p33, %p31;
	min.s64 	%rd165, %rd164, %rd159;
	setp.eq.s16 	%p35, %rs127, 0;
	selp.b16 	%rs129, %rs128, %rs126, %p35;
	selp.b64 	%rd166, %rd164, %rd159, %p35;
	selp.b16 	%rs130, 1, %rs129, %p34;
	and.b16  	%rs131, %rs130, 255;
	selp.b64 	%rd167, %rd165, %rd166, %p34;
	add.s32 	%r129, %r569, -512;
	cvt.u64.u32 	%rd168, %r129;
	mul.wide.u32 	%rd169, %r129, 4;
	add.s64 	%rd170, %rd1, %rd169;
	add.s64 	%rd171, %rd2, %rd169;
	add.s64 	%rd172, %rd112, %rd168;
	ld.global.u32 	%r130, [%rd170];
	ld.global.u32 	%r131, [%rd171];
	setp.ne.s32 	%p36, %r130, %r131;
	selp.u16 	%rs132, 1, 0, %p36;
	setp.ne.s16 	%p38, %rs131, 0;
	and.pred  	%p39, %p38, %p36;
	min.s64 	%rd173, %rd172, %rd167;
	setp.eq.s16 	%p40, %rs131, 0;
	selp.b16 	%rs133, %rs132, %rs130, %p40;
	selp.b64 	%rd174, %rd172, %rd167, %p40;
	selp.b16 	%rs134, 1, %rs133, %p39;
	and.b16  	%rs135, %rs134, 255;
	selp.b64 	%rd175, %rd173, %rd174, %p39;
	add.s32 	%r132, %r569, 768;
	add.s32 	%r133, %r569, -256;
	cvt.u64.u32 	%rd176, %r133;
	mul.wide.u32 	%rd177, %r133, 4;
	add.s64 	%rd178, %rd1, %rd177;
	add.s64 	%rd179, %rd2, %rd177;
	add.s64 	%rd180, %rd112, %rd176;
	ld.global.u32 	%r134, [%rd178];
	ld.global.u32 	%r135, [%rd179];
	setp.ne.s32 	%p41, %r134, %r135;
	selp.u16 	%rs136, 1, 0, %p41;
	setp.ne.s16 	%p43, %rs135, 0;
	and.pred  	%p44, %p43, %p41;
	min.s64 	%rd181, %rd180, %rd175;
	setp.eq.s16 	%p45, %rs135, 0;
	selp.b16 	%rs137, %rs136, %rs134, %p45;
	selp.b64 	%rd182, %rd180, %rd175, %p45;
	selp.b16 	%rs138, 1, %rs137, %p44;
	and.b16  	%rs139, %rs138, 255;
	selp.b64 	%rd183, %rd181, %rd182, %p44;
	cvt.u64.u32 	%rd184, %r569;
	mul.wide.u32 	%rd185, %r569, 4;
	add.s64 	%rd186, %rd1, %rd185;
	add.s64 	%rd187, %rd2, %rd185;
	add.s64 	%rd188, %rd112, %rd184;
	ld.global.u32 	%r136, [%rd186];
	ld.global.u32 	%r137, [%rd187];
	setp.ne.s32 	%p46, %r136, %r137;
	selp.u16 	%rs140, 1, 0, %p46;
	setp.ne.s16 	%p48, %rs139, 0;
	and.pred  	%p49, %p48, %p46;
	min.s64 	%rd189, %rd188, %rd183;
	setp.eq.s16 	%p50, %rs139, 0;
	selp.b16 	%rs141, %rs140, %rs138, %p50;
	selp.b64 	%rd190, %rd188, %rd183, %p50;
	selp.b16 	%rs142, 1, %rs141, %p49;
	and.b16  	%rs143, %rs142, 255;
	selp.b64 	%rd191, %rd189, %rd190, %p49;
	add.s32 	%r138, %r569, 256;
	cvt.u64.u32 	%rd192, %r138;
	mul.wide.u32 	%rd193, %r138, 4;
	add.s64 	%rd194, %rd1, %rd193;
	add.s64 	%rd195, %rd2, %rd193;
	add.s64 	%rd196, %rd112, %rd192;
	ld.global.u32 	%r139, [%rd194];
	ld.global.u32 	%r140, [%rd195];
	setp.ne.s32 	%p51, %r139, %r140;
	selp.u16 	%rs144, 1, 0, %p51;
	setp.ne.s16 	%p53, %rs143, 0;
	and.pred  	%p54, %p53, %p51;
	min.s64 	%rd197, %rd196, %rd191;
	setp.eq.s16 	%p55, %rs143, 0;
	selp.b16 	%rs145, %rs144, %rs142, %p55;
	selp.b64 	%rd198, %rd196, %rd191, %p55;
	selp.b16 	%rs146, 1, %rs145, %p54;
	and.b16  	%rs147, %rs146, 255;
	selp.b64 	%rd199, %rd197, %rd198, %p54;
	add.s32 	%r141, %r569, 512;
	cvt.u64.u32 	%rd200, %r141;
	mul.wide.u32 	%rd201, %r141, 4;
	add.s64 	%rd202, %rd1, %rd201;
	add.s64 	%rd203, %rd2, %rd201;
	add.s64 	%rd204, %rd112, %rd200;
	ld.global.u32 	%r142, [%rd202];
	ld.global.u32 	%r143, [%rd203];
	setp.ne.s32 	%p56, %r142, %r143;
	selp.u16 	%rs148, 1, 0, %p56;
	setp.ne.s16 	%p58, %rs147, 0;
	and.pred  	%p59, %p58, %p56;
	min.s64 	%rd205, %rd204, %rd199;
	setp.eq.s16 	%p60, %rs147, 0;
	selp.b16 	%rs149, %rs148, %rs146, %p60;
	selp.b64 	%rd206, %rd204, %rd199, %p60;
	selp.b16 	%rs150, 1, %rs149, %p59;
	and.b16  	%rs151, %rs150, 255;
	selp.b64 	%rd207, %rd205, %rd206, %p59;
	cvt.u64.u32 	%rd208, %r132;
	mul.wide.u32 	%rd209, %r132, 4;
	add.s64 	%rd210, %rd1, %rd209;
	add.s64 	%rd211, %rd2, %rd209;
	add.s64 	%rd212, %rd112, %rd208;
	ld.global.u32 	%r144, [%rd210];
	ld.global.u32 	%r145, [%rd211];
	setp.ne.s32 	%p61, %r144, %r145;
	selp.u16 	%rs152, 1, 0, %p61;
	setp.ne.s16 	%p63, %rs151, 0;
	and.pred  	%p64, %p63, %p61;
	min.s64 	%rd213, %rd212, %rd207;
	setp.eq.s16 	%p65, %rs151, 0;
	selp.b16 	%rs153, %rs152, %rs150, %p65;
	selp.b64 	%rd214, %rd212, %rd207, %p65;
	selp.b16 	%rs385, 1, %rs153, %p64;
	selp.b64 	%rd482, %rd213, %rd214, %p64;
	add.s32 	%r574, %r574, 2048;
	add.s32 	%r569, %r569, 2048;
	add.s32 	%r572, %r572, 8;
	setp.ne.s32 	%p66, %r572, 0;
	@%p66 bra 	$L__BB7_85;
	add.s32 	%r576, %r574, -1024;
$L__BB7_87:
	setp.eq.s32 	%p67, %r45, 0;
	@%p67 bra 	$L__BB7_95;
	setp.lt.u32 	%p68, %r45, 4;
	@%p68 bra 	$L__BB7_90;
	add.s32 	%r146, %r576, %r571;
	cvt.u64.u32 	%rd216, %r146;
	mul.wide.u32 	%rd217, %r146, 4;
	add.s64 	%rd218, %rd1, %rd217;
	add.s64 	%rd219, %rd2, %rd217;
	add.s64 	%rd220, %rd112, %rd216;
	ld.global.u32 	%r147, [%rd218];
	ld.global.u32 	%r148, [%rd219];
	setp.ne.s32 	%p69, %r147, %r148;
	selp.u16 	%rs155, 1, 0, %p69;
	and.b16  	%rs156, %rs385, 255;
	setp.ne.s16 	%p71, %rs156, 0;
	and.pred  	%p72, %p71, %p69;
	min.s64 	%rd221, %rd220, %rd482;
	setp.eq.s16 	%p73, %rs156, 0;
	selp.b16 	%rs157, %rs155, %rs385, %p73;
	selp.b64 	%rd222, %rd220, %rd482, %p73;
	selp.b16 	%rs158, 1, %rs157, %p72;
	and.b16  	%rs159, %rs158, 255;
	selp.b64 	%rd223, %rd221, %rd222, %p72;
	add.s32 	%r149, %r146, 256;
	cvt.u64.u32 	%rd224, %r149;
	mul.wide.u32 	%rd225, %r149, 4;
	add.s64 	%rd226, %rd1, %rd225;
	add.s64 	%rd227, %rd2, %rd225;
	add.s64 	%rd228, %rd112, %rd224;
	ld.global.u32 	%r150, [%rd226];
	ld.global.u32 	%r151, [%rd227];
	setp.ne.s32 	%p74, %r150, %r151;
	selp.u16 	%rs160, 1, 0, %p74;
	setp.ne.s16 	%p76, %rs159, 0;
	and.pred  	%p77, %p76, %p74;
	min.s64 	%rd229, %rd228, %rd223;
	setp.eq.s16 	%p78, %rs159, 0;
	selp.b16 	%rs161, %rs160, %rs158, %p78;
	selp.b64 	%rd230, %rd228, %rd223, %p78;
	selp.b16 	%rs162, 1, %rs161, %p77;
	and.b16  	%rs163, %rs162, 255;
	selp.b64 	%rd231, %rd229, %rd230, %p77;
	add.s32 	%r152, %r146, 512;
	cvt.u64.u32 	%rd232, %r152;
	mul.wide.u32 	%rd233, %r152, 4;
	add.s64 	%rd234, %rd1, %rd233;
	add.s64 	%rd235, %rd2, %rd233;
	add.s64 	%rd236, %rd112, %rd232;
	ld.global.u32 	%r153, [%rd234];
	ld.global.u32 	%r154, [%rd235];
	setp.ne.s32 	%p79, %r153, %r154;
	selp.u16 	%rs164, 1, 0, %p79;
	setp.ne.s16 	%p81, %rs163, 0;
	and.pred  	%p82, %p81, %p79;
	min.s64 	%rd237, %rd236, %rd231;
	setp.eq.s16 	%p83, %rs163, 0;
	selp.b16 	%rs165, %rs164, %rs162, %p83;
	selp.b64 	%rd238, %rd236, %rd231, %p83;
	selp.b16 	%rs166, 1, %rs165, %p82;
	and.b16  	%rs167, %rs166, 255;
	selp.b64 	%rd239, %rd237, %rd238, %p82;
	add.s32 	%r155, %r146, 768;
	cvt.u64.u32 	%rd240, %r155;
	mul.wide.u32 	%rd241, %r155, 4;
	add.s64 	%rd242, %rd1, %rd241;
	add.s64 	%rd243, %rd2, %rd241;
	add.s64 	%rd244, %rd112, %rd240;
	ld.global.u32 	%r156, [%rd242];
	ld.global.u32 	%r157, [%rd243];
	setp.ne.s32 	%p84, %r156, %r157;
	selp.u16 	%rs168, 1, 0, %p84;
	setp.ne.s16 	%p86, %rs167, 0;
	and.pred  	%p87, %p86, %p84;
	min.s64 	%rd245, %rd244, %rd239;
	setp.eq.s16 	%p88, %rs167, 0;
	selp.b16 	%rs169, %rs168, %rs166, %p88;
	selp.b64 	%rd246, %rd244, %rd239, %p88;
	selp.b16 	%rs385, 1, %rs169, %p87;
	selp.b64 	%rd482, %rd245, %rd246, %p87;
	add.s32 	%r576, %r576, 1024;
$L__BB7_90:
	and.b32  	%r158, %r44, 3;
	setp.eq.s32 	%p89, %r158, 0;
	@%p89 bra 	$L__BB7_95;
	setp.eq.s32 	%p90, %r158, 1;
	@%p90 bra 	$L__BB7_93;
	add.s32 	%r159, %r576, %r571;
	cvt.u64.u32 	%rd248, %r159;
	mul.wide.u32 	%rd249, %r159, 4;
	add.s64 	%rd250, %rd1, %rd249;
	add.s64 	%rd251, %rd2, %rd249;
	add.s64 	%rd252, %rd112, %rd248;
	ld.global.u32 	%r160, [%rd250];
	ld.global.u32 	%r161, [%rd251];
	setp.ne.s32 	%p91, %r160, %r161;
	selp.u16 	%rs171, 1, 0, %p91;
	and.b16  	%rs172, %rs385, 255;
	setp.ne.s16 	%p93, %rs172, 0;
	and.pred  	%p94, %p93, %p91;
	min.s64 	%rd253, %rd252, %rd482;
	setp.eq.s16 	%p95, %rs172, 0;
	selp.b16 	%rs173, %rs171, %rs385, %p95;
	selp.b64 	%rd254, %rd252, %rd482, %p95;
	selp.b16 	%rs174, 1, %rs173, %p94;
	and.b16  	%rs175, %rs174, 255;
	selp.b64 	%rd255, %rd253, %rd254, %p94;
	add.s32 	%r162, %r159, 256;
	cvt.u64.u32 	%rd256, %r162;
	mul.wide.u32 	%rd257, %r162, 4;
	add.s64 	%rd258, %rd1, %rd257;
	add.s64 	%rd259, %rd2, %rd257;
	add.s64 	%rd260, %rd112, %rd256;
	ld.global.u32 	%r163, [%rd258];
	ld.global.u32 	%r164, [%rd259];
	setp.ne.s32 	%p96, %r163, %r164;
	selp.u16 	%rs176, 1, 0, %p96;
	setp.ne.s16 	%p98, %rs175, 0;
	and.pred  	%p99, %p98, %p96;
	min.s64 	%rd261, %rd260, %rd255;
	setp.eq.s16 	%p100, %rs175, 0;
	selp.b16 	%rs177, %rs176, %rs174, %p100;
	selp.b64 	%rd262, %rd260, %rd255, %p100;
	selp.b16 	%rs385, 1, %rs177, %p99;
	selp.b64 	%rd482, %rd261, %rd262, %p99;
	add.s32 	%r576, %r576, 512;
$L__BB7_93:
	and.b32  	%r165, %r43, 256;
	setp.ne.s32 	%p101, %r165, 0;
	@%p101 bra 	$L__BB7_95;
	add.s32 	%r166, %r576, %r571;
	cvt.u64.u32 	%rd263, %r166;
	mul.wide.u32 	%rd264, %r166, 4;
	add.s64 	%rd265, %rd1, %rd264;
	add.s64 	%rd266, %rd2, %rd264;
	add.s64 	%rd267, %rd112, %rd263;
	ld.global.u32 	%r167, [%rd265];
	ld.global.u32 	%r168, [%rd266];
	setp.ne.s32 	%p102, %r167, %r168;
	selp.u16 	%rs178, 1, 0, %p102;
	and.b16  	%rs179, %rs385, 255;
	setp.ne.s16 	%p104, %rs179, 0;
	and.pred  	%p105, %p104, %p102;
	min.s64 	%rd268, %rd267, %rd482;
	setp.eq.s16 	%p106, %rs179, 0;
	selp.b16 	%rs180, %rs178, %rs385, %p106;
	selp.b64 	%rd269, %rd267, %rd482, %p106;
	selp.b16 	%rs385, 1, %rs180, %p105;
	selp.b64 	%rd482, %rd268, %rd269, %p105;
$L__BB7_95:
	// begin inline asm
	mov.u32 %r169, %laneid;
	// end inline asm
	cvt.u32.u16 	%r190, %rs385;
	and.b32  	%r171, %r190, 255;
	mov.b32 	%r187, 1;
	mov.b32 	%r188, 31;
	mov.b32 	%r189, -1;
	// begin inline asm
	shfl.sync.down.b32 %r170, %r171, %r187, %r188, %r189;
	// end inline asm
	// begin inline asm
	shfl.sync.down.b32 %r175, %r176, %r187, %r188, %r189;
	// end inline asm
	mov.b64 	{%r181, %r186}, %rd482;
	// begin inline asm
	shfl.sync.down.b32 %r180, %r181, %r187, %r188, %r189;
	// end inline asm
	// begin inline asm
	shfl.sync.down.b32 %r185, %r186, %r187, %r188, %r189;
	// end inline asm
	mov.b64 	%rd88, {%r180, %r185};
	cvt.u16.u32 	%rs74, %r170;
	setp.gt.s32 	%p107, %r169, 30;
	@%p107 bra 	$L__BB7_99;
	and.b16  	%rs181, %rs385, 255;
	setp.eq.s16 	%p108, %rs181, 0;
	and.b16  	%rs182, %rs74, 255;
	setp.eq.s16 	%p109, %rs182, 0;
	or.pred  	%p110, %p108, %p109;
	@%p110 bra 	$L__BB7_98;
	min.s64 	%rd482, %rd88, %rd482;
	mov.b16 	%rs385, 1;
	bra.uni 	$L__BB7_99;
$L__BB7_98:
	setp.eq.s16 	%p111, %rs181, 0;
	selp.b16 	%rs385, %rs74, %rs385, %p111;
	selp.b64 	%rd482, %rd88, %rd482, %p111;
$L__BB7_99:
	cvt.u32.u16 	%r211, %rs385;
	and.b32  	%r192, %r211, 255;
	mov.b32 	%r208, 2;
	mov.b32 	%r209, 31;
	mov.b32 	%r210, -1;
	// begin inline asm
	shfl.sync.down.b32 %r191, %r192, %r208, %r209, %r210;
	// end inline asm
	// begin inline asm
	shfl.sync.down.b32 %r196, %r197, %r208, %r209, %r210;
	// end inline asm
	mov.b64 	{%r202, %r207}, %rd482;
	// begin inline asm
	shfl.sync.down.b32 %r201, %r202, %r208, %r209, %r210;
	// end inline asm
	// begin inline asm
	shfl.sync.down.b32 %r206, %r207, %r208, %r209, %r210;
	// end inline asm
	mov.b64 	%rd92, {%r201, %r206};
	cvt.u16.u32 	%rs77, %r191;
	setp.gt.s32 	%p112, %r169, 29;
	@%p112 bra 	$L__BB7_103;
	and.b16  	%rs185, %rs385, 255;
	setp.eq.s16 	%p113, %rs185, 0;
	and.b16  	%rs186, %rs77, 255;
	setp.eq.s16 	%p114, %rs186, 0;
	or.pred  	%p115, %p113, %p114;
	@%p115 bra 	$L__BB7_102;
	min.s64 	%rd482, %rd92, %rd482;
	mov.b16 	%rs385, 1;
	bra.uni 	$L__BB7_103;
$L__BB7_102:
	setp.eq.s16 	%p116, %rs185, 0;
	selp.b16 	%rs385, %rs77, %rs385, %p116;
	selp.b64 	%rd482, %rd92, %rd482, %p116;
$L__BB7_103:
	cvt.u32.u16 	%r232, %rs385;
	and.b32  	%r213, %r232, 255;
	mov.b32 	%r229, 4;
	mov.b32 	%r230, 31;
	mov.b32 	%r231, -1;
	// begin inline asm
	shfl.sync.down.b32 %r212, %r213, %r229, %r230, %r231;
	// end inline asm
	// begin inline asm
	shfl.sync.down.b32 %r217, %r218, %r229, %r230, %r231;
	// end inline asm
	mov.b64 	{%r223, %r228}, %rd482;
	// begin inline asm
	shfl.sync.down.b32 %r222, %r223, %r229, %r230, %r231;
	// end inline asm
	// begin inline asm
	shfl.sync.down.b32 %r227, %r228, %r229, %r230, %r231;
	// end inline asm
	mov.b64 	%rd96, {%r222, %r227};
	cvt.u16.u32 	%rs80, %r212;
	setp.gt.s32 	%p117, %r169, 27;
	@%p117 bra 	$L__BB7_107;
	and.b16  	%rs189, %rs385, 255;
	setp.eq.s16 	%p118, %rs189, 0;
	and.b16  	%rs190, %rs80, 255;
	setp.eq.s16 	%p119, %rs190, 0;
	or.pred  	%p120, %p118, %p119;
	@%p120 bra 	$L__BB7_106;
	min.s64 	%rd482, %rd96, %rd482;
	mov.b16 	%rs385, 1;
	bra.uni 	$L__BB7_107;
$L__BB7_106:
	setp.eq.s16 	%p121, %rs189, 0;
	selp.b16 	%rs385, %rs80, %rs385, %p121;
	selp.b64 	%rd482, %rd96, %rd482, %p121;
$L__BB7_107:
	cvt.u32.u16 	%r253, %rs385;
	and.b32  	%r234, %r253, 255;
	mov.b32 	%r250, 8;
	mov.b32 	%r251, 31;
	mov.b32 	%r252, -1;
	// begin inline asm
	shfl.sync.down.b32 %r233, %r234, %r250, %r251, %r252;
	// end inline asm
	// begin inline asm
	shfl.sync.down.b32 %r238, %r239, %r250, %r251, %r252;
	// end inline asm
	mov.b64 	{%r244, %r249}, %rd482;
	// begin inline asm
	shfl.sync.down.b32 %r243, %r244, %r250, %r251, %r252;
	// end inline asm
	// begin inline asm
	shfl.sync.down.b32 %r248, %r249, %r250, %r251, %r252;
	// end inline asm
	mov.b64 	%rd100, {%r243, %r248};
	cvt.u16.u32 	%rs83, %r233;
	setp.gt.s32 	%p122, %r169, 23;
	@%p122 bra 	$L__BB7_111;
	and.b16  	%rs193, %rs385, 255;
	setp.eq.s16 	%p123, %rs193, 0;
	and.b16  	%rs194, %rs83, 255;
	setp.eq.s16 	%p124, %rs194, 0;
	or.pred  	%p125, %p123, %p124;
	@%p125 bra 	$L__BB7_110;
	min.s64 	%rd482, %rd100, %rd482;
	mov.b16 	%rs385, 1;
	bra.uni 	$L__BB7_111;
$L__BB7_110:
	setp.eq.s16 	%p126, %rs193, 0;
	selp.b16 	%rs385, %rs83, %rs385, %p126;
	selp.b64 	%rd482, %rd100, %rd482, %p126;
$L__BB7_111:
	cvt.u32.u16 	%r274, %rs385;
	and.b32  	%r255, %r274, 255;
	mov.b32 	%r271, 16;
	mov.b32 	%r272, 31;
	mov.b32 	%r273, -1;
	// begin inline asm
	shfl.sync.down.b32 %r254, %r255, %r271, %r272, %r273;
	// end inline asm
	// begin inline asm
	shfl.sync.down.b32 %r259, %r260, %r271, %r272, %r273;
	// end inline asm
	mov.b64 	{%r265, %r270}, %rd482;
	// begin inline asm
	shfl.sync.down.b32 %r264, %r265, %r271, %r272, %r273;
	// end inline asm
	// begin inline asm
	shfl.sync.down.b32 %r269, %r270, %r271, %r272, %r273;
	// end inline asm
	mov.b64 	%rd104, {%r264, %r269};
	cvt.u16.u32 	%rs86, %r254;
	setp.gt.s32 	%p127, %r169, 15;
	@%p127 bra 	$L__BB7_115;
	and.b16  	%rs197, %rs385, 255;
	setp.eq.s16 	%p128, %rs197, 0;
	and.b16  	%rs198, %rs86, 255;
	setp.eq.s16 	%p129, %rs198, 0;
	or.pred  	%p130, %p128, %p129;
	@%p130 bra 	$L__BB7_114;
	min.s64 	%rd482, %rd104, %rd482;
	mov.b16 	%rs385, 1;
	bra.uni 	$L__BB7_115;
$L__BB7_114:
	setp.eq.s16 	%p131, %rs197, 0;
	selp.b16 	%rs385, %rs86, %rs385, %p131;
	selp.b64 	%rd482, %rd104, %rd482, %p131;
$L__BB7_115:
	setp.ne.s32 	%p132, %r169, 0;
	@%p132 bra 	$L__BB7_117;
	shr.u32 	%r275, %r30, 1;
	and.b32  	%r276, %r275, 496;
	mov.u32 	%r277, _ZZN3cub18CUB_300001_SM_10006detail6reduce18DeviceReduceKernelINS2_10policy_hubIN4cuda3std3__45tupleIJblEEEjN6thrust24THRUST_300001_SM_1000_NS8cuda_cub9__find_if7functorIS9_EEE10Policy1000ENSB_12zip_iteratorINS8_IJNSD_26transform_input_iterator_tIbNSC_6detail35transform_pair_of_input_iterators_tIbNSB_6detail15normal_iteratorINSB_10device_ptrIjEEEESQ_NS7_8equal_toIjEEEENS7_10__not_fn_tINS7_10__identityEEEEENSB_17counting_iteratorIlNSB_11use_defaultESZ_SZ_EEEEEEEjSF_S9_SV_EEvT0_PT3_T1_NS0_13GridEvenShareIS16_EET2_T4_E12temp_storage;
	add.s32 	%r278, %r277, %r276;
	st.shared.u8 	[%r278+8], %rs385;
	st.shared.u64 	[%r278+16], %rd482;
$L__BB7_117:
	bar.sync 	0;
	setp.ne.s32 	%p133, %r30, 0;
	@%p133 bra 	$L__BB7_119;
	ld.shared.u8 	%rs201, [_ZZN3cub18CUB_300001_SM_10006detail6reduce18DeviceReduceKernelINS2_10policy_hubIN4cuda3std3__45tupleIJblEEEjN6thrust24THRUST_300001_SM_1000_NS8cuda_cub9__find_if7functorIS9_EEE10Policy1000ENSB_12zip_iteratorINS8_IJNSD_26transform_input_iterator_tIbNSC_6detail35transform_pair_of_input_iterators_tIbNSB_6detail15normal_iteratorINSB_10device_ptrIjEEEESQ_NS7_8equal_toIjEEEENS7_10__not_fn_tINS7_10__identityEEEEENSB_17counting_iteratorIlNSB_11use_defaultESZ_SZ_EEEEEEEjSF_S9_SV_EEvT0_PT3_T1_NS0_13GridEvenShareIS16_EET2_T4_E12temp_storage+24];
	ld.shared.u64 	%rd270, [_ZZN3cub18CUB_300001_SM_10006detail6reduce18DeviceReduceKernelINS2_10policy_hubIN4cuda3std3__45tupleIJblEEEjN6thrust24THRUST_300001_SM_1000_NS8cuda_cub9__find_if7functorIS9_EEE10Policy1000ENSB_12zip_iteratorINS8_IJNSD_26transform_input_iterator_tIbNSC_6detail35transform_pair_of_input_iterators_tIbNSB_6detail15normal_iteratorINSB_10device_ptrIjEEEESQ_NS7_8equal_toIjEEEENS7_10__not_fn_tINS7_10__identityEEEEENSB_17counting_iteratorIlNSB_11use_defaultESZ_SZ_EEEEEEEjSF_S9_SV_EEvT0_PT3_T1_NS0_13GridEvenShareIS16_EET2_T4_E12temp_storage+32];
	and.b16  	%rs202, %rs385, 255;
	setp.eq.s16 	%p134, %rs202, 0;
	setp.eq.s16 	%p135, %rs201, 0;
	min.s64 	%rd271, %rd270, %rd482;
	selp.b16 	%rs203, %rs385, 1, %p135;
	selp.b16 	%rs204, %rs201, %rs203, %p134;
	and.b16  	%rs205, %rs204, 255;
	selp.b64 	%rd272, %rd482, %rd271, %p135;
	selp.b64 	%rd273, %rd270, %rd272, %p134;
	ld.shared.u8 	%rs206, [_ZZN3cub18CUB_300001_SM_10006detail6reduce18DeviceReduceKernelINS2_10policy_hubIN4cuda3std3__45tupleIJblEEEjN6thrust24THRUST_300001_SM_1000_NS8cuda_cub9__find_if7functorIS9_EEE10Policy1000ENSB_12zip_iteratorINS8_IJNSD_26transform_input_iterator_tIbNSC_6detail35transform_pair_of_input_iterators_tIbNSB_6detail15normal_iteratorINSB_10device_ptrIjEEEESQ_NS7_8equal_toIjEEEENS7_10__not_fn_tINS7_10__identityEEEEENSB_17counting_iteratorIlNSB_11use_defaultESZ_SZ_EEEEEEEjSF_S9_SV_EEvT0_PT3_T1_NS0_13GridEvenShareIS16_EET2_T4_E12temp_storage+40];
	ld.shared.u64 	%rd274, [_ZZN3cub18CUB_300001_SM_10006detail6reduce18DeviceReduceKernelINS2_10policy_hubIN4cuda3std3__45tupleIJblEEEjN6thrust24THRUST_300001_SM_1000_NS8cuda_cub9__find_if7functorIS9_EEE10Policy1000ENSB_12zip_iteratorINS8_IJNSD_26transform_input_iterator_tIbNSC_6detail35transform_pair_of_input_iterators_tIbNSB_6detail15normal_iteratorINSB_10device_ptrIjEEEESQ_NS7_8equal_toIjEEEENS7_10__not_fn_tINS7_10__identityEEEEENSB_17counting_iteratorIlNSB_11use_defaultESZ_SZ_EEEEEEEjSF_S9_SV_EEvT0_PT3_T1_NS0_13GridEvenShareIS16_EET2_T4_E12temp_storage+48];
	setp.eq.s16 	%p136, %rs205, 0;
	setp.eq.s16 	%p137, %rs206, 0;
	min.s64 	%rd275, %rd274, %rd273;
	selp.b16 	%rs207, %rs204, 1, %p137;
	selp.b16 	%rs208, %rs206, %rs207, %p136;
	and.b16  	%rs209, %rs208, 255;
	selp.b64 	%rd276, %rd273, %rd275, %p137;
	selp.b64 	%rd277, %rd274, %rd276, %p136;
	ld.shared.u8 	%rs210, [_ZZN3cub18CUB_300001_SM_10006detail6reduce18DeviceReduceKernelINS2_10policy_hubIN4cuda3std3__45tupleIJblEEEjN6thrust24THRUST_300001_SM_1000_NS8cuda_cub9__find_if7functorIS9_EEE10Policy1000ENSB_12zip_iteratorINS8_IJNSD_26transform_input_iterator_tIbNSC_6detail35transform_pair_of_input_iterators_tIbNSB_6detail15normal_iteratorINSB_10device_ptrIjEEEESQ_NS7_8equal_toIjEEEENS7_10__not_fn_tINS7_10__identityEEEEENSB_17counting_iteratorIlNSB_11use_defaultESZ_SZ_EEEEEEEjSF_S9_SV_EEvT0_PT3_T1_NS0_13GridEvenShareIS16_EET2_T4_E12temp_storage+56];
	ld.shared.u64 	%rd278, [_ZZN3cub18CUB_300001_SM_10006detail6reduce18DeviceReduceKernelINS2_10policy_hubIN4cuda3std3__45tupleIJblEEEjN6thrust24THRUST_300001_SM_1000_NS8cuda_cub9__find_if7functorIS9_EEE10Policy1000ENSB_12zip_iteratorINS8_IJNSD_26transform_input_iterator_tIbNSC_6detail35transform_pair_of_input_iterators_tIbNSB_6detail15normal_iteratorINSB_10device_ptrIjEEEESQ_NS7_8equal_toIjEEEENS7_10__not_fn_tINS7_10__identityEEEEENSB_17counting_iteratorIlNSB_11use_defaultESZ_SZ_EEEEEEEjSF_S9_SV_EEvT0_PT3_T1_NS0_13GridEvenShareIS16_EET2_T4_E12temp_storage+64];
	setp.eq.s16 	%p138, %rs209, 0;
	setp.eq.s16 	%p139, %rs210, 0;
	min.s64 	%rd279, %rd278, %rd277;
	selp.b16 	%rs211, %rs208, 1, %p139;
	selp.b16 	%rs212, %rs210, %rs211, %p138;
	and.b16  	%rs213, %rs212, 255;
	selp.b64 	%rd280, %rd277, %rd279, %p139;
	selp.b64 	%rd281, %rd278, %rd280, %p138;
	ld.shared.u8 	%rs214, [_ZZN3cub18CUB_300001_SM_10006detail6reduce18DeviceReduceKernelINS2_10policy_hubIN4cuda3std3__45tupleIJblEEEjN6thrust24THRUST_300001_SM_1000_NS8cuda_cub9__find_if7functorIS9_EEE10Policy1000ENSB_12zip_iteratorINS8_IJNSD_26transform_input_iterator_tIbNSC_6detail35transform_pair_of_input_iterators_tIbNSB_6detail15normal_iteratorINSB_10device_ptrIjEEEESQ_NS7_8equal_toIjEEEENS7_10__not_fn_tINS7_10__identityEEEEENSB_17counting_iteratorIlNSB_11use_defaultESZ_SZ_EEEEEEEjSF_S9_SV_EEvT0_PT3_T1_NS0_13GridEvenShareIS16_EET2_T4_E12temp_storage+72];
	ld.shared.u64 	%rd282, [_ZZN3cub18CUB_300001_SM_10006detail6reduce18DeviceReduceKernelINS2_10policy_hubIN4cuda3std3__45tupleIJblEEEjN6thrust24THRUST_300001_SM_1000_NS8cuda_cub9__find_if7functorIS9_EEE10Policy1000ENSB_12zip_iteratorINS8_IJNSD_26transform_input_iterator_tIbNSC_6detail35transform_pair_of_input_iterators_tIbNSB_6detail15normal_iteratorINSB_10device_ptrIjEEEESQ_NS7_8equal_toIjEEEENS7_10__not_fn_tINS7_10__identityEEEEENSB_17counting_iteratorIlNSB_11use_defaultESZ_SZ_EEEEEEEjSF_S9_SV_EEvT0_PT3_T1_NS0_13GridEvenShareIS16_EET2_T4_E12temp_storage+80];
	setp.eq.s16 	%p140, %rs213, 0;
	setp.eq.s16 	%p141, %rs214, 0;
	min.s64 	%rd283, %rd282, %rd281;
	selp.b16 	%rs215, %rs212, 1, %p141;
	selp.b16 	%rs216, %rs214, %rs215, %p140;
	and.b16  	%rs217, %rs216, 255;
	selp.b64 	%rd284, %rd281, %rd283, %p141;
	selp.b64 	%rd285, %rd282, %rd284, %p140;
	ld.shared.u8 	%rs218, [_ZZN3cub18CUB_300001_SM_10006detail6reduce18DeviceReduceKernelINS2_10policy_hubIN4cuda3std3__45tupleIJblEEEjN6thrust24THRUST_300001_SM_1000_NS8cuda_cub9__find_if7functorIS9_EEE10Policy1000ENSB_12zip_iteratorINS8_IJNSD_26transform_input_iterator_tIbNSC_6detail35transform_pair_of_input_iterators_tIbNSB_6detail15normal_iteratorINSB_10device_ptrIjEEEESQ_NS7_8equal_toIjEEEENS7_10__not_fn_tINS7_10__identityEEEEENSB_17counting_iteratorIlNSB_11use_defaultESZ_SZ_EEEEEEEjSF_S9_SV_EEvT0_PT3_T1_NS0_13GridEvenShareIS16_EET2_T4_E12temp_storage+88];
	ld.shared.u64 	%rd286, [_ZZN3cub18CUB_300001_SM_10006detail6reduce18DeviceReduceKernelINS2_10policy_hubIN4cuda3std3__45tupleIJblEEEjN6thrust24THRUST_300001_SM_1000_NS8cuda_cub9__find_if7functorIS9_EEE10Policy1000ENSB_12zip_iteratorINS8_IJNSD_26transform_input_iterator_tIbNSC_6detail35transform_pair_of_input_iterators_tIbNSB_6detail15normal_iteratorINSB_10device_ptrIjEEEESQ_NS7_8equal_toIjEEEENS7_10__not_fn_tINS7_10__identityEEEEENSB_17counting_iteratorIlNSB_11use_defaultESZ_SZ_EEEEEEEjSF_S9_SV_EEvT0_PT3_T1_NS0_13GridEvenShareIS16_EET2_T4_E12temp_storage+96];
	setp.eq.s16 	%p142, %rs217, 0;
	setp.eq.s16 	%p143, %rs218, 0;
	min.s64 	%rd287, %rd286, %rd285;
	selp.b16 	%rs219, %rs216, 1, %p143;
	selp.b16 	%rs220, %rs218, %rs219, %p142;
	and.b16  	%rs221, %rs220, 255;
	selp.b64 	%rd288, %rd285, %rd287, %p143;
	selp.b64 	%rd289, %rd286, %rd288, %p142;
	ld.shared.u8 	%rs222, [_ZZN3cub18CUB_300001_SM_10006detail6reduce18DeviceReduceKernelINS2_10policy_hubIN4cuda3std3__45tupleIJblEEEjN6thrust24THRUST_300001_SM_1000_NS8cuda_cub9__find_if7functorIS9_EEE10Policy1000ENSB_12zip_iteratorINS8_IJNSD_26transform_input_iterator_tIbNSC_6detail35transform_pair_of_input_iterators_tIbNSB_6detail15normal_iteratorINSB_10device_ptrIjEEEESQ_NS7_8equal_toIjEEEENS7_10__not_fn_tINS7_10__identityEEEEENSB_17counting_iteratorIlNSB_11use_defaultESZ_SZ_EEEEEEEjSF_S9_SV_EEvT0_PT3_T1_NS0_13GridEvenShareIS16_EET2_T4_E12temp_storage+104];
	ld.shared.u64 	%rd290, [_ZZN3cub18CUB_300001_SM_10006detail6reduce18DeviceReduceKernelINS2_10policy_hubIN4cuda3std3__45tupleIJblEEEjN6thrust24THRUST_300001_SM_1000_NS8cuda_cub9__find_if7functorIS9_EEE10Policy1000ENSB_12zip_iteratorINS8_IJNSD_26transform_input_iterator_tIbNSC_6detail35transform_pair_of_input_iterators_tIbNSB_6detail15normal_iteratorINSB_10device_ptrIjEEEESQ_NS7_8equal_toIjEEEENS7_10__not_fn_tINS7_10__identityEEEEENSB_17counting_iteratorIlNSB_11use_defaultESZ_SZ_EEEEEEEjSF_S9_SV_EEvT0_PT3_T1_NS0_13GridEvenShareIS16_EET2_T4_E12temp_storage+112];
	setp.eq.s16 	%p144, %rs221, 0;
	setp.eq.s16 	%p145, %rs222, 0;
	min.s64 	%rd291, %rd290, %rd289;
	selp.b16 	%rs223, %rs220, 1, %p145;
	selp.b16 	%rs224, %rs222, %rs223, %p144;
	and.b16  	%rs225, %rs224, 255;
	selp.b64 	%rd292, %rd289, %rd291, %p145;
	selp.b64 	%rd293, %rd290, %rd292, %p144;
	ld.shared.u8 	%rs226, [_ZZN3cub18CUB_300001_SM_10006detail6reduce18DeviceReduceKernelINS2_10policy_hubIN4cuda3std3__45tupleIJblEEEjN6thrust24THRUST_300001_SM_1000_NS8cuda_cub9__find_if7functorIS9_EEE10Policy1000ENSB_12zip_iteratorINS8_IJNSD_26transform_input_iterator_tIbNSC_6detail35transform_pair_of_input_iterators_tIbNSB_6detail15normal_iteratorINSB_10device_ptrIjEEEESQ_NS7_8equal_toIjEEEENS7_10__not_fn_tINS7_10__identityEEEEENSB_17counting_iteratorIlNSB_11use_defaultESZ_SZ_EEEEEEEjSF_S9_SV_EEvT0_PT3_T1_NS0_13GridEvenShareIS16_EET2_T4_E12temp_storage+120];
	ld.shared.u64 	%rd294, [_ZZN3cub18CUB_300001_SM_10006detail6reduce18DeviceReduceKernelINS2_10policy_hubIN4cuda3std3__45tupleIJblEEEjN6thrust24THRUST_300001_SM_1000_NS8cuda_cub9__find_if7functorIS9_EEE10Policy1000ENSB_12zip_iteratorINS8_IJNSD_26transform_input_iterator_tIbNSC_6detail35transform_pair_of_input_iterators_tIbNSB_6detail15normal_iteratorINSB_10device_ptrIjEEEESQ_NS7_8equal_toIjEEEENS7_10__not_fn_tINS7_10__identityEEEEENSB_17counting_iteratorIlNSB_11use_defaultESZ_SZ_EEEEEEEjSF_S9_SV_EEvT0_PT3_T1_NS0_13GridEvenShareIS16_EET2_T4_E12temp_storage+128];
	setp.eq.s16 	%p146, %rs225, 0;
	setp.eq.s16 	%p147, %rs226, 0;
	min.s64 	%rd295, %rd294, %rd293;
	selp.b16 	%rs227, %rs224, 1, %p147;
	selp.b16 	%rs385, %rs226, %rs227, %p146;
	selp.b64 	%rd296, %rd293, %rd295, %p147;
	selp.b64 	%rd482, %rd294, %rd296, %p146;
$L__BB7_119:
	mov.u32 	%r560, %tid.x;
	setp.ne.s32 	%p324, %r560, 0;
	@%p324 bra 	$L__BB7_121;
	ld.param.u64 	%rd472, [_ZN3cub18CUB_300001_SM_10006detail6reduce18DeviceReduceKernelINS2_10policy_hubIN4cuda3std3__45tupleIJblEEEjN6thrust24THRUST_300001_SM_1000_NS8cuda_cub9__find_if7functorIS9_EEE10Policy1000ENSB_12zip_iteratorINS8_IJNSD_26transform_input_iterator_tIbNSC_6detail35transform_pair_of_input_iterators_tIbNSB_6detail15normal_iteratorINSB_10device_ptrIjEEEESQ_NS7_8equal_toIjEEEENS7_10__not_fn_tINS7_10__identityEEEEENSB_17counting_iteratorIlNSB_11use_defaultESZ_SZ_EEEEEEEjSF_S9_SV_EEvT0_PT3_T1_NS0_13GridEvenShareIS16_EET2_T4__param_1];
	cvta.to.global.u64 	%rd469, %rd472;
	mul.wide.u32 	%rd470, %r3, 16;
	add.s64 	%rd471, %rd469, %rd470;
	st.global.u8 	[%rd471], %rs385;
	st.global.u64 	[%rd471+8], %rd482;
$L__BB7_121:
	ret;

}
	// .globl	_ZN3cub18CUB_300001_SM_10006detail6reduce28DeviceReduceSingleTileKernelINS2_10policy_hubIN4cuda3std3__45tupleIJblEEEjN6thrust24THRUST_300001_SM_1000_NS8cuda_cub9__find_if7functorIS9_EEE10Policy1000EPS9_SI_iSF_S9_S9_NS7_10__identityEEEvT0_T1_T2_T3_T4_T6_
.visible .entry _ZN3cub18CUB_300001_SM_10006detail6reduce28DeviceReduceSingleTileKernelINS2_10policy_hubIN4cuda3std3__45tupleIJblEEEjN6thrust24THRUST_300001_SM_1000_NS8cuda_cub9__find_if7functorIS9_EEE10Policy1000EPS9_SI_iSF_S9_S9_NS7_10__identityEEEvT0_T1_T2_T3_T4_T6_(
	.param .u64 .ptr .align 1 _ZN3cub18CUB_300001_SM_10006detail6reduce28DeviceReduceSingleTileKernelINS2_10policy_hubIN4cuda3std3__45tupleIJblEEEjN6thrust24THRUST_300001_SM_1000_NS8cuda_cub9__find_if7functorIS9_EEE10Policy1000EPS9_SI_iSF_S9_S9_NS7_10__identityEEEvT0_T1_T2_T3_T4_T6__param_0,
	.param .u64 .ptr .align 1 _ZN3cub18CUB_300001_SM_10006detail6reduce28DeviceReduceSingleTileKernelINS2_10policy_hubIN4cuda3std3__45tupleIJblEEEjN6thrust24THRUST_300001_SM_1000_NS8cuda_cub9__find_if7functorIS9_EEE10Policy1000EPS9_SI_iSF_S9_S9_NS7_10__identityEEEvT0_T1_T2_T3_T4_T6__param_1,
	.param .u32 _ZN3cub18CUB_300001_SM_10006detail6reduce28DeviceReduceSingleTileKernelINS2_10policy_hubIN4cuda3std3__45tupleIJblEEEjN6thrust24THRUST_300001_SM_1000_NS8cuda_cub9__find_if7functorIS9_EEE10Policy1000EPS9_SI_iSF_S9_S9_NS7_10__identityEEEvT0_T1_T2_T3_T4_T6__param_2,
	.param .align 1 .b8 _ZN3cub18CUB_300001_SM_10006detail6reduce28DeviceReduceSingleTileKernelINS2_10policy_hubIN4cuda3std3__45tupleIJblEEEjN6thrust24THRUST_300001_SM_1000_NS8cuda_cub9__find_if7functorIS9_EEE10Policy1000EPS9_SI_iSF_S9_S9_NS7_10__identityEEEvT0_T1_T2_T3_T4_T6__param_3[1],
	.param .align 8 .b8 _ZN3cub18CUB_300001_SM_10006detail6reduce28DeviceReduceSingleTileKernelINS2_10policy_hubIN4cuda3std3__45tupleIJblEEEjN6thrust24THRUST_300001_SM_1000_NS8cuda_cub9__find_if7functorIS9_EEE10Policy1000EPS9_SI_iSF_S9_S9_NS7_10__identityEEEvT0_T1_T2_T3_T4_T6__param_4[16],
	.param .align 1 .b8 _ZN3cub18CUB_300001_SM_10006detail6reduce28DeviceReduceSingleTileKernelINS2_10policy_hubIN4cuda3std3__45tupleIJblEEEjN6thrust24THRUST_300001_SM_1000_NS8cuda_cub9__find_if7functorIS9_EEE10Policy1000EPS9_SI_iSF_S9_S9_NS7_10__identityEEEvT0_T1_T2_T3_T4_T6__param_5[1]
)
.maxntid 256
.minnctapersm 1
{
	.reg .pred 	%p<188>;
	.reg .b16 	%rs<340>;
	.reg .b32 	%r<406>;
	.reg .b64 	%rd<359>;
	// demoted variable
	.shared .align 8 .b8 _ZZN3cub18CUB_300001_SM_10006detail6reduce28DeviceReduceSingleTileKernelINS2_10policy_hubIN4cuda3std3__45tupleIJblEEEjN6thrust24THRUST_300001_SM_1000_NS8cuda_cub9__find_if7functorIS9_EEE10Policy1000EPS9_SI_iSF_S9_S9_NS7_10__identityEEEvT0_T1_T2_T3_T4_T6_E12temp_storage[152];
	ld.param.u64 	%rd106, [_ZN3cub18CUB_300001_SM_10006detail6reduce28DeviceReduceSingleTileKernelINS2_10policy_hubIN4cuda3std3__45tupleIJblEEEjN6thrust24THRUST_300001_SM_1000_NS8cuda_cub9__find_if7functorIS9_EEE10Policy1000EPS9_SI_iSF_S9_S9_NS7_10__identityEEEvT0_T1_T2_T3_T4_T6__param_4+8];
	ld.param.u64 	%rd105, [_ZN3cub18CUB_300001_SM_10006detail6reduce28DeviceReduceSingleTileKernelINS2_10policy_hubIN4cuda3std3__45tupleIJblEEEjN6thrust24THRUST_300001_SM_1000_NS8cuda_cub9__find_if7functorIS9_EEE10Policy1000EPS9_SI_iSF_S9_S9_NS7_10__identityEEEvT0_T1_T2_T3_T4_T6__param_0];
	ld.param.u64 	%rd107, [_ZN3cub18CUB_300001_SM_10006detail6reduce28DeviceReduceSingleTileKernelINS2_10policy_hubIN4cuda3std3__45tupleIJblEEEjN6thrust24THRUST_300001_SM_1000_NS8cuda_cub9__find_if7functorIS9_EEE10Policy1000EPS9_SI_iSF_S9_S9_NS7_10__identityEEEvT0_T1_T2_T3_T4_T6__param_1];
	ld.param.u32 	%r38, [_ZN3cub18CUB_300001_SM_10006detail6reduce28DeviceReduceSingleTileKernelINS2_10policy_hubIN4cuda3std3__45tupleIJblEEEjN6thrust24THRUST_300001_SM_1000_NS8cuda_cub9__find_if7functorIS9_EEE10Policy1000EPS9_SI_iSF_S9_S9_NS7_10__identityEEEvT0_T1_T2_T3_T4_T6__param_2];
	ld.param.u8 	%rs82, [_ZN3cub18CUB_300001_SM_10006detail6reduce28DeviceReduceSingleTileKernelINS2_10policy_hubIN4cuda3std3__45tupleIJblEEEjN6thrust24THRUST_300001_SM_1000_NS8cuda_cub9__find_if7functorIS9_EEE10Policy1000EPS9_SI_iSF_S9_S9_NS7_10__identityEEEvT0_T1_T2_T3_T4_T6__param_4];
	cvta.to.global.u64 	%rd1, %rd107;
	setp.ne.s32 	%p1, %r38, 0;
	@%p1 bra 	$L__BB8_3;
	mov.u32 	%r392, %tid.x;
	setp.ne.s32 	%p187, %r392, 0;
	@%p187 bra 	$L__BB8_112;
	st.global.u8 	[%rd1], %rs82;
	st.global.u64 	[%rd1+8], %rd106;
	bra.uni 	$L__BB8_112;
$L__BB8_3:
	setp.gt.s32 	%p2, %r38, 1023;
	@%p2 bra 	$L__BB8_74;
	mov.u32 	%r1, %tid.x;
	setp.ge.s32 	%p77, %r1, %r38;
	mov.b16 	%rs311, 0;
	mov.b64 	%rd329, 0;
	mov.u32 	%r396, %r1;
	@%p77 bra 	$L__BB8_6;
	mul.wide.u32 	%rd234, %r1, 16;
	add.s64 	%rd231, %rd105, %rd234;
	// begin inline asm
	ld.global.nc.u64 %rd230, [%rd231];
	// end inline asm
	add.s64 	%rd233, %rd231, 8;
	// begin inline asm
	ld.global.nc.u64 %rd329, [%rd233];
	// end inline asm
	cvt.u16.u64 	%rs311, %rd230;
	add.s32 	%r396, %r1, 256;
$L__BB8_6:
	setp.ge.s32 	%p78, %r396, %r38;
	@%p78 bra 	$L__BB8_12;
	not.b32 	%r158, %r396;
	add.s32 	%r4, %r38, %r158;
	and.b32  	%r159, %r4, 768;
	setp.eq.s32 	%p79, %r159, 768;
	@%p79 bra 	$L__BB8_10;
	mul.wide.u32 	%rd236, %r396, 16;
	add.s64 	%rd323, %rd105, %rd236;
	shr.u32 	%r160, %r4, 8;
	add.s32 	%r161, %r160, 1;
	and.b32  	%r162, %r161, 3;
	neg.s32 	%r394, %r162;
$L__BB8_9:
	.pragma "nounroll";
	// begin inline asm
	ld.global.nc.u64 %rd237, [%rd323];
	// end inline asm
	add.s64 	%rd240, %rd323, 8;
	// begin inline asm
	ld.global.nc.u64 %rd239, [%rd240];
	// end inline asm
	cvt.u16.u64 	%rs190, %rd237;
	and.b16  	%rs191, %rs190, 255;
	and.b16  	%rs192, %rs311, 255;
	setp.eq.s16 	%p80, %rs192, 0;
	setp.eq.s16 	%p81, %rs191, 0;
	min.s64 	%rd241, %rd239, %rd329;
	selp.b64 	%rd242, %rd329, %rd241, %p81;
	selp.b64 	%rd329, %rd239, %rd242, %p80;
	selp.b16 	%rs193, %rs311, 1, %p81;
	selp.b16 	%rs311, %rs190, %rs193, %p80;
	add.s32 	%r396, %r396, 256;
	add.s64 	%rd323, %rd323, 4096;
	add.s32 	%r394, %r394, 1;
	setp.ne.s32 	%p82, %r394, 0;
	@%p82 bra 	$L__BB8_9;
$L__BB8_10:
	setp.lt.u32 	%p83, %r4, 768;
	@%p83 bra 	$L__BB8_12;
$L__BB8_11:
	mul.wide.s32 	%rd259, %r396, 16;
	add.s64 	%rd244, %rd105, %rd259;
	// begin inline asm
	ld.global.nc.u64 %rd243, [%rd244];
	// end inline asm
	add.s64 	%rd246, %rd244, 8;
	// begin inline asm
	ld.global.nc.u64 %rd245, [%rd246];
	// end inline asm
	cvt.u16.u64 	%rs194, %rd243;
	and.b16  	%rs195, %rs194, 255;
	and.b16  	%rs196, %rs311, 255;
	setp.eq.s16 	%p84, %rs196, 0;
	setp.eq.s16 	%p85, %rs195, 0;
	min.s64 	%rd260, %rd245, %rd329;
	selp.b64 	%rd261, %rd329, %rd260, %p85;
	selp.b64 	%rd262, %rd245, %rd261, %p84;
	selp.b16 	%rs197, %rs311, 1, %p85;
	selp.b16 	%rs198, %rs194, %rs197, %p84;
	and.b16  	%rs199, %rs198, 255;
	add.s64 	%rd248, %rd244, 4096;
	// begin inline asm
	ld.global.nc.u64 %rd247, [%rd248];
	// end inline asm
	add.s64 	%rd250, %rd244, 4104;
	// begin inline asm
	ld.global.nc.u64 %rd249, [%rd250];
	// end inline asm
	cvt.u16.u64 	%rs200, %rd247;
	and.b16  	%rs201, %rs200, 255;
	setp.eq.s16 	%p86, %rs199, 0;
	setp.eq.s16 	%p87, %rs201, 0;
	min.s64 	%rd263, %rd249, %rd262;
	selp.b64 	%rd264, %rd262, %rd263, %p87;
	selp.b64 	%rd265, %rd249, %rd264, %p86;
	selp.b16 	%rs202, %rs198, 1, %p87;
	selp.b16 	%rs203, %rs200, %rs202, %p86;
	and.b16  	%rs204, %rs203, 255;
	add.s64 	%rd252, %rd244, 8192;
	// begin inline asm
	ld.global.nc.u64 %rd251, [%rd252];
	// end inline asm
	add.s64 	%rd254, %rd244, 8200;
	// begin inline asm
	ld.global.nc.u64 %rd253, [%rd254];
	// end inline asm
	cvt.u16.u64 	%rs205, %rd251;
	and.b16  	%rs206, %rs205, 255;
	setp.eq.s16 	%p88, %rs204, 0;
	setp.eq.s16 	%p89, %rs206, 0;
	min.s64 	%rd266, %rd253, %rd265;
	selp.b64 	%rd267, %rd265, %rd266, %p89;
	selp.b64 	%rd268, %rd253, %rd267, %p88;
	selp.b16 	%rs207, %rs203, 1, %p89;
	selp.b16 	%rs208, %rs205, %rs207, %p88;
	and.b16  	%rs209, %rs208, 255;
	add.s64 	%rd256, %rd244, 12288;
	// begin inline asm
	ld.global.nc.u64 %rd255, [%rd256];
	// end inline asm
	add.s64 	%rd258, %rd244, 12296;
	// begin inline asm
	ld.global.nc.u64 %rd257, [%rd258];
	// end inline asm
	cvt.u16.u64 	%rs210, %rd255;
	and.b16  	%rs211, %rs210, 255;
	setp.eq.s16 	%p90, %rs209, 0;
	setp.eq.s16 	%p91, %rs211, 0;
	min.s64 	%rd269, %rd257, %rd268;
	selp.b64 	%rd270, %rd268, %rd269, %p91;
	selp.b64 	%rd329, %rd257, %rd270, %p90;
	selp.b16 	%rs212, %rs208, 1, %p91;
	selp.b16 	%rs311, %rs210, %rs212, %p90;
	add.s32 	%r396, %r396, 1024;
	setp.lt.s32 	%p92, %r396, %r38;
	@%p92 bra 	$L__BB8_11;
$L__BB8_12:
	setp.lt.s32 	%p93, %r38, 256;
	@%p93 bra 	$L__BB8_37;
	// begin inline asm
	mov.u32 %r281, %laneid;
	// end inline asm
	cvt.u32.u16 	%r302, %rs311;
	and.b32  	%r283, %r302, 255;
	mov.b32 	%r299, 1;
	mov.b32 	%r300, 31;
	mov.b32 	%r301, -1;
	// begin inline asm
	shfl.sync.down.b32 %r282, %r283, %r299, %r300, %r301;
	// end inline asm
	// begin inline asm
	shfl.sync.down.b32 %r287, %r288, %r299, %r300, %r301;
	// end inline asm
	mov.b64 	{%r293, %r298}, %rd329;
	// begin inline asm
	shfl.sync.down.b32 %r292, %r293, %r299, %r300, %r301;
	// end inline asm
	// begin inline asm
	shfl.sync.down.b32 %r297, %r298, %r299, %r300, %r301;
	// end inline asm
	mov.b64 	%rd14, {%r292, %r297};
	cvt.u16.u32 	%rs10, %r282;
	setp.gt.s32 	%p143, %r281, 30;
	@%p143 bra 	$L__BB8_17;
	and.b16  	%rs254, %rs311, 255;
	setp.eq.s16 	%p144, %rs254, 0;
	and.b16  	%rs255, %rs10, 255;
	setp.eq.s16 	%p145, %rs255, 0;
	or.pred  	%p146, %p144, %p145;
	@%p146 bra 	$L__BB8_16;
	min.s64 	%rd329, %rd14, %rd329;
	mov.b16 	%rs311, 1;
	bra.uni 	$L__BB8_17;
$L__BB8_16:
	setp.eq.s16 	%p147, %rs254, 0;
	selp.b64 	%rd329, %rd14, %rd329, %p147;
	selp.b16 	%rs311, %rs10, %rs311, %p147;
$L__BB8_17:
	cvt.u32.u16 	%r323, %rs311;
	and.b32  	%r304, %r323, 255;
	mov.b32 	%r320, 2;
	mov.b32 	%r321, 31;
	mov.b32 	%r322, -1;
	// begin inline asm
	shfl.sync.down.b32 %r303, %r304, %r320, %r321, %r322;
	// end inline asm
	// begin inline asm
	shfl.sync.down.b32 %r308, %r309, %r320, %r321, %r322;
	// end inline asm
	mov.b64 	{%r314, %r319}, %rd329;
	// begin inline asm
	shfl.sync.down.b32 %r313, %r314, %r320, %r321, %r322;
	// end inline asm
	// begin inline asm
	shfl.sync.down.b32 %r318, %r319, %r320, %r321, %r322;
	// end inline asm
	mov.b64 	%rd18, {%r313, %r318};
	cvt.u16.u32 	%rs13, %r303;
	setp.gt.s32 	%p148, %r281, 29;
	@%p148 bra 	$L__BB8_21;
	and.b16  	%rs258, %rs311, 255;
	setp.eq.s16 	%p149, %rs258, 0;
	and.b16  	%rs259, %rs13, 255;
	setp.eq.s16 	%p150, %rs259, 0;
	or.pred  	%p151, %p149, %p150;
	@%p151 bra 	$L__BB8_20;
	min.s64 	%rd329, %rd18, %rd329;
	mov.b16 	%rs311, 1;
	bra.uni 	$L__BB8_21;
$L__BB8_20:
	setp.eq.s16 	%p152, %rs258, 0;
	selp.b64 	%rd329, %rd18, %rd329, %p152;
	selp.b16 	%rs311, %rs13, %rs311, %p152;
$L__BB8_21:
	cvt.u32.u16 	%r344, %rs311;
	and.b32  	%r325, %r344, 255;
	mov.b32 	%r341, 4;
	mov.b32 	%r342, 31;
	mov.b32 	%r343, -1;
	// begin inline asm
	shfl.sync.down.b32 %r324, %r325, %r341, %r342, %r343;
	// end inline asm
	// begin inline asm
	shfl.sync.down.b32 %r329, %r330, %r341, %r342, %r343;
	// end inline asm
	mov.b64 	{%r335, %r340}, %rd329;
	// begin inline asm
	shfl.sync.down.b32 %r334, %r335, %r341, %r342, %r343;
	// end inline asm
	// begin inline asm
	shfl.sync.down.b32 %r339, %r340, %r341, %r342, %r343;
	// end inline asm
	mov.b64 	%rd22, {%r334, %r339};
	cvt.u16.u32 	%rs16, %r324;
	setp.gt.s32 	%p153, %r281, 27;
	@%p153 bra 	$L__BB8_25;
	and.b16  	%rs262, %rs311, 255;
	setp.eq.s16 	%p154, %rs262, 0;
	and.b16  	%rs263, %rs16, 255;
	setp.eq.s16 	%p155, %rs263, 0;
	or.pred  	%p156, %p154, %p155;
	@%p156 bra 	$L__BB8_24;
	min.s64 	%rd329, %rd22, %rd329;
	mov.b16 	%rs311, 1;
	bra.uni 	$L__BB8_25;
$L__BB8_24:
	setp.eq.s16 	%p157, %rs262, 0;
	selp.b64 	%rd329, %rd22, %rd329, %p157;
	selp.b16 	%rs311, %rs16, %rs311, %p157;
$L__BB8_25:
	cvt.u32.u16 	%r365, %rs311;
	and.b32  	%r346, %r365, 255;
	mov.b32 	%r362, 8;
	mov.b32 	%r363, 31;
	mov.b32 	%r364, -1;
	// begin inline asm
	shfl.sync.down.b32 %r345, %r346, %r362, %r363, %r364;
	// end inline asm
	// begin inline asm
	shfl.sync.down.b32 %r350, %r351, %r362, %r363, %r364;
	// end inline asm
	mov.b64 	{%r356, %r361}, %rd329;
	// begin inline asm
	shfl.sync.down.b32 %r355, %r356, %r362, %r363, %r364;
	// end inline asm
	// begin inline asm
	shfl.sync.down.b32 %r360, %r361, %r362, %r363, %r364;
	// end inline asm
	mov.b64 	%rd26, {%r355, %r360};
	cvt.u16.u32 	%rs19, %r345;
	setp.gt.s32 	%p158, %r281, 23;
	@%p158 bra 	$L__BB8_29;
	and.b16  	%rs266, %rs311, 255;
	setp.eq.s16 	%p159, %rs266, 0;
	and.b16  	%rs267, %rs19, 255;
	setp.eq.s16 	%p160, %rs267, 0;
	or.pred  	%p161, %p159, %p160;
	@%p161 bra 	$L__BB8_28;
	min.s64 	%rd329, %rd26, %rd329;
	mov.b16 	%rs311, 1;
	bra.uni 	$L__BB8_29;
$L__BB8_28:
	setp.eq.s16 	%p162, %rs266, 0;
	selp.b64 	%rd329, %rd26, %rd329, %p162;
	selp.b16 	%rs311, %rs19, %rs311, %p162;
$L__BB8_29:
	cvt.u32.u16 	%r386, %rs311;
	and.b32  	%r367, %r386, 255;
	mov.b32 	%r383, 16;
	mov.b32 	%r384, 31;
	mov.b32 	%r385, -1;
	// begin inline asm
	shfl.sync.down.b32 %r366, %r367, %r383, %r384, %r385;
	// end inline asm
	// begin inline asm
	shfl.sync.down.b32 %r371, %r372, %r383, %r384, %r385;
	// end inline asm
	mov.b64 	{%r377, %r382}, %rd329;
	// begin inline asm
	shfl.sync.down.b32 %r376, %r377, %r383, %r384, %r385;
	// end inline asm
	// begin inline asm
	shfl.sync.down.b32 %r381, %r382, %r383, %r384, %r385;
	// end inline asm
	mov.b64 	%rd30, {%r376, %r381};
	cvt.u16.u32 	%rs22, %r366;
	setp.gt.s32 	%p163, %r281, 15;
	@%p163 bra 	$L__BB8_33;
	and.b16  	%rs270, %rs311, 255;
	setp.eq.s16 	%p164, %rs270, 0;
	and.b16  	%rs271, %rs22, 255;
	setp.eq.s16 	%p165, %rs271, 0;
	or.pred  	%p166, %p164, %p165;
	@%p166 bra 	$L__BB8_32;
	min.s64 	%rd329, %rd30, %rd329;
	mov.b16 	%rs311, 1;
	bra.uni 	$L__BB8_33;
$L__BB8_32:
	setp.eq.s16 	%p167, %rs270, 0;
	selp.b64 	%rd329, %rd30, %rd329, %p167;
	selp.b16 	%rs311, %rs22, %rs311, %p167;
$L__BB8_33:
	setp.ne.s32 	%p168, %r281, 0;
	@%p168 bra 	$L__BB8_35;
	shr.u32 	%r387, %r1, 1;
	and.b32  	%r388, %r387, 496;
	mov.u32 	%r389, _ZZN3cub18CUB_300001_SM_10006detail6reduce28DeviceReduceSingleTileKernelINS2_10policy_hubIN4cuda3std3__45tupleIJblEEEjN6thrust24THRUST_300001_SM_1000_NS8cuda_cub9__find_if7functorIS9_EEE10Policy1000EPS9_SI_iSF_S9_S9_NS7_10__identityEEEvT0_T1_T2_T3_T4_T6_E12temp_storage;
	add.s32 	%r390, %r389, %r388;
	st.shared.u8 	[%r390+8], %rs311;
	st.shared.u64 	[%r390+16], %rd329;
$L__BB8_35:
	bar.sync 	0;
	setp.ne.s32 	%p169, %r1, 0;
	@%p169 bra 	$L__BB8_110;
	ld.shared.u8 	%rs274, [_ZZN3cub18CUB_300001_SM_10006detail6reduce28DeviceReduceSingleTileKernelINS2_10policy_hubIN4cuda3std3__45tupleIJblEEEjN6thrust24THRUST_300001_SM_1000_NS8cuda_cub9__find_if7functorIS9_EEE10Policy1000EPS9_SI_iSF_S9_S9_NS7_10__identityEEEvT0_T1_T2_T3_T4_T6_E12temp_storage+24];
	ld.shared.u64 	%rd292, [_ZZN3cub18CUB_300001_SM_10006detail6reduce28DeviceReduceSingleTileKernelINS2_10policy_hubIN4cuda3std3__45tupleIJblEEEjN6thrust24THRUST_300001_SM_1000_NS8cuda_cub9__find_if7functorIS9_EEE10Policy1000EPS9_SI_iSF_S9_S9_NS7_10__identityEEEvT0_T1_T2_T3_T4_T6_E12temp_storage+32];
	and.b16  	%rs275, %rs311, 255;
	setp.eq.s16 	%p170, %rs275, 0;
	setp.eq.s16 	%p171, %rs274, 0;
	min.s64 	%rd293, %rd292, %rd329;
	selp.b64 	%rd294, %rd329, %rd293, %p171;
	selp.b64 	%rd295, %rd292, %rd294, %p170;
	selp.b16 	%rs276, %rs311, 1, %p171;
	selp.b16 	%rs277, %rs274, %rs276, %p170;
	and.b16  	%rs278, %rs277, 255;
	ld.shared.u8 	%rs279, [_ZZN3cub18CUB_300001_SM_10006detail6reduce28DeviceReduceSingleTileKernelINS2_10policy_hubIN4cuda3std3__45tupleIJblEEEjN6thrust24THRUST_300001_SM_1000_NS8cuda_cub9__find_if7functorIS9_EEE10Policy1000EPS9_SI_iSF_S9_S9_NS7_10__identityEEEvT0_T1_T2_T3_T4_T6_E12temp_storage+40];
	ld.shared.u64 	%rd296, [_ZZN3cub18CUB_300001_SM_10006detail6reduce28DeviceReduceSingleTileKernelINS2_10policy_hubIN4cuda3std3__45tupleIJblEEEjN6thrust24THRUST_300001_SM_1000_NS8cuda_cub9__find_if7functorIS9_EEE10Policy1000EPS9_SI_iSF_S9_S9_NS7_10__identityEEEvT0_T1_T2_T3_T4_T6_E12temp_storage+48];
	setp.eq.s16 	%p172, %rs278, 0;
	setp.eq.s16 	%p173, %rs279, 0;
	min.s64 	%rd297, %rd296, %rd295;
	selp.b64 	%rd298, %rd295, %rd297, %p173;
	selp.b64 	%rd299, %rd296, %rd298, %p172;
	selp.b16 	%rs280, %rs277, 1, %p173;
	selp.b16 	%rs281, %rs279, %rs280, %p172;
	and.b16  	%rs282, %rs281, 255;
	ld.shared.u8 	%rs283, [_ZZN3cub18CUB_300001_SM_10006detail6reduce28DeviceReduceSingleTileKernelINS2_10policy_hubIN4cuda3std3__45tupleIJblEEEjN6thrust24THRUST_300001_SM_1000_NS8cuda_cub9__find_if7functorIS9_EEE10Policy1000EPS9_SI_iSF_S9_S9_NS7_10__identityEEEvT0_T1_T2_T3_T4_T6_E12temp_storage+56];
	ld.shared.u64 	%rd300, [_ZZN3cub18CUB_300001_SM_10006detail6reduce28DeviceReduceSingleTileKernelINS2_10policy_hubIN4cuda3std3__45tupleIJblEEEjN6thrust24THRUST_300001_SM_1000_NS8cuda_cub9__find_if7functorIS9_EEE10Policy1000EPS9_SI_iSF_S9_S9_NS7_10__identityEEEvT0_T1_T2_T3_T4_T6_E12temp_storage+64];
	setp.eq.s16 	%p174, %rs282, 0;
	setp.eq.s16 	%p175, %rs283, 0;
	min.s64 	%rd301, %rd300, %rd299;
	selp.b16 	%rs284, %rs281, 1, %p175;
	selp.b16 	%rs285, %rs283, %rs284, %p174;
	and.b16  	%rs286, %rs285, 255;
	selp.b64 	%rd302, %rd299, %rd301, %p175;
	selp.b64 	%rd303, %rd300, %rd302, %p174;
	ld.shared.u8 	%rs287, [_ZZN3cub18CUB_300001_SM_10006detail6reduce28DeviceReduceSingleTileKernelINS2_10policy_hubIN4cuda3std3__45tupleIJblEEEjN6thrust24THRUST_300001_SM_1000_NS8cuda_cub9__find_if7functorIS9_EEE10Policy1000EPS9_SI_iSF_S9_S9_NS7_10__identityEEEvT0_T1_T2_T3_T4_T6_E12temp_storage+72];
	ld.shared.u64 	%rd304, [_ZZN3cub18CUB_300001_SM_10006detail6reduce28DeviceReduceSingleTileKernelINS2_10policy_hubIN4cuda3std3__45tupleIJblEEEjN6thrust24THRUST_300001_SM_1000_NS8cuda_cub9__find_if7functorIS9_EEE10Policy1000EPS9_SI_iSF_S9_S9_NS7_10__identityEEEvT0_T1_T2_T3_T4_T6_E12temp_storage+80];
	setp.eq.s16 	%p176, %rs286, 0;
	setp.eq.s16 	%p177, %rs287, 0;
	min.s64 	%rd305, %rd304, %rd303;
	selp.b16 	%rs288, %rs285, 1, %p177;
	selp.b16 	%rs289, %rs287, %rs288, %p176;
	and.b16  	%rs290, %rs289, 255;
	selp.b64 	%rd306, %rd303, %rd305, %p177;
	selp.b64 	%rd307, %rd304, %rd306, %p176;
	ld.shared.u8 	%rs291, [_ZZN3cub18CUB_300001_SM_10006detail6reduce28DeviceReduceSingleTileKernelINS2_10policy_hubIN4cuda3std3__45tupleIJblEEEjN6thrust24THRUST_300001_SM_1000_NS8cuda_cub9__find_if7functorIS9_EEE10Policy1000EPS9_SI_iSF_S9_S9_NS7_10__identityEEEvT0_T1_T2_T3_T4_T6_E12temp_storage+88];
	ld.shared.u64 	%rd308, [_ZZN3cub18CUB_300001_SM_10006detail6reduce28DeviceReduceSingleTileKernelINS2_10policy_hubIN4cuda3std3__45tupleIJblEEEjN6thrust24THRUST_300001_SM_1000_NS8cuda_cub9__find_if7functorIS9_EEE10Policy1000EPS9_SI_iSF_S9_S9_NS7_10__identityEEEvT0_T1_T2_T3_T4_T6_E12temp_storage+96];
	setp.eq.s16 	%p178, %rs290, 0;
	setp.eq.s16 	%p179, %rs291, 0;
	min.s64 	%rd309, %rd308, %rd307;
	selp.b16 	%rs292, %rs289, 1, %p179;
	selp.b16 	%rs293, %rs291, %rs292, %p178;
	and.b16  	%rs294, %rs293, 255;
	selp.b64 	%rd310, %rd307, %rd309, %p179;
	selp.b64 	%rd311, %rd308, %rd310, %p178;
	ld.shared.u8 	%rs295, [_ZZN3cub18CUB_300001_SM_10006detail6reduce28DeviceReduceSingleTileKernelINS2_10policy_hubIN4cuda3std3__45tupleIJblEEEjN6thrust24THRUST_300001_SM_1000_NS8cuda_cub9__find_if7functorIS9_EEE10Policy1000EPS9_SI_iSF_S9_S9_NS7_10__identityEEEvT0_T1_T2_T3_T4_T6_E12temp_storage+104];
	ld.shared.u64 	%rd312, [_ZZN3cub18CUB_300001_SM_10006detail6reduce28DeviceReduceSingleTileKernelINS2_10policy_hubIN4cuda3std3__45tupleIJblEEEjN6thrust24THRUST_300001_SM_1000_NS8cuda_cub9__find_if7functorIS9_EEE10Policy1000EPS9_SI_iSF_S9_S9_NS7_10__identityEEEvT0_T1_T2_T3_T4_T6_E12temp_storage+112];
	setp.eq.s16 	%p180, %rs294, 0;
	setp.eq.s16 	%p181, %rs295, 0;
	min.s64 	%rd313, %rd312, %rd311;
	selp.b16 	%rs296, %rs293, 1, %p181;
	selp.b16 	%rs297, %rs295, %rs296, %p180;
	and.b16  	%rs298, %rs297, 255;
	selp.b64 	%rd314, %rd311, %rd313, %p181;
	selp.b64 	%rd315, %rd312, %rd314, %p180;
	ld.shared.u8 	%rs299, [_ZZN3cub18CUB_300001_SM_10006detail6reduce28DeviceReduceSingleTileKernelINS2_10policy_hubIN4cuda3std3__45tupleIJblEEEjN6thrust24THRUST_300001_SM_1000_NS8cuda_cub9__find_if7functorIS9_EEE10Policy1000EPS9_SI_iSF_S9_S9_NS7_10__identityEEEvT0_T1_T2_T3_T4_T6_E12temp_storage+120];
	ld.shared.u64 	%rd316, [_ZZN3cub18CUB_300001_SM_10006detail6reduce28DeviceReduceSingleTileKernelINS2_10policy_hubIN4cuda3std3__45tupleIJblEEEjN6thrust24THRUST_300001_SM_1000_NS8cuda_cub9__find_if7functorIS9_EEE10Policy1000EPS9_SI_iSF_S9_S9_NS7_10__identityEEEvT0_T1_T2_T3_T4_T6_E12temp_storage+128];
	setp.eq.s16 	%p182, %rs298, 0;
	setp.eq.s16 	%p183, %rs299, 0;
	min.s64 	%rd317, %rd316, %rd315;
	selp.b16 	%rs300, %rs297, 1, %p183;
	selp.b16 	%rs311, %rs299, %rs300, %p182;
	selp.b64 	%rd318, %rd315, %rd317, %p183;
	selp.b64 	%rd329, %rd316, %rd318, %p182;
	bra.uni 	$L__BB8_110;
$L__BB8_37:
	// begin inline asm
	mov.u32 %r163, %laneid;
	// end inline asm
	and.b32  	%r184, %r1, 992;
	add.s32 	%r185, %r184, 32;
	setp.gt.s32 	%p94, %r185, %r38;
	not.b32 	%r186, %r184;
	add.s32 	%r187, %r38, %r186;
	selp.b32 	%r182, %r187, 31, %p94;
	cvt.u32.u16 	%r188, %rs311;
	and.b32  	%r165, %r188, 255;
	mov.b32 	%r181, 1;
	mov.b32 	%r183, -1;
	// begin inline asm
	shfl.sync.down.b32 %r164, %r165, %r181, %r182, %r183;
	// end inline asm
	// begin inline asm
	shfl.sync.down.b32 %r169, %r170, %r181, %r182, %r183;
	// end inline asm
	mov.b64 	{%r175, %r180}, %rd329;
	// begin inline asm
	shfl.sync.down.b32 %r174, %r175, %r181, %r182, %r183;
	// end inline asm
	// begin inline asm
	shfl.sync.down.b32 %r179, %r180, %r181, %r182, %r183;
	// end inline asm
	mov.b64 	%rd35, {%r174, %r179};
	cvt.u16.u32 	%rs26, %r164;
	setp.ge.s32 	%p95, %r163, %r182;
	@%p95 bra 	$L__BB8_41;
	and.b16  	%rs213, %rs311, 255;
	setp.eq.s16 	%p96, %rs213, 0;
	and.b16  	%rs214, %rs26, 255;
	setp.eq.s16 	%p97, %rs214, 0;
	or.pred  	%p98, %p96, %p97;
	@%p98 bra 	$L__BB8_40;
	min.s64 	%rd329, %rd35, %rd329;
	mov.b16 	%rs311, 1;
	bra.uni 	$L__BB8_41;
$L__BB8_40:
	setp.eq.s16 	%p99, %rs213, 0;
	selp.b16 	%rs311, %rs26, %rs311, %p99;
	selp.b64 	%rd329, %rd35, %rd329, %p99;
$L__BB8_41:
	cvt.u32.u16 	%r209, %rs311;
	and.b32  	%r190, %r209, 255;
	mov.b32 	%r206, 2;
	mov.b32 	%r208, -1;
	// begin inline asm
	shfl.sync.down.b32 %r189, %r190, %r206, %r182, %r208;
	// end inline asm
	// begin inline asm
	shfl.sync.down.b32 %r194, %r195, %r206, %r182, %r208;
	// end inline asm
	mov.b64 	{%r200, %r205}, %rd329;
	// begin inline asm
	shfl.sync.down.b32 %r199, %r200, %r206, %r182, %r208;
	// end inline asm
	// begin inline asm
	shfl.sync.down.b32 %r204, %r205, %r206, %r182, %r208;
	// end inline asm
	mov.b64 	%rd39, {%r199, %r204};
	cvt.u16.u32 	%rs29, %r189;
	add.s32 	%r210, %r163, 2;
	setp.gt.s32 	%p100, %r210, %r182;
	@%p100 bra 	$L__BB8_45;
	and.b16  	%rs217, %rs311, 255;
	setp.eq.s16 	%p101, %rs217, 0;
	and.b16  	%rs218, %rs29, 255;
	setp.eq.s16 	%p102, %rs218, 0;
	or.pred  	%p103, %p101, %p102;
	@%p103 bra 	$L__BB8_44;
	min.s64 	%rd329, %rd39, %rd329;
	mov.b16 	%rs311, 1;
	bra.uni 	$L__BB8_45;
$L__BB8_44:
	setp.eq.s16 	%p104, %rs217, 0;
	selp.b16 	%rs311, %rs29, %rs311, %p104;
	selp.b64 	%rd329, %rd39, %rd329, %p104;
$L__BB8_45:
	cvt.u32.u16 	%r231, %rs311;
	and.b32  	%r212, %r231, 255;
	mov.b32 	%r228, 4;
	mov.b32 	%r230, -1;
	// begin inline asm
	shfl.sync.down.b32 %r211, %r212, %r228, %r182, %r230;
	// end inline asm
	// begin inline asm
	shfl.sync.down.b32 %r216, %r217, %r228, %r182, %r230;
	// end inline asm
	mov.b64 	{%r222, %r227}, %rd329;
	// begin inline asm
	shfl.sync.down.b32 %r221, %r222, %r228, %r182, %r230;
	// end inline asm
	// begin inline asm
	shfl.sync.down.b32 %r226, %r227, %r228, %r182, %r230;
	// end inline asm
	mov.b64 	%rd43, {%r221, %r226};
	cvt.u16.u32 	%rs32, %r211;
	add.s32 	%r232, %r163, 4;
	setp.gt.s32 	%p105, %r232, %r182;
	@%p105 bra 	$L__BB8_49;
	and.b16  	%rs221, %rs311, 255;
	setp.eq.s16 	%p106, %rs221, 0;
	and.b16  	%rs222, %rs32, 255;
	setp.eq.s16 	%p107, %rs222, 0;
	or.pred  	%p108, %p106, %p107;
	@%p108 bra 	$L__BB8_48;
	min.s64 	%rd329, %rd43, %rd329;
	mov.b16 	%rs311, 1;
	bra.uni 	$L__BB8_49;
$L__BB8_48:
	setp.eq.s16 	%p109, %rs221, 0;
	selp.b16 	%rs311, %rs32, %rs311, %p109;
	selp.b64 	%rd329, %rd43, %rd329, %p109;
$L__BB8_49:
	cvt.u32.u16 	%r253, %rs311;
	and.b32  	%r234, %r253, 255;
	mov.b32 	%r250, 8;
	mov.b32 	%r252, -1;
	// begin inline asm
	shfl.sync.down.b32 %r233, %r234, %r250, %r182, %r252;
	// end inline asm
	// begin inline asm
	shfl.sync.down.b32 %r238, %r239, %r250, %r182, %r252;
	// end inline asm
	mov.b64 	{%r244, %r249}, %rd329;
	// begin inline asm
	shfl.sync.down.b32 %r243, %r244, %r250, %r182, %r252;
	// end inline asm
	// begin inline asm
	shfl.sync.down.b32 %r248, %r249, %r250, %r182, %r252;
	// end inline asm
	mov.b64 	%rd47, {%r243, %r248};
	cvt.u16.u32 	%rs35, %r233;
	add.s32 	%r254, %r163, 8;
	setp.gt.s32 	%p110, %r254, %r182;
	@%p110 bra 	$L__BB8_53;
	and.b16  	%rs225, %rs311, 255;
	setp.eq.s16 	%p111, %rs225, 0;
	and.b16  	%rs226, %rs35, 255;
	setp.eq.s16 	%p112, %rs226, 0;
	or.pred  	%p113, %p111, %p112;
	@%p113 bra 	$L__BB8_52;
	min.s64 	%rd329, %rd47, %rd329;
	mov.b16 	%rs311, 1;
	bra.uni 	$L__BB8_53;
$L__BB8_52:
	setp.eq.s16 	%p114, %rs225, 0;
	selp.b16 	%rs311, %rs35, %rs311, %p114;
	selp.b64 	%rd329, %rd47, %rd329, %p114;
$L__BB8_53:
	cvt.u32.u16 	%r275, %rs311;
	and.b32  	%r256, %r275, 255;
	mov.b32 	%r272, 16;
	mov.b32 	%r274, -1;
	// begin inline asm
	shfl.sync.down.b32 %r255, %r256, %r272, %r182, %r274;
	// end inline asm
	// begin inline asm
	shfl.sync.down.b32 %r260, %r261, %r272, %r182, %r274;
	// end inline asm
	mov.b64 	{%r266, %r271}, %rd329;
	// begin inline asm
	shfl.sync.down.b32 %r265, %r266, %r272, %r182, %r274;
	// end inline asm
	// begin inline asm
	shfl.sync.down.b32 %r270, %r271, %r272, %r182, %r274;
	// end inline asm
	mov.b64 	%rd51, {%r265, %r270};
	cvt.u16.u32 	%rs38, %r255;
	add.s32 	%r276, %r163, 16;
	setp.gt.s32 	%p115, %r276, %r182;
	@%p115 bra 	$L__BB8_57;
	and.b16  	%rs229, %rs311, 255;
	setp.eq.s16 	%p116, %rs229, 0;
	and.b16  	%rs230, %rs38, 255;
	setp.eq.s16 	%p117, %rs230, 0;
	or.pred  	%p118, %p116, %p117;
	@%p118 bra 	$L__BB8_56;
	min.s64 	%rd329, %rd51, %rd329;
	mov.b16 	%rs311, 1;
	bra.uni 	$L__BB8_57;
$L__BB8_56:
	setp.eq.s16 	%p119, %rs229, 0;
	selp.b16 	%rs311, %rs38, %rs311, %p119;
	selp.b64 	%rd329, %rd51, %rd329, %p119;
$L__BB8_57:
	setp.ne.s32 	%p120, %r163, 0;
	@%p120 bra 	$L__BB8_59;
	shr.u32 	%r277, %r1, 1;
	and.b32  	%r278, %r277, 496;
	mov.u32 	%r279, _ZZN3cub18CUB_300001_SM_10006detail6reduce28DeviceReduceSingleTileKernelINS2_10policy_hubIN4cuda3std3__45tupleIJblEEEjN6thrust24THRUST_300001_SM_1000_NS8cuda_cub9__find_if7functorIS9_EEE10Policy1000EPS9_SI_iSF_S9_S9_NS7_10__identityEEEvT0_T1_T2_T3_T4_T6_E12temp_storage;
	add.s32 	%r280, %r279, %r278;
	st.shared.u8 	[%r280+8], %rs311;
	st.shared.u64 	[%r280+16], %rd329;
$L__BB8_59:
	bar.sync 	0;
	setp.ne.s32 	%p121, %r1, 0;
	@%p121 bra 	$L__BB8_110;
	setp.lt.s32 	%p122, %r38, 33;
	@%p122 bra 	$L__BB8_62;
	ld.shared.u8 	%rs233, [_ZZN3cub18CUB_300001_SM_10006detail6reduce28DeviceReduceSingleTileKernelINS2_10policy_hubIN4cuda3std3__45tupleIJblEEEjN6thrust24THRUST_300001_SM_1000_NS8cuda_cub9__find_if7functorIS9_EEE10Policy1000EPS9_SI_iSF_S9_S9_NS7_10__identityEEEvT0_T1_T2_T3_T4_T6_E12temp_storage+24];
	ld.shared.u64 	%rd271, [_ZZN3cub18CUB_300001_SM_10006detail6reduce28DeviceReduceSingleTileKernelINS2_10policy_hubIN4cuda3std3__45tupleIJblEEEjN6thrust24THRUST_300001_SM_1000_NS8cuda_cub9__find_if7functorIS9_EEE10Policy1000EPS9_SI_iSF_S9_S9_NS7_10__identityEEEvT0_T1_T2_T3_T4_T6_E12temp_storage+32];
	and.b16  	%rs234, %rs311, 255;
	setp.eq.s16 	%p123, %rs234, 0;
	setp.eq.s16 	%p124, %rs233, 0;
	min.s64 	%rd272, %rd271, %rd329;
	selp.b16 	%rs235, %rs311, 1, %p124;
	selp.b16 	%rs311, %rs233, %rs235, %p123;
	selp.b64 	%rd273, %rd329, %rd272, %p124;
	selp.b64 	%rd329, %rd271, %rd273, %p123;
$L__BB8_62:
	setp.lt.s32 	%p125, %r38, 65;
	@%p125 bra 	$L__BB8_64;
	ld.shared.u8 	%rs236, [_ZZN3cub18CUB_300001_SM_10006detail6reduce28DeviceReduceSingleTileKernelINS2_10policy_hubIN4cuda3std3__45tupleIJblEEEjN6thrust24THRUST_300001_SM_1000_NS8cuda_cub9__find_if7functorIS9_EEE10Policy1000EPS9_SI_iSF_S9_S9_NS7_10__identityEEEvT0_T1_T2_T3_T4_T6_E12temp_storage+40];
	ld.shared.u64 	%rd274, [_ZZN3cub18CUB_300001_SM_10006detail6reduce28DeviceReduceSingleTileKernelINS2_10policy_hubIN4cuda3std3__45tupleIJblEEEjN6thrust24THRUST_300001_SM_1000_NS8cuda_cub9__find_if7functorIS9_EEE10Policy1000EPS9_SI_iSF_S9_S9_NS7_10__identityEEEvT0_T1_T2_T3_T4_T6_E12temp_storage+48];
	and.b16  	%rs237, %rs311, 255;
	setp.eq.s16 	%p126, %rs237, 0;
	setp.eq.s16 	%p127, %rs236, 0;
	min.s64 	%rd275, %rd274, %rd329;
	selp.b16 	%rs238, %rs311, 1, %p127;
	selp.b16 	%rs311, %rs236, %rs238, %p126;
	selp.b64 	%rd276, %rd329, %rd275, %p127;
	selp.b64 	%rd329, %rd274, %rd276, %p126;
$L__BB8_64:
	setp.lt.s32 	%p128, %r38, 97;
	@%p128 bra 	$L__BB8_66;
	ld.shared.u8 	%rs239, [_ZZN3cub18CUB_300001_SM_10006detail6reduce28DeviceReduceSingleTileKernelINS2_10policy_hubIN4cuda3std3__45tupleIJblEEEjN6thrust24THRUST_300001_SM_1000_NS8cuda_cub9__find_if7functorIS9_EEE10Policy1000EPS9_SI_iSF_S9_S9_NS7_10__identityEEEvT0_T1_T2_T3_T4_T6_E12temp_storage+56];
	ld.shared.u64 	%rd277, [_ZZN3cub18CUB_300001_SM_10006detail6reduce28DeviceReduceSingleTileKernelINS2_10policy_hubIN4cuda3std3__45tupleIJblEEEjN6thrust24THRUST_300001_SM_1000_NS8cuda_cub9__find_if7functorIS9_EEE10Policy1000EPS9_SI_iSF_S9_S9_NS7_10__identityEEEvT0_T1_T2_T3_T4_T6_E12temp_storage+64];
	and.b16  	%rs240, %rs311, 255;
	setp.eq.s16 	%p129, %rs240, 0;
	setp.eq.s16 	%p130, %rs239, 0;
	min.s64 	%rd278, %rd277, %rd329;
	selp.b16 	%rs241, %rs311, 1, %p130;
	selp.b16 	%rs311, %rs239, %rs241, %p129;
	selp.b64 	%rd279, %rd329, %rd278, %p130;
	selp.b64 	%rd329, %rd277, %rd279, %p129;
$L__BB8_66:
	setp.lt.s32 	%p131, %r38, 129;
	@%p131 bra 	$L__BB8_68;
	ld.shared.u8 	%rs242, [_ZZN3cub18CUB_300001_SM_10006detail6reduce28DeviceReduceSingleTileKernelINS2_10policy_hubIN4cuda3std3__45tupleIJblEEEjN6thrust24THRUST_300001_SM_1000_NS8cuda_cub9__find_if7functorIS9_EEE10Policy1000EPS9_SI_iSF_S9_S9_NS7_10__identityEEEvT0_T1_T2_T3_T4_T6_E12temp_storage+72];
	ld.shared.u64 	%rd280, [_ZZN3cub18CUB_300001_SM_10006detail6reduce28DeviceReduceSingleTileKernelINS2_10policy_hubIN4cuda3std3__45tupleIJblEEEjN6thrust24THRUST_300001_SM_1000_NS8cuda_cub9__find_if7functorIS9_EEE10Policy1000EPS9_SI_iSF_S9_S9_NS7_10__identityEEEvT0_T1_T2_T3_T4_T6_E12temp_storage+80];
	and.b16  	%rs243, %rs311, 255;
	setp.eq.s16 	%p132, %rs243, 0;
	setp.eq.s16 	%p133, %rs242, 0;
	min.s64 	%rd281, %rd280, %rd329;
	selp.b16 	%rs244, %rs311, 1, %p133;
	selp.b16 	%rs311, %rs242, %rs244, %p132;
	selp.b64 	%rd282, %rd329, %rd281, %p133;
	selp.b64 	%rd329, %rd280, %rd282, %p132;
$L__BB8_68:
	setp.lt.s32 	%p134, %r38, 161;
	@%p134 bra 	$L__BB8_70;
	ld.shared.u8 	%rs245, [_ZZN3cub18CUB_300001_SM_10006detail6reduce28DeviceReduceSingleTileKernelINS2_10policy_hubIN4cuda3std3__45tupleIJblEEEjN6thrust24THRUST_300001_SM_1000_NS8cuda_cub9__find_if7functorIS9_EEE10Policy1000EPS9_SI_iSF_S9_S9_NS7_10__identityEEEvT0_T1_T2_T3_T4_T6_E12temp_storage+88];
	ld.shared.u64 	%rd283, [_ZZN3cub18CUB_300001_SM_10006detail6reduce28DeviceReduceSingleTileKernelINS2_10policy_hubIN4cuda3std3__45tupleIJblEEEjN6thrust24THRUST_300001_SM_1000_NS8cuda_cub9__find_if7functorIS9_EEE10Policy1000EPS9_SI_iSF_S9_S9_NS7_10__identityEEEvT0_T1_T2_T3_T4_T6_E12temp_storage+96];
	and.b16  	%rs246, %rs311, 255;
	setp.eq.s16 	%p135, %rs246, 0;
	setp.eq.s16 	%p136, %rs245, 0;
	min.s64 	%rd284, %rd283, %rd329;
	selp.b16 	%rs247, %rs311, 1, %p136;
	selp.b16 	%rs311, %rs245, %rs247, %p135;
	selp.b64 	%rd285, %rd329, %rd284, %p136;
	selp.b64 	%rd329, %rd283, %rd285, %p135;
$L__BB8_70:
	setp.lt.s32 	%p137, %r38, 193;
	@%p137 bra 	$L__BB8_72;
	ld.shared.u8 	%rs248, [_ZZN3cub18CUB_300001_SM_10006detail6reduce28DeviceReduceSingleTileKernelINS2_10policy_hubIN4cuda3std3__45tupleIJblEEEjN6thrust24THRUST_300001_SM_1000_NS8cuda_cub9__find_if7functorIS9_EEE10Policy1000EPS9_SI_iSF_S9_S9_NS7_10__identityEEEvT0_T1_T2_T3_T4_T6_E12temp_storage+104];
	ld.shared.u64 	%rd286, [_ZZN3cub18CUB_300001_SM_10006detail6reduce28DeviceReduceSingleTileKernelINS2_10policy_hubIN4cuda3std3__45tupleIJblEEEjN6thrust24THRUST_300001_SM_1000_NS8cuda_cub9__find_if7functorIS9_EEE10Policy1000EPS9_SI_iSF_S9_S9_NS7_10__identityEEEvT0_T1_T2_T3_T4_T6_E12temp_storage+112];
	and.b16  	%rs249, %rs311, 255;
	setp.eq.s16 	%p138, %rs249, 0;
	setp.eq.s16 	%p139, %rs248, 0;
	min.s64 	%rd287, %rd286, %rd329;
	selp.b16 	%rs250, %rs311, 1, %p139;
	selp.b16 	%rs311, %rs248, %rs250, %p138;
	selp.b64 	%rd288, %rd329, %rd287, %p139;
	selp.b64 	%rd329, %rd286, %rd288, %p138;
$L__BB8_72:
	setp.lt.s32 	%p140, %r38, 225;
	@%p140 bra 	$L__BB8_110;
	ld.shared.u8 	%rs251, [_ZZN3cub18CUB_300001_SM_10006detail6reduce28DeviceReduceSingleTileKernelINS2_10policy_hubIN4cuda3std3__45tupleIJblEEEjN6thrust24THRUST_300001_SM_1000_NS8cuda_cub9__find_if7functorIS9_EEE10Policy1000EPS9_SI_iSF_S9_S9_NS7_10__identityEEEvT0_T1_T2_T3_T4_T6_E12temp_storage+120];
	ld.shared.u64 	%rd289, [_ZZN3cub18CUB_300001_SM_10006detail6reduce28DeviceReduceSingleTileKernelINS2_10policy_hubIN4cuda3std3__45tupleIJblEEEjN6thrust24THRUST_300001_SM_1000_NS8cuda_cub9__find_if7functorIS9_EEE10Policy1000EPS9_SI_iSF_S9_S9_NS7_10__identityEEEvT0_T1_T2_T3_T4_T6_E12temp_storage+128];
	and.b16  	%rs252, %rs311, 255;
	setp.eq.s16 	%p141, %rs252, 0;
	setp.eq.s16 	%p142, %rs251, 0;
	min.s64 	%rd290, %rd289, %rd329;
	selp.b16 	%rs253, %rs311, 1, %p142;
	selp.b16 	%rs311, %rs251, %rs253, %p141;
	selp.b64 	%rd291, %rd329, %rd290, %p142;
	selp.b64 	%rd329, %rd289, %rd291, %p141;
	bra.uni 	$L__BB8_110;
$L__BB8_74:
	mov.u32 	%r16, %tid.x;
	mul.wide.u32 	%rd124, %r16, 16;
	add.s64 	%rd109, %rd105, %rd124;
	// begin inline asm
	ld.global.nc.u64 %rd108, [%rd109];
	// end inline asm
	add.s64 	%rd111, %rd109, 8;
	// begin inline asm
	ld.global.nc.u64 %rd110, [%rd111];
	// end inline asm
	cvt.u16.u64 	%rs83, %rd108;
	and.b16  	%rs84, %rs83, 255;
	add.s64 	%rd113, %rd109, 4096;
	// begin inline asm
	ld.global.nc.u64 %rd112, [%rd113];
	// end inline asm
	add.s64 	%rd115, %rd109, 4104;
	// begin inline asm
	ld.global.nc.u64 %rd114, [%rd115];
	// end inline asm
	cvt.u16.u64 	%rs85, %rd112;
	and.b16  	%rs86, %rs85, 255;
	add.s64 	%rd117, %rd109, 8192;
	// begin inline asm
	ld.global.nc.u64 %rd116, [%rd117];
	// end inline asm
	add.s64 	%rd119, %rd109, 8200;
	// begin inline asm
	ld.global.nc.u64 %rd118, [%rd119];
	// end inline asm
	cvt.u16.u64 	%rs87, %rd116;
	and.b16  	%rs88, %rs87, 255;
	add.s64 	%rd121, %rd109, 12288;
	// begin inline asm
	ld.global.nc.u64 %rd120, [%rd121];
	// end inline asm
	add.s64 	%rd123, %rd109, 12296;
	// begin inline asm
	ld.global.nc.u64 %rd122, [%rd123];
	// end inline asm
	cvt.u16.u64 	%rs89, %rd120;
	and.b16  	%rs90, %rs89, 255;
	setp.eq.s16 	%p3, %rs84, 0;
	setp.eq.s16 	%p4, %rs86, 0;
	min.s64 	%rd125, %rd114, %rd110;
	selp.b16 	%rs91, %rs83, 1, %p4;
	selp.b64 	%rd126, %rd110, %rd125, %p4;
	selp.b16 	%rs92, %rs85, %rs91, %p3;
	and.b16  	%rs93, %rs92, 255;
	selp.b64 	%rd127, %rd114, %rd126, %p3;
	setp.eq.s16 	%p5, %rs93, 0;
	setp.eq.s16 	%p6, %rs88, 0;
	min.s64 	%rd128, %rd118, %rd127;
	selp.b16 	%rs94, %rs92, 1, %p6;
	selp.b64 	%rd129, %rd127, %rd128, %p6;
	selp.b16 	%rs95, %rs87, %rs94, %p5;
	and.b16  	%rs96, %rs95, 255;
	selp.b64 	%rd130, %rd118, %rd129, %p5;
	setp.eq.s16 	%p7, %rs96, 0;
	setp.eq.s16 	%p8, %rs90, 0;
	min.s64 	%rd131, %rd122, %rd130;
	selp.b16 	%rs97, %rs95, 1, %p8;
	selp.b64 	%rd132, %rd130, %rd131, %p8;
	selp.b16 	%rs311, %rs89, %rs97, %p7;
	selp.b64 	%rd329, %rd122, %rd132, %p7;
	setp.lt.u32 	%p9, %r38, 2048;
	mov.b32 	%r399, 1024;
	@%p9 bra 	$L__BB8_78;
	add.s32 	%r17, %r38, -1024;
	mov.b32 	%r399, 1024;
$L__BB8_76:
	mul.wide.s32 	%rd149, %r399, 16;
	add.s64 	%rd134, %rd109, %rd149;
	// begin inline asm
	ld.global.nc.u64 %rd133, [%rd134];
	// end inline asm
	add.s64 	%rd136, %rd134, 8;
	// begin inline asm
	ld.global.nc.u64 %rd135, [%rd136];
	// end inline asm
	cvt.u16.u64 	%rs98, %rd133;
	and.b16  	%rs99, %rs98, 255;
	add.s64 	%rd138, %rd134, 4096;
	// begin inline asm
	ld.global.nc.u64 %rd137, [%rd138];
	// end inline asm
	add.s64 	%rd140, %rd134, 4104;
	// begin inline asm
	ld.global.nc.u64 %rd139, [%rd140];
	// end inline asm
	cvt.u16.u64 	%rs100, %rd137;
	and.b16  	%rs101, %rs100, 255;
	add.s64 	%rd142, %rd134, 8192;
	// begin inline asm
	ld.global.nc.u64 %rd141, [%rd142];
	// end inline asm
	add.s64 	%rd144, %rd134, 8200;
	// begin inline asm
	ld.global.nc.u64 %rd143, [%rd144];
	// end inline asm
	cvt.u16.u64 	%rs102, %rd141;
	and.b16  	%rs103, %rs102, 255;
	add.s64 	%rd146, %rd134, 12288;
	// begin inline asm
	ld.global.nc.u64 %rd145, [%rd146];
	// end inline asm
	add.s64 	%rd148, %rd134, 12296;
	// begin inline asm
	ld.global.nc.u64 %rd147, [%rd148];
	// end inline asm
	cvt.u16.u64 	%rs104, %rd145;
	and.b16  	%rs105, %rs104, 255;
	and.b16  	%rs106, %rs311, 255;
	setp.eq.s16 	%p10, %rs106, 0;
	setp.eq.s16 	%p11, %rs99, 0;
	min.s64 	%rd150, %rd135, %rd329;
	selp.b16 	%rs107, %rs311, 1, %p11;
	selp.b64 	%rd151, %rd329, %rd150, %p11;
	selp.b16 	%rs108, %rs98, %rs107, %p10;
	and.b16  	%rs109, %rs108, 255;
	selp.b64 	%rd152, %rd135, %rd151, %p10;
	setp.eq.s16 	%p12, %rs109, 0;
	setp.eq.s16 	%p13, %rs101, 0;
	min.s64 	%rd153, %rd139, %rd152;
	selp.b16 	%rs110, %rs108, 1, %p13;
	selp.b64 	%rd154, %rd152, %rd153, %p13;
	selp.b16 	%rs111, %rs100, %rs110, %p12;
	and.b16  	%rs112, %rs111, 255;
	selp.b64 	%rd155, %rd139, %rd154, %p12;
	setp.eq.s16 	%p14, %rs112, 0;
	setp.eq.s16 	%p15, %rs103, 0;
	min.s64 	%rd156, %rd143, %rd155;
	selp.b16 	%rs113, %rs111, 1, %p15;
	selp.b64 	%rd157, %rd155, %rd156, %p15;
	selp.b16 	%rs114, %rs102, %rs113, %p14;
	and.b16  	%rs115, %rs114, 255;
	selp.b64 	%rd158, %rd143, %rd157, %p14;
	setp.eq.s16 	%p16, %rs115, 0;
	setp.eq.s16 	%p17, %rs105, 0;
	min.s64 	%rd159, %rd147, %rd158;
	selp.b16 	%rs116, %rs114, 1, %p17;
	selp.b64 	%rd160, %rd158, %rd159, %p17;
	selp.b16 	%rs311, %rs104, %rs116, %p16;
	selp.b64 	%rd329, %rd147, %rd160, %p16;
	sub.s32 	%r41, %r38, %r399;
	setp.lt.s32 	%p18, %r41, 1024;
	@%p18 bra 	$L__BB8_86;
	add.s32 	%r399, %r399, 1024;
	setp.le.s32 	%p19, %r399, %r17;
	@%p19 bra 	$L__BB8_76;
$L__BB8_78:
	setp.le.s32 	%p20, %r38, %r399;
	@%p20 bra 	$L__BB8_86;
	sub.s32 	%r21, %r38, %r399;
	setp.ge.s32 	%p21, %r16, %r21;
	@%p21 bra 	$L__BB8_86;
	not.b32 	%r42, %r16;
	add.s32 	%r43, %r38, %r42;
	sub.s32 	%r22, %r43, %r399;
	and.b32  	%r44, %r22, 768;
	setp.eq.s32 	%p22, %r44, 768;
	mov.u32 	%r403, %r16;
	@%p22 bra 	$L__BB8_83;
	add.s32 	%r401, %r16, %r399;
	shr.u32 	%r45, %r22, 8;
	add.s32 	%r46, %r45, 1;
	and.b32  	%r47, %r46, 3;
	neg.s32 	%r400, %r47;
	mov.u32 	%r403, %r16;
$L__BB8_82:
	.pragma "nounroll";
	mul.wide.u32 	%rd166, %r401, 16;
	add.s64 	%rd163, %rd105, %rd166;
	// begin inline asm
	ld.global.nc.u64 %rd162, [%rd163];
	// end inline asm
	add.s64 	%rd165, %rd163, 8;
	// begin inline asm
	ld.global.nc.u64 %rd164, [%rd165];
	// end inline asm
	cvt.u16.u64 	%rs118, %rd162;
	and.b16  	%rs119, %rs118, 255;
	and.b16  	%rs120, %rs311, 255;
	setp.eq.s16 	%p23, %rs120, 0;
	setp.eq.s16 	%p24, %rs119, 0;
	min.s64 	%rd167, %rd164, %rd329;
	selp.b16 	%rs121, %rs311, 1, %p24;
	selp.b16 	%rs311, %rs118, %rs121, %p23;
	selp.b64 	%rd168, %rd329, %rd167, %p24;
	selp.b64 	%rd329, %rd164, %rd168, %p23;
	add.s32 	%r403, %r403, 256;
	add.s32 	%r401, %r401, 256;
	add.s32 	%r400, %r400, 1;
	setp.ne.s32 	%p25, %r400, 0;
	@%p25 bra 	$L__BB8_82;
$L__BB8_83:
	setp.lt.u32 	%p26, %r22, 768;
	@%p26 bra 	$L__BB8_86;
	cvt.u64.u32 	%rd169, %r403;
	cvt.u64.u32 	%rd170, %r399;
	add.s64 	%rd171, %rd169, %rd170;
	shl.b64 	%rd172, %rd171, 4;
	add.s64 	%rd173, %rd172, %rd105;
	add.s64 	%rd350, %rd173, 12296;
	add.s32 	%r404, %r403, %r399;
$L__BB8_85:
	mul.wide.u32 	%rd190, %r404, 16;
	add.s64 	%rd175, %rd105, %rd190;
	// begin inline asm
	ld.global.nc.u64 %rd174, [%rd175];
	// end inline asm
	add.s64 	%rd177, %rd175, 8;
	// begin inline asm
	ld.global.nc.u64 %rd176, [%rd177];
	// end inline asm
	cvt.u16.u64 	%rs122, %rd174;
	and.b16  	%rs123, %rs122, 255;
	and.b16  	%rs124, %rs311, 255;
	setp.eq.s16 	%p27, %rs124, 0;
	setp.eq.s16 	%p28, %rs123, 0;
	min.s64 	%rd191, %rd176, %rd329;
	selp.b16 	%rs125, %rs311, 1, %p28;
	selp.b16 	%rs126, %rs122, %rs125, %p27;
	and.b16  	%rs127, %rs126, 255;
	selp.b64 	%rd192, %rd329, %rd191, %p28;
	selp.b64 	%rd193, %rd176, %rd192, %p27;
	add.s64 	%rd179, %rd350, -8200;
	// begin inline asm
	ld.global.nc.u64 %rd178, [%rd179];
	// end inline asm
	add.s64 	%rd181, %rd350, -8192;
	// begin inline asm
	ld.global.nc.u64 %rd180, [%rd181];
	// end inline asm
	cvt.u16.u64 	%rs128, %rd178;
	and.b16  	%rs129, %rs128, 255;
	setp.eq.s16 	%p29, %rs127, 0;
	setp.eq.s16 	%p30, %rs129, 0;
	min.s64 	%rd194, %rd180, %rd193;
	selp.b16 	%rs130, %rs126, 1, %p30;
	selp.b16 	%rs131, %rs128, %rs130, %p29;
	and.b16  	%rs132, %rs131, 255;
	selp.b64 	%rd195, %rd193, %rd194, %p30;
	selp.b64 	%rd196, %rd180, %rd195, %p29;
	add.s64 	%rd183, %rd350, -4104;
	// begin inline asm
	ld.global.nc.u64 %rd182, [%rd183];
	// end inline asm
	add.s64 	%rd185, %rd350, -4096;
	// begin inline asm
	ld.global.nc.u64 %rd184, [%rd185];
	// end inline asm
	cvt.u16.u64 	%rs133, %rd182;
	and.b16  	%rs134, %rs133, 255;
	setp.eq.s16 	%p31, %rs132, 0;
	setp.eq.s16 	%p32, %rs134, 0;
	min.s64 	%rd197, %rd184, %rd196;
	selp.b16 	%rs135, %rs131, 1, %p32;
	selp.b16 	%rs136, %rs133, %rs135, %p31;
	and.b16  	%rs137, %rs136, 255;
	selp.b64 	%rd198, %rd196, %rd197, %p32;
	selp.b64 	%rd199, %rd184, %rd198, %p31;
	add.s64 	%rd187, %rd350, -8;
	// begin inline asm
	ld.global.nc.u64 %rd186, [%rd187];
	// end inline asm
	// begin inline asm
	ld.global.nc.u64 %rd188, [%rd350];
	// end inline asm
	cvt.u16.u64 	%rs138, %rd186;
	and.b16  	%rs139, %rs138, 255;
	setp.eq.s16 	%p33, %rs137, 0;
	setp.eq.s16 	%p34, %rs139, 0;
	min.s64 	%rd200, %rd188, %rd199;
	selp.b16 	%rs140, %rs136, 1, %p34;
	selp.b16 	%rs311, %rs138, %rs140, %p33;
	selp.b64 	%rd201, %rd199, %rd200, %p34;
	selp.b64 	%rd329, %rd188, %rd201, %p33;
	add.s32 	%r403, %r403, 1024;
	add.s64 	%rd350, %rd350, 16384;
	add.s32 	%r404, %r404, 1024;
	setp.lt.s32 	%p35, %r403, %r21;
	@%p35 bra 	$L__BB8_85;
$L__BB8_86:
	// begin inline asm
	mov.u32 %r48, %laneid;
	// end inline asm
	cvt.u32.u16 	%r69, %rs311;
	and.b32  	%r50, %r69, 255;
	mov.b32 	%r66, 1;
	mov.b32 	%r67, 31;
	mov.b32 	%r68, -1;
	// begin inline asm
	shfl.sync.down.b32 %r49, %r50, %r66, %r67, %r68;
	// end inline asm
	// begin inline asm
	shfl.sync.down.b32 %r54, %r55, %r66, %r67, %r68;
	// end inline asm
	mov.b64 	{%r60, %r65}, %rd329;
	// begin inline asm
	shfl.sync.down.b32 %r59, %r60, %r66, %r67, %r68;
	// end inline asm
	// begin inline asm
	shfl.sync.down.b32 %r64, %r65, %r66, %r67, %r68;
	// end inline asm
	mov.b64 	%rd83, {%r59, %r64};
	cvt.u16.u32 	%rs65, %r49;
	setp.gt.s32 	%p36, %r48, 30;
	@%p36 bra 	$L__BB8_90;
	and.b16  	%rs141, %rs311, 255;
	setp.eq.s16 	%p37, %rs141, 0;
	and.b16  	%rs142, %rs65, 255;
	setp.eq.s16 	%p38, %rs142, 0;
	or.pred  	%p39, %p37, %p38;
	@%p39 bra 	$L__BB8_89;
	min.s64 	%rd329, %rd83, %rd329;
	mov.b16 	%rs311, 1;
	bra.uni 	$L__BB8_90;
$L__BB8_89:
	setp.eq.s16 	%p40, %rs141, 0;
	selp.b16 	%rs311, %rs65, %rs311, %p40;
	selp.b64 	%rd329, %rd83, %rd329, %p40;
$L__BB8_90:
	cvt.u32.u16 	%r90, %rs311;
	and.b32  	%r71, %r90, 255;
	mov.b32 	%r87, 2;
	mov.b32 	%r88, 31;
	mov.b32 	%r89, -1;
	// begin inline asm
	shfl.sync.down.b32 %r70, %r71, %r87, %r88, %r89;
	// end inline asm
	// begin inline asm
	shfl.sync.down.b32 %r75, %r76, %r87, %r88, %r89;
	// end inline asm
	mov.b64 	{%r81, %r86}, %rd329;
	// begin inline asm
	shfl.sync.down.b32 %r80, %r81, %r87, %r88, %r89;
	// end inline asm
	// begin inline asm
	shfl.sync.down.b32 %r85, %r86, %r87, %r88, %r89;
	// end inline asm
	mov.b64 	%rd87, {%r80, %r85};
	cvt.u16.u32 	%rs68, %r70;
	setp.gt.s32 	%p41, %r48, 29;
	@%p41 bra 	$L__BB8_94;
	and.b16  	%rs145, %rs311, 255;
	setp.eq.s16 	%p42, %rs145, 0;
	and.b16  	%rs146, %rs68, 255;
	setp.eq.s16 	%p43, %rs146, 0;
	or.pred  	%p44, %p42, %p43;
	@%p44 bra 	$L__BB8_93;
	min.s64 	%rd329, %rd87, %rd329;
	mov.b16 	%rs311, 1;
	bra.uni 	$L__BB8_94;
$L__BB8_93:
	setp.eq.s16 	%p45, %rs145, 0;
	selp.b16 	%rs311, %rs68, %rs311, %p45;
	selp.b64 	%rd329, %rd87, %rd329, %p45;
$L__BB8_94:
	cvt.u32.u16 	%r111, %rs311;
	and.b32  	%r92, %r111, 255;
	mov.b32 	%r108, 4;
	mov.b32 	%r109, 31;
	mov.b32 	%r110, -1;
	// begin inline asm
	shfl.sync.down.b32 %r91, %r92, %r108, %r109, %r110;
	// end inline asm
	// begin inline asm
	shfl.sync.down.b32 %r96, %r97, %r108, %r109, %r110;
	// end inline asm
	mov.b64 	{%r102, %r107}, %rd329;
	// begin inline asm
	shfl.sync.down.b32 %r101, %r102, %r108, %r109, %r110;
	// end inline asm
	// begin inline asm
	shfl.sync.down.b32 %r106, %r107, %r108, %r109, %r110;
	// end inline asm
	mov.b64 	%rd91, {%r101, %r106};
	cvt.u16.u32 	%rs71, %r91;
	setp.gt.s32 	%p46, %r48, 27;
	@%p46 bra 	$L__BB8_98;
	and.b16  	%rs149, %rs311, 255;
	setp.eq.s16 	%p47, %rs149, 0;
	and.b16  	%rs150, %rs71, 255;
	setp.eq.s16 	%p48, %rs150, 0;
	or.pred  	%p49, %p47, %p48;
	@%p49 bra 	$L__BB8_97;
	min.s64 	%rd329, %rd91, %rd329;
	mov.b16 	%rs311, 1;
	bra.uni 	$L__BB8_98;
$L__BB8_97:
	setp.eq.s16 	%p50, %rs149, 0;
	selp.b16 	%rs311, %rs71, %rs311, %p50;
	selp.b64 	%rd329, %rd91, %rd329, %p50;
$L__BB8_98:
	cvt.u32.u16 	%r132, %rs311;
	and.b32  	%r113, %r132, 255;
	mov.b32 	%r129, 8;
	mov.b32 	%r130, 31;
	mov.b32 	%r131, -1;
	// begin inline asm
	shfl.sync.down.b32 %r112, %r113, %r129, %r130, %r131;
	// end inline asm
	// begin inline asm
	shfl.sync.down.b32 %r117, %r118, %r129, %r130, %r131;
	// end inline asm
	mov.b64 	{%r123, %r128}, %rd329;
	// begin inline asm
	shfl.sync.down.b32 %r122, %r123, %r129, %r130, %r131;
	// end inline asm
	// begin inline asm
	shfl.sync.down.b32 %r127, %r128, %r129, %r130, %r131;
	// end inline asm
	mov.b64 	%rd95, {%r122, %r127};
	cvt.u16.u32 	%rs74, %r112;
	setp.gt.s32 	%p51, %r48, 23;
	@%p51 bra 	$L__BB8_102;
	and.b16  	%rs153, %rs311, 255;
	setp.eq.s16 	%p52, %rs153, 0;
	and.b16  	%rs154, %rs74, 255;
	setp.eq.s16 	%p53, %rs154, 0;
	or.pred  	%p54, %p52, %p53;
	@%p54 bra 	$L__BB8_101;
	min.s64 	%rd329, %rd95, %rd329;
	mov.b16 	%rs311, 1;
	bra.uni 	$L__BB8_102;
$L__BB8_101:
	setp.eq.s16 	%p55, %rs153, 0;
	selp.b16 	%rs311, %rs74, %rs311, %p55;
	selp.b64 	%rd329, %rd95, %rd329, %p55;
$L__BB8_102:
	cvt.u32.u16 	%r153, %rs311;
	and.b32  	%r134, %r153, 255;
	mov.b32 	%r150, 16;
	mov.b32 	%r151, 31;
	mov.b32 	%r152, -1;
	// begin inline asm
	shfl.sync.down.b32 %r133, %r134, %r150, %r151, %r152;
	// end inline asm
	// begin inline asm
	shfl.sync.down.b32 %r138, %r139, %r150, %r151, %r152;
	// end inline asm
	mov.b64 	{%r144, %r149}, %rd329;
	// begin inline asm
	shfl.sync.down.b32 %r143, %r144, %r150, %r151, %r152;
	// end inline asm
	// begin inline asm
	shfl.sync.down.b32 %r148, %r149, %r150, %r151, %r152;
	// end inline asm
	mov.b64 	%rd99, {%r143, %r148};
	cvt.u16.u32 	%rs77, %r133;
	setp.gt.s32 	%p56, %r48, 15;
	@%p56 bra 	$L__BB8_106;
	and.b16  	%rs157, %rs311, 255;
	setp.eq.s16 	%p57, %rs157, 0;
	and.b16  	%rs158, %rs77, 255;
	setp.eq.s16 	%p58, %rs158, 0;
	or.pred  	%p59, %p57, %p58;
	@%p59 bra 	$L__BB8_105;
	min.s64 	%rd329, %rd99, %rd329;
	mov.b16 	%rs311, 1;
	bra.uni 	$L__BB8_106;
$L__BB8_105:
	setp.eq.s16 	%p60, %rs157, 0;
	selp.b16 	%rs311, %rs77, %rs311, %p60;
	selp.b64 	%rd329, %rd99, %rd329, %p60;
$L__BB8_106:
	setp.ne.s32 	%p61, %r48, 0;
	@%p61 bra 	$L__BB8_108;
	shr.u32 	%r154, %r16, 1;
	and.b32  	%r155, %r154, 496;
	mov.u32 	%r156, _ZZN3cub18CUB_300001_SM_10006detail6reduce28DeviceReduceSingleTileKernelINS2_10policy_hubIN4cuda3std3__45tupleIJblEEEjN6thrust24THRUST_300001_SM_1000_NS8cuda_cub9__find_if7functorIS9_EEE10Policy1000EPS9_SI_iSF_S9_S9_NS7_10__identityEEEvT0_T1_T2_T3_T4_T6_E12temp_storage;
	add.s32 	%r157, %r156, %r155;
	st.shared.u8 	[%r157+8], %rs311;
	st.shared.u64 	[%r157+16], %rd329;
$L__BB8_108:
	bar.sync 	0;
	setp.ne.s32 	%p62, %r16, 0;
	@%p62 bra 	$L__BB8_110;
	ld.shared.u8 	%rs161, [_ZZN3cub18CUB_300001_SM_10006detail6reduce28DeviceReduceSingleTileKernelINS2_10policy_hubIN4cuda3std3__45tupleIJblEEEjN6thrust24THRUST_300001_SM_1000_NS8cuda_cub9__find_if7functorIS9_EEE10Policy1000EPS9_SI_iSF_S9_S9_NS7_10__identityEEEvT0_T1_T2_T3_T4_T6_E12temp_storage+24];
	ld.shared.u64 	%rd202, [_ZZN3cub18CUB_300001_SM_10006detail6reduce28DeviceReduceSingleTileKernelINS2_10policy_hubIN4cuda3std3__45tupleIJblEEEjN6thrust24THRUST_300001_SM_1000_NS8cuda_cub9__find_if7functorIS9_EEE10Policy1000EPS9_SI_iSF_S9_S9_NS7_10__identityEEEvT0_T1_T2_T3_T4_T6_E12temp_storage+32];
	and.b16  	%rs162, %rs311, 255;
	setp.eq.s16 	%p63, %rs162, 0;
	setp.eq.s16 	%p64, %rs161, 0;
	min.s64 	%rd203, %rd202, %rd329;
	selp.b16 	%rs163, %rs311, 1, %p64;
	selp.b16 	%rs164, %rs161, %rs163, %p63;
	and.b16  	%rs165, %rs164, 255;
	selp.b64 	%rd204, %rd329, %rd203, %p64;
	selp.b64 	%rd205, %rd202, %rd204, %p63;
	ld.shared.u8 	%rs166, [_ZZN3cub18CUB_300001_SM_10006detail6reduce28DeviceReduceSingleTileKernelINS2_10policy_hubIN4cuda3std3__45tupleIJblEEEjN6thrust24THRUST_300001_SM_1000_NS8cuda_cub9__find_if7functorIS9_EEE10Policy1000EPS9_SI_iSF_S9_S9_NS7_10__identityEEEvT0_T1_T2_T3_T4_T6_E12temp_storage+40];
	ld.shared.u64 	%rd206, [_ZZN3cub18CUB_300001_SM_10006detail6reduce28DeviceReduceSingleTileKernelINS2_10policy_hubIN4cuda3std3__45tupleIJblEEEjN6thrust24THRUST_300001_SM_1000_NS8cuda_cub9__find_if7functorIS9_EEE10Policy1000EPS9_SI_iSF_S9_S9_NS7_10__identityEEEvT0_T1_T2_T3_T4_T6_E12temp_storage+48];
	setp.eq.s16 	%p65, %rs165, 0;
	setp.eq.s16 	%p66, %rs166, 0;
	min.s64 	%rd207, %rd206, %rd205;
	selp.b16 	%rs167, %rs164, 1, %p66;
	selp.b16 	%rs168, %rs166, %rs167, %p65;
	and.b16  	%rs169, %rs168, 255;
	selp.b64 	%rd208, %rd205, %rd207, %p66;
	selp.b64 	%rd209, %rd206, %rd208, %p65;
	ld.shared.u8 	%rs170, [_ZZN3cub18CUB_300001_SM_10006detail6reduce28DeviceReduceSingleTileKernelINS2_10policy_hubIN4cuda3std3__45tupleIJblEEEjN6thrust24THRUST_300001_SM_1000_NS8cuda_cub9__find_if7functorIS9_EEE10Policy1000EPS9_SI_iSF_S9_S9_NS7_10__identityEEEvT0_T1_T2_T3_T4_T6_E12temp_storage+56];
	ld.shared.u64 	%rd210, [_ZZN3cub18CUB_300001_SM_10006detail6reduce28DeviceReduceSingleTileKernelINS2_10policy_hubIN4cuda3std3__45tupleIJblEEEjN6thrust24THRUST_300001_SM_1000_NS8cuda_cub9__find_if7functorIS9_EEE10Policy1000EPS9_SI_iSF_S9_S9_NS7_10__identityEEEvT0_T1_T2_T3_T4_T6_E12temp_storage+64];
	setp.eq.s16 	%p67, %rs169, 0;
	setp.eq.s16 	%p68, %rs170, 0;
	min.s64 	%rd211, %rd210, %rd209;
	selp.b16 	%rs171, %rs168, 1, %p68;
	selp.b16 	%rs172, %rs170, %rs171, %p67;
	and.b16  	%rs173, %rs172, 255;
	selp.b64 	%rd212, %rd209, %rd211, %p68;
	selp.b64 	%rd213, %rd210, %rd212, %p67;
	ld.shared.u8 	%rs174, [_ZZN3cub18CUB_300001_SM_10006detail6reduce28DeviceReduceSingleTileKernelINS2_10policy_hubIN4cuda3std3__45tupleIJblEEEjN6thrust24THRUST_300001_SM_1000_NS8cuda_cub9__find_if7functorIS9_EEE10Policy1000EPS9_SI_iSF_S9_S9_NS7_10__identityEEEvT0_T1_T2_T3_T4_T6_E12temp_storage+72];
	ld.shared.u64 	%rd214, [_ZZN3cub18CUB_300001_SM_10006detail6reduce28DeviceReduceSingleTileKernelINS2_10policy_hubIN4cuda3std3__45tupleIJblEEEjN6thrust24THRUST_300001_SM_1000_NS8cuda_cub9__find_if7functorIS9_EEE10Policy1000EPS9_SI_iSF_S9_S9_NS7_10__identityEEEvT0_T1_T2_T3_T4_T6_E12temp_storage+80];
	setp.eq.s16 	%p69, %rs173, 0;
	setp.eq.s16 	%p70, %rs174, 0;
	min.s64 	%rd215, %rd214, %rd213;
	selp.b16 	%rs175, %rs172, 1, %p70;
	selp.b16 	%rs176, %rs174, %rs175, %p69;
	and.b16  	%rs177, %rs176, 255;
	selp.b64 	%rd216, %rd213, %rd215, %p70;
	selp.b64 	%rd217, %rd214, %rd216, %p69;
	ld.shared.u8 	%rs178, [_ZZN3cub18CUB_300001_SM_10006detail6reduce28DeviceReduceSingleTileKernelINS2_10policy_hubIN4cuda3std3__45tupleIJblEEEjN6thrust24THRUST_300001_SM_1000_NS8cuda_cub9__find_if7functorIS9_EEE10Policy1000EPS9_SI_iSF_S9_S9_NS7_10__identityEEEvT0_T1_T2_T3_T4_T6_E12temp_storage+88];
	ld.shared.u64 	%rd218, [_ZZN3cub18CUB_300001_SM_10006detail6reduce28DeviceReduceSingleTileKernelINS2_10policy_hubIN4cuda3std3__45tupleIJblEEEjN6thrust24THRUST_300001_SM_1000_NS8cuda_cub9__find_if7functorIS9_EEE10Policy1000EPS9_SI_iSF_S9_S9_NS7_10__identityEEEvT0_T1_T2_T3_T4_T6_E12temp_storage+96];
	setp.eq.s16 	%p71, %rs177, 0;
	setp.eq.s16 	%p72, %rs178, 0;
	min.s64 	%rd219, %rd218, %rd217;
	selp.b16 	%rs179, %rs176, 1, %p72;
	selp.b16 	%rs180, %rs178, %rs179, %p71;
	and.b16  	%rs181, %rs180, 255;
	selp.b64 	%rd220, %rd217, %rd219, %p72;
	selp.b64 	%rd221, %rd218, %rd220, %p71;
	ld.shared.u8 	%rs182, [_ZZN3cub18CUB_300001_SM_10006detail6reduce28DeviceReduceSingleTileKernelINS2_10policy_hubIN4cuda3std3__45tupleIJblEEEjN6thrust24THRUST_300001_SM_1000_NS8cuda_cub9__find_if7functorIS9_EEE10Policy1000EPS9_SI_iSF_S9_S9_NS7_10__identityEEEvT0_T1_T2_T3_T4_T6_E12temp_storage+104];
	ld.shared.u64 	%rd222, [_ZZN3cub18CUB_300001_SM_10006detail6reduce28DeviceReduceSingleTileKernelINS2_10policy_hubIN4cuda3std3__45tupleIJblEEEjN6thrust24THRUST_300001_SM_1000_NS8cuda_cub9__find_if7functorIS9_EEE10Policy1000EPS9_SI_iSF_S9_S9_NS7_10__identityEEEvT0_T1_T2_T3_T4_T6_E12temp_storage+112];
	setp.eq.s16 	%p73, %rs181, 0;
	setp.eq.s16 	%p74, %rs182, 0;
	min.s64 	%rd223, %rd222, %rd221;
	selp.b16 	%rs183, %rs180, 1, %p74;
	selp.b16 	%rs184, %rs182, %rs183, %p73;
	and.b16  	%rs185, %rs184, 255;
	selp.b64 	%rd224, %rd221, %rd223, %p74;
	selp.b64 	%rd225, %rd222, %rd224, %p73;
	ld.shared.u8 	%rs186, [_ZZN3cub18CUB_300001_SM_10006detail6reduce28DeviceReduceSingleTileKernelINS2_10policy_hubIN4cuda3std3__45tupleIJblEEEjN6thrust24THRUST_300001_SM_1000_NS8cuda_cub9__find_if7functorIS9_EEE10Policy1000EPS9_SI_iSF_S9_S9_NS7_10__identityEEEvT0_T1_T2_T3_T4_T6_E12temp_storage+120];
	ld.shared.u64 	%rd226, [_ZZN3cub18CUB_300001_SM_10006detail6reduce28DeviceReduceSingleTileKernelINS2_10policy_hubIN4cuda3std3__45tupleIJblEEEjN6thrust24THRUST_300001_SM_1000_NS8cuda_cub9__find_if7functorIS9_EEE10Policy1000EPS9_SI_iSF_S9_S9_NS7_10__identityEEEvT0_T1_T2_T3_T4_T6_E12temp_storage+128];
	setp.eq.s16 	%p75, %rs185, 0;
	setp.eq.s16 	%p76, %rs186, 0;
	min.s64 	%rd227, %rd226, %rd225;
	selp.b16 	%rs187, %rs184, 1, %p76;
	selp.b16 	%rs311, %rs186, %rs187, %p75;
	selp.b64 	%rd228, %rd225, %rd227, %p76;
	selp.b64 	%rd329, %rd226, %rd228, %p75;
$L__BB8_110:
	mov.u32 	%r391, %tid.x;
	setp.ne.s32 	%p184, %r391, 0;
	@%p184 bra 	$L__BB8_112;
	setp.eq.s16 	%p185, %rs82, 0;
	and.b16  	%rs302, %rs311, 255;
	setp.eq.s16 	%p186, %rs302, 0;
	min.s64 	%rd319, %rd329, %rd106;
	selp.b16 	%rs303, %rs82, 1, %p186;
	selp.b16 	%rs304, %rs311, %rs303, %p185;
	selp.b64 	%rd320, %rd106, %rd319, %p186;
	selp.b64 	%rd321, %rd329, %rd320, %p185;
	st.global.u8 	[%rd1], %rs304;
	st.global.u64 	[%rd1+8], %rd321;
$L__BB8_112:
	ret;

}
	// .globl	_ZN3cub18CUB_300001_SM_10006detail6reduce28DeviceReduceSingleTileKernelINS2_10policy_hubIN4cuda3std3__45tupleIJblEEEyN6thrust24THRUST_300001_SM_1000_NS8cuda_cub9__find_if7functorIS9_EEE10Policy1000ENSB_12zip_iteratorINS8_IJNSD_26transform_input_iterator_tIbNSC_6detail35transform_pair_of_input_iterators_tIbNSB_6detail15normal_iteratorINSB_10device_ptrIjEEEESQ_NS7_8equal_toIjEEEENS7_10__not_fn_tINS7_10__identityEEEEENSB_17counting_iteratorIlNSB_11use_defaultESZ_SZ_EEEEEEEPS9_ySF_S9_S9_SV_EEvT0_T1_T2_T3_T4_T6_
.visible .entry _ZN3cub18CUB_300001_SM_10006detail6reduce28DeviceReduceSingleTileKernelINS2_10policy_hubIN4cuda3std3__45tupleIJblEEEyN6thrust24THRUST_300001_SM_1000_NS8cuda_cub9__find_if7functorIS9_EEE10Policy1000ENSB_12zip_iteratorINS8_IJNSD_26transform_input_iterator_tIbNSC_6detail35transform_pair_of_input_iterators_tIbNSB_6detail15normal_iteratorINSB_10device_ptrIjEEEESQ_NS7_8equal_toIjEEEENS7_10__not_fn_tINS7_10__identityEEEEENSB_17counting_iteratorIlNSB_11use_defaultESZ_SZ_EEEEEEEPS9_ySF_S9_S9_SV_EEvT0_T1_T2_T3_T4_T6_(
	.param .align 8 .b8 _ZN3cub18CUB_300001_SM_10006detail6reduce28DeviceReduceSingleTileKernelINS2_10policy_hubIN4cuda3std3__45tupleIJblEEEyN6thrust24THRUST_300001_SM_1000_NS8cuda_cub9__find_if7functorIS9_EEE10Policy1000ENSB_12zip_iteratorINS8_IJNSD_26transform_input_iterator_tIbNSC_6detail35transform_pair_of_input_iterators_tIbNSB_6detail15normal_iteratorINSB_10device_ptrIjEEEESQ_NS7_8equal_toIjEEEENS7_10__not_fn_tINS7_10__identityEEEEENSB_17counting_iteratorIlNSB_11use_defaultESZ_SZ_EEEEEEEPS9_ySF_S9_S9_SV_EEvT0_T1_T2_T3_T4_T6__param_0[40],
	.param .u64 .ptr .align 1 _ZN3cub18CUB_300001_SM_10006detail6reduce28DeviceReduceSingleTileKernelINS2_10policy_hubIN4cuda3std3__45tupleIJblEEEyN6thrust24THRUST_300001_SM_1000_NS8cuda_cub9__find_if7functorIS9_EEE10Policy1000ENSB_12zip_iteratorINS8_IJNSD_26transform_input_iterator_tIbNSC_6detail35transform_pair_of_input_iterators_tIbNSB_6detail15normal_iteratorINSB_10device_ptrIjEEEESQ_NS7_8equal_toIjEEEENS7_10__not_fn_tINS7_10__identityEEEEENSB_17counting_iteratorIlNSB_11use_defaultESZ_SZ_EEEEEEEPS9_ySF_S9_S9_SV_EEvT0_T1_T2_T3_T4_T6__param_1,
	.param .u64 _ZN3cub18CUB_300001_SM_10006detail6reduce28DeviceReduceSingleTileKernelINS2_10policy_hubIN4cuda3std3__45tupleIJblEEEyN6thrust24THRUST_300001_SM_1000_NS8cuda_cub9__find_if7functorIS9_EEE10Policy1000ENSB_12zip_iteratorINS8_IJNSD_26transform_input_iterator_tIbNSC_6detail35transform_pair_of_input_iterators_tIbNSB_6detail15normal_iteratorINSB_10device_ptrIjEEEESQ_NS7_8equal_toIjEEEENS7_10__not_fn_tINS7_10__identityEEEEENSB_17counting_iteratorIlNSB_11use_defaultESZ_SZ_EEEEEEEPS9_ySF_S9_S9_SV_EEvT0_T1_T2_T3_T4_T6__param_2,
	.param .align 1 .b8 _ZN3cub18CUB_300001_SM_10006detail6reduce28DeviceReduceSingleTileKernelINS2_10policy_hubIN4cuda3std3__45tupleIJblEEEyN6thrust24THRUST_300001_SM_1000_NS8cuda_cub9__find_if7functorIS9_EEE10Policy1000ENSB_12zip_iteratorINS8_IJNSD_26transform_input_iterator_tIbNSC_6detail35transform_pair_of_input_iterators_tIbNSB_6detail15normal_iteratorINSB_10device_ptrIjEEEESQ_NS7_8equal_toIjEEEENS7_10__not_fn_tINS7_10__identityEEEEENSB_17counting_iteratorIlNSB_11use_defaultESZ_SZ_EEEEEEEPS9_ySF_S9_S9_SV_EEvT0_T1_T2_T3_T4_T6__param_3[1],
	.param .align 8 .b8 _ZN3cub18CUB_300001_SM_10006detail6reduce28DeviceReduceSingleTileKernelINS2_10policy_hubIN4cuda3std3__45tupleIJblEEEyN6thrust24THRUST_300001_SM_1000_NS8cuda_cub9__find_if7functorIS9_EEE10Policy1000ENSB_12zip_iteratorINS8_IJNSD_26transform_input_iterator_tIbNSC_6detail35transform_pair_of_input_iterators_tIbNSB_6detail15normal_iteratorINSB_10device_ptrIjEEEESQ_NS7_8equal_toIjEEEENS7_10__not_fn_tINS7_10__identityEEEEENSB_17counting_iteratorIlNSB_11use_defaultESZ_SZ_EEEEEEEPS9_ySF_S9_S9_SV_EEvT0_T1_T2_T3_T4_T6__param_4[16],
	.param .align 1 .b8 _ZN3cub18CUB_300001_SM_10006detail6reduce28DeviceReduceSingleTileKernelINS2_10policy_hubIN4cuda3std3__45tupleIJblEEEyN6thrust24THRUST_300001_SM_1000_NS8cuda_cub9__find_if7functorIS9_EEE10Policy1000ENSB_12zip_iteratorINS8_IJNSD_26transform_input_iterator_tIbNSC_6detail35transform_pair_of_input_iterators_tIbNSB_6detail15normal_iteratorINSB_10device_ptrIjEEEESQ_NS7_8equal_toIjEEEENS7_10__not_fn_tINS7_10__identityEEEEENSB_17counting_iteratorIlNSB_11use_defaultESZ_SZ_EEEEEEEPS9_ySF_S9_S9_SV_EEvT0_T1_T2_T3_T4_T6__param_5[1]
)
.maxntid 256
.minnctapersm 1
{
	.reg .pred 	%p<329>;
	.reg .b16 	%rs<423>;
	.reg .b32 	%r<514>;
	.reg .b64 	%rd<450>;
	// demoted variable
	.shared .align 8 .b8 _ZZN3cub18CUB_300001_SM_10006detail6reduce28DeviceReduceSingleTileKernelINS2_10policy_hubIN4cuda3std3__45tupleIJblEEEyN6thrust24THRUST_300001_SM_1000_NS8cuda_cub9__find_if7functorIS9_EEE10Policy1000ENSB_12zip_iteratorINS8_IJNSD_26transform_input_iterator_tIbNSC_6detail35transform_pair_of_input_iterators_tIbNSB_6detail15normal_iteratorINSB_10device_ptrIjEEEESQ_NS7_8equal_toIjEEEENS7_10__not_fn_tINS7_10__identityEEEEENSB_17counting_iteratorIlNSB_11use_defaultESZ_SZ_EEEEEEEPS9_ySF_S9_S9_SV_EEvT0_T1_T2_T3_T4_T6_E12temp_storage[152];
	ld.param.u64 	%rd122, [_ZN3cub18CUB_300001_SM_10006detail6reduce28DeviceReduceSingleTileKernelINS2_10policy_hubIN4cuda3std3__45tupleIJblEEEyN6thrust24THRUST_300001_SM_1000_NS8cuda_cub9__find_if7functorIS9_EEE10Policy1000ENSB_12zip_iteratorINS8_IJNSD_26transform_input_iterator_tIbNSC_6detail35transform_pair_of_input_iterators_tIbNSB_6detail15normal_iteratorINSB_10device_ptrIjEEEESQ_NS7_8equal_toIjEEEENS7_10__not_fn_tINS7_10__identityEEEEENSB_17counting_iteratorIlNSB_11use_defaultESZ_SZ_EEEEEEEPS9_ySF_S9_S9_SV_EEvT0_T1_T2_T3_T4_T6__param_4+8];
	ld.param.u64 	%rd120, [_ZN3cub18CUB_300001_SM_10006detail6reduce28DeviceReduceSingleTileKernelINS2_10policy_hubIN4cuda3std3__45tupleIJblEEEyN6thrust24THRUST_300001_SM_1000_NS8cuda_cub9__find_if7functorIS9_EEE10Policy1000ENSB_12zip_iteratorINS8_IJNSD_26transform_input_iterator_tIbNSC_6detail35transform_pair_of_input_iterators_tIbNSB_6detail15normal_iteratorINSB_10device_ptrIjEEEESQ_NS7_8equal_toIjEEEENS7_10__not_fn_tINS7_10__identityEEEEENSB_17counting_iteratorIlNSB_11use_defaultESZ_SZ_EEEEEEEPS9_ySF_S9_S9_SV_EEvT0_T1_T2_T3_T4_T6__param_0+32];
	ld.param.u64 	%rd119, [_ZN3cub18CUB_300001_SM_10006detail6reduce28DeviceReduceSingleTileKernelINS2_10policy_hubIN4cuda3std3__45tupleIJblEEEyN6thrust24THRUST_300001_SM_1000_NS8cuda_cub9__find_if7functorIS9_EEE10Policy1000ENSB_12zip_iteratorINS8_IJNSD_26transform_input_iterator_tIbNSC_6detail35transform_pair_of_input_iterators_tIbNSB_6detail15normal_iteratorINSB_10device_ptrIjEEEESQ_NS7_8equal_toIjEEEENS7_10__not_fn_tINS7_10__identityEEEEENSB_17counting_iteratorIlNSB_11use_defaultESZ_SZ_EEEEEEEPS9_ySF_S9_S9_SV_EEvT0_T1_T2_T3_T4_T6__param_0+8];
	ld.param.u64 	%rd118, [_ZN3cub18CUB_300001_SM_10006detail6reduce28DeviceReduceSingleTileKernelINS2_10policy_hubIN4cuda3std3__45tupleIJblEEEyN6thrust24THRUST_300001_SM_1000_NS8cuda_cub9__find_if7functorIS9_EEE10Policy1000ENSB_12zip_iteratorINS8_IJNSD_26transform_input_iterator_tIbNSC_6detail35transform_pair_of_input_iterators_tIbNSB_6detail15normal_iteratorINSB_10device_ptrIjEEEESQ_NS7_8equal_toIjEEEENS7_10__not_fn_tINS7_10__identityEEEEENSB_17counting_iteratorIlNSB_11use_defaultESZ_SZ_EEEEEEEPS9_ySF_S9_S9_SV_EEvT0_T1_T2_T3_T4_T6__param_0];
	ld.param.u64 	%rd123, [_ZN3cub18CUB_300001_SM_10006detail6reduce28DeviceReduceSingleTileKernelINS2_10policy_hubIN4cuda3std3__45tupleIJblEEEyN6thrust24THRUST_300001_SM_1000_NS8cuda_cub9__find_if7functorIS9_EEE10Policy1000ENSB_12zip_iteratorINS8_IJNSD_26transform_input_iterator_tIbNSC_6detail35transform_pair_of_input_iterators_tIbNSB_6detail15normal_iteratorINSB_10device_ptrIjEEEESQ_NS7_8equal_toIjEEEENS7_10__not_fn_tINS7_10__identityEEEEENSB_17counting_iteratorIlNSB_11use_defaultESZ_SZ_EEEEEEEPS9_ySF_S9_S9_SV_EEvT0_T1_T2_T3_T4_T6__param_1];
	ld.param.u64 	%rd121, [_ZN3cub18CUB_300001_SM_10006detail6reduce28DeviceReduceSingleTileKernelINS2_10policy_hubIN4cuda3std3__45tupleIJblEEEyN6thrust24THRUST_300001_SM_1000_NS8cuda_cub9__find_if7functorIS9_EEE10Policy1000ENSB_12zip_iteratorINS8_IJNSD_26transform_input_iterator_tIbNSC_6detail35transform_pair_of_input_iterators_tIbNSB_6detail15normal_iteratorINSB_10device_ptrIjEEEESQ_NS7_8equal_toIjEEEENS7_10__not_fn_tINS7_10__identityEEEEENSB_17counting_iteratorIlNSB_11use_defaultESZ_SZ_EEEEEEEPS9_ySF_S9_S9_SV_EEvT0_T1_T2_T3_T4_T6__param_2];
	ld.param.u8 	%rs108, [_ZN3cub18CUB_300001_SM_10006detail6reduce28DeviceReduceSingleTileKernelINS2_10policy_hubIN4cuda3std3__45tupleIJblEEEyN6thrust24THRUST_300001_SM_1000_NS8cuda_cub9__find_if7functorIS9_EEE10Policy1000ENSB_12zip_iteratorINS8_IJNSD_26transform_input_iterator_tIbNSC_6detail35transform_pair_of_input_iterators_tIbNSB_6detail15normal_iteratorINSB_10device_ptrIjEEEESQ_NS7_8equal_toIjEEEENS7_10__not_fn_tINS7_10__identityEEEEENSB_17counting_iteratorIlNSB_11use_defaultESZ_SZ_EEEEEEEPS9_ySF_S9_S9_SV_EEvT0_T1_T2_T3_T4_T6__param_4];
	cvta.to.global.u64 	%rd1, %rd123;
	setp.ne.s64 	%p1, %rd121, 0;
	@%p1 bra 	$L__BB9_3;
	mov.u32 	%r502, %tid.x;
	setp.ne.s32 	%p328, %r502, 0;
	@%p328 bra 	$L__BB9_122;
	st.global.u8 	[%rd1], %rs108;
	st.global.u64 	[%rd1+8], %rd122;
	bra.uni 	$L__BB9_122;
$L__BB9_3:
	cvta.to.global.u64 	%rd2, %rd118;
	cvta.to.global.u64 	%rd3, %rd119;
	setp.gt.u64 	%p2, %rd121, 1023;
	@%p2 bra 	$L__BB9_80;
	cvt.u32.u64 	%r1, %rd121;
	mov.u32 	%r2, %tid.x;
	setp.ge.u32 	%p149, %r2, %r1;
	mov.b16 	%rs391, 0;
	mov.b64 	%rd416, 0;
	mov.u32 	%r506, %r2;
	@%p149 bra 	$L__BB9_6;
	cvt.u64.u32 	%rd273, %r2;
	mul.wide.u32 	%rd274, %r2, 4;
	add.s64 	%rd275, %rd2, %rd274;
	add.s64 	%rd276, %rd3, %rd274;
	add.s64 	%rd416, %rd120, %rd273;
	ld.global.u32 	%r232, [%rd275];
	ld.global.u32 	%r233, [%rd276];
	setp.ne.s32 	%p150, %r232, %r233;
	selp.u16 	%rs391, 1, 0, %p150;
	add.s32 	%r506, %r2, 256;
$L__BB9_6:
	setp.ge.u32 	%p151, %r506, %r1;
	@%p151 bra 	$L__BB9_18;
	not.b32 	%r234, %r506;
	add.s32 	%r5, %r234, %r1;
	shr.u32 	%r235, %r5, 8;
	add.s32 	%r6, %r235, 1;
	and.b32  	%r7, %r6, 7;
	setp.lt.u32 	%p152, %r5, 1792;
	@%p152 bra 	$L__BB9_10;
	and.b32  	%r236, %r6, 33554424;
	neg.s32 	%r504, %r236;
$L__BB9_9:
	.pragma "nounroll";
	cvt.u64.u32 	%rd278, %r506;
	mul.wide.u32 	%rd279, %r506, 4;
	add.s64 	%rd280, %rd2, %rd279;
	add.s64 	%rd281, %rd3, %rd279;
	add.s64 	%rd282, %rd120, %rd278;
	ld.global.u32 	%r237, [%rd280];
	ld.global.u32 	%r238, [%rd281];
	setp.ne.s32 	%p153, %r237, %r238;
	selp.u16 	%rs232, 1, 0, %p153;
	and.b16  	%rs233, %rs391, 255;
	setp.ne.s16 	%p155, %rs233, 0;
	and.pred  	%p156, %p155, %p153;
	min.s64 	%rd283, %rd282, %rd416;
	setp.eq.s16 	%p157, %rs233, 0;
	selp.b64 	%rd284, %rd282, %rd416, %p157;
	selp.b16 	%rs234, %rs232, %rs391, %p157;
	selp.b64 	%rd285, %rd283, %rd284, %p156;
	selp.b16 	%rs235, 1, %rs234, %p156;
	and.b16  	%rs236, %rs235, 255;
	add.s64 	%rd286, %rd282, 256;
	ld.global.u32 	%r239, [%rd280+1024];
	ld.global.u32 	%r240, [%rd281+1024];
	setp.ne.s32 	%p158, %r239, %r240;
	selp.u16 	%rs237, 1, 0, %p158;
	setp.ne.s16 	%p160, %rs236, 0;
	and.pred  	%p161, %p160, %p158;
	min.s64 	%rd287, %rd286, %rd285;
	setp.eq.s16 	%p162, %rs236, 0;
	selp.b64 	%rd288, %rd286, %rd285, %p162;
	selp.b16 	%rs238, %rs237, %rs235, %p162;
	selp.b64 	%rd289, %rd287, %rd288, %p161;
	selp.b16 	%rs239, 1, %rs238, %p161;
	and.b16  	%rs240, %rs239, 255;
	add.s64 	%rd290, %rd282, 512;
	ld.global.u32 	%r241, [%rd280+2048];
	ld.global.u32 	%r242, [%rd281+2048];
	setp.ne.s32 	%p163, %r241, %r242;
	selp.u16 	%rs241, 1, 0, %p163;
	setp.ne.s16 	%p165, %rs240, 0;
	and.pred  	%p166, %p165, %p163;
	min.s64 	%rd291, %rd290, %rd289;
	setp.eq.s16 	%p167, %rs240, 0;
	selp.b64 	%rd292, %rd290, %rd289, %p167;
	selp.b16 	%rs242, %rs241, %rs239, %p167;
	selp.b64 	%rd293, %rd291, %rd292, %p166;
	selp.b16 	%rs243, 1, %rs242, %p166;
	and.b16  	%rs244, %rs243, 255;
	add.s64 	%rd294, %rd282, 768;
	ld.global.u32 	%r243, [%rd280+3072];
	ld.global.u32 	%r244, [%rd281+3072];
	setp.ne.s32 	%p168, %r243, %r244;
	selp.u16 	%rs245, 1, 0, %p168;
	setp.ne.s16 	%p170, %rs244, 0;
	and.pred  	%p171, %p170, %p168;
	min.s64 	%rd295, %rd294, %rd293;
	setp.eq.s16 	%p172, %rs244, 0;
	selp.b64 	%rd296, %rd294, %rd293, %p172;
	selp.b16 	%rs246, %rs245, %rs243, %p172;
	selp.b64 	%rd297, %rd295, %rd296, %p171;
	selp.b16 	%rs247, 1, %rs246, %p171;
	and.b16  	%rs248, %rs247, 255;
	add.s64 	%rd298, %rd282, 1024;
	ld.global.u32 	%r245, [%rd280+4096];
	ld.global.u32 	%r246, [%rd281+4096];
	setp.ne.s32 	%p173, %r245, %r246;
	selp.u16 	%rs249, 1, 0, %p173;
	setp.ne.s16 	%p175, %rs248, 0;
	and.pred  	%p176, %p175, %p173;
	min.s64 	%rd299, %rd298, %rd297;
	setp.eq.s16 	%p177, %rs248, 0;
	selp.b64 	%rd300, %rd298, %rd297, %p177;
	selp.b16 	%rs250, %rs249, %rs247, %p177;
	selp.b64 	%rd301, %rd299, %rd300, %p176;
	selp.b16 	%rs251, 1, %rs250, %p176;
	and.b16  	%rs252, %rs251, 255;
	add.s64 	%rd302, %rd282, 1280;
	ld.global.u32 	%r247, [%rd280+5120];
	ld.global.u32 	%r248, [%rd281+5120];
	setp.ne.s32 	%p178, %r247, %r248;
	selp.u16 	%rs253, 1, 0, %p178;
	setp.ne.s16 	%p180, %rs252, 0;
	and.pred  	%p181, %p180, %p178;
	min.s64 	%rd303, %rd302, %rd301;
	setp.eq.s16 	%p182, %rs252, 0;
	selp.b64 	%rd304, %rd302, %rd301, %p182;
	selp.b16 	%rs254, %rs253, %rs251, %p182;
	selp.b64 	%rd305, %rd303, %rd304, %p181;
	selp.b16 	%rs255, 1, %rs254, %p181;
	and.b16  	%rs256, %rs255, 255;
	add.s64 	%rd306, %rd282, 1536;
	ld.global.u32 	%r249, [%rd280+6144];
	ld.global.u32 	%r250, [%rd281+6144];
	setp.ne.s32 	%p183, %r249, %r250;
	selp.u16 	%rs257, 1, 0, %p183;
	setp.ne.s16 	%p185, %rs256, 0;
	and.pred  	%p186, %p185, %p183;
	min.s64 	%rd307, %rd306, %rd305;
	setp.eq.s16 	%p187, %rs256, 0;
	selp.b64 	%rd308, %rd306, %rd305, %p187;
	selp.b16 	%rs258, %rs257, %rs255, %p187;
	selp.b64 	%rd309, %rd307, %rd308, %p186;
	selp.b16 	%rs259, 1, %rs258, %p186;
	and.b16  	%rs260, %rs259, 255;
	add.s64 	%rd310, %rd282, 1792;
	ld.global.u32 	%r251, [%rd280+7168];
	ld.global.u32 	%r252, [%rd281+7168];
	setp.ne.s32 	%p188, %r251, %r252;
	selp.u16 	%rs261, 1, 0, %p188;
	setp.ne.s16 	%p190, %rs260, 0;
	and.pred  	%p191, %p190, %p188;
	min.s64 	%rd311, %rd310, %rd309;
	setp.eq.s16 	%p192, %rs260, 0;
	selp.b64 	%rd312, %rd310, %rd309, %p192;
	selp.b16 	%rs262, %rs261, %rs259, %p192;
	selp.b64 	%rd416, %rd311, %rd312, %p191;
	selp.b16 	%rs391, 1, %rs262, %p191;
	add.s32 	%r506, %r506, 2048;
	add.s32 	%r504, %r504, 8;
	setp.ne.s32 	%p193, %r504, 0;
	@%p193 bra 	$L__BB9_9;
$L__BB9_10:
	setp.eq.s32 	%p194, %r7, 0;
	@%p194 bra 	$L__BB9_18;
	setp.lt.u32 	%p195, %r7, 4;
	@%p195 bra 	$L__BB9_13;
	cvt.u64.u32 	%rd314, %r506;
	mul.wide.u32 	%rd315, %r506, 4;
	add.s64 	%rd316, %rd2, %rd315;
	add.s64 	%rd317, %rd3, %rd315;
	add.s64 	%rd318, %rd120, %rd314;
	ld.global.u32 	%r253, [%rd316];
	ld.global.u32 	%r254, [%rd317];
	setp.ne.s32 	%p196, %r253, %r254;
	selp.u16 	%rs264, 1, 0, %p196;
	and.b16  	%rs265, %rs391, 255;
	setp.ne.s16 	%p198, %rs265, 0;
	and.pred  	%p199, %p198, %p196;
	min.s64 	%rd319, %rd318, %rd416;
	setp.eq.s16 	%p200, %rs265, 0;
	selp.b64 	%rd320, %rd318, %rd416, %p200;
	selp.b16 	%rs266, %rs264, %rs391, %p200;
	selp.b64 	%rd321, %rd319, %rd320, %p199;
	selp.b16 	%rs267, 1, %rs266, %p199;
	and.b16  	%rs268, %rs267, 255;
	add.s32 	%r255, %r506, 256;
	cvt.u64.u32 	%rd322, %r255;
	add.s64 	%rd323, %rd120, %rd322;
	ld.global.u32 	%r256, [%rd316+1024];
	ld.global.u32 	%r257, [%rd317+1024];
	setp.ne.s32 	%p201, %r256, %r257;
	selp.u16 	%rs269, 1, 0, %p201;
	setp.ne.s16 	%p203, %rs268, 0;
	and.pred  	%p204, %p203, %p201;
	min.s64 	%rd324, %rd323, %rd321;
	setp.eq.s16 	%p205, %rs268, 0;
	selp.b64 	%rd325, %rd323, %rd321, %p205;
	selp.b16 	%rs270, %rs269, %rs267, %p205;
	selp.b64 	%rd326, %rd324, %rd325, %p204;
	selp.b16 	%rs271, 1, %rs270, %p204;
	and.b16  	%rs272, %rs271, 255;
	add.s32 	%r258, %r506, 512;
	cvt.u64.u32 	%rd327, %r258;
	add.s64 	%rd328, %rd120, %rd327;
	ld.global.u32 	%r259, [%rd316+2048];
	ld.global.u32 	%r260, [%rd317+2048];
	setp.ne.s32 	%p206, %r259, %r260;
	selp.u16 	%rs273, 1, 0, %p206;
	setp.ne.s16 	%p208, %rs272, 0;
	and.pred  	%p209, %p208, %p206;
	min.s64 	%rd329, %rd328, %rd326;
	setp.eq.s16 	%p210, %rs272, 0;
	selp.b64 	%rd330, %rd328, %rd326, %p210;
	selp.b16 	%rs274, %rs273, %rs271, %p210;
	selp.b64 	%rd331, %rd329, %rd330, %p209;
	selp.b16 	%rs275, 1, %rs274, %p209;
	and.b16  	%rs276, %rs275, 255;
	add.s32 	%r261, %r506, 768;
	cvt.u64.u32 	%rd332, %r261;
	add.s64 	%rd333, %rd120, %rd332;
	ld.global.u32 	%r262, [%rd316+3072];
	ld.global.u32 	%r263, [%rd317+3072];
	setp.ne.s32 	%p211, %r262, %r263;
	selp.u16 	%rs277, 1, 0, %p211;
	setp.ne.s16 	%p213, %rs276, 0;
	and.pred  	%p214, %p213, %p211;
	min.s64 	%rd334, %rd333, %rd331;
	setp.eq.s16 	%p215, %rs276, 0;
	selp.b64 	%rd335, %rd333, %rd331, %p215;
	selp.b16 	%rs278, %rs277, %rs275, %p215;
	selp.b64 	%rd416, %rd334, %rd335, %p214;
	selp.b16 	%rs391, 1, %rs278, %p214;
	add.s32 	%r506, %r506, 1024;
$L__BB9_13:
	and.b32  	%r264, %r6, 3;
	setp.eq.s32 	%p216, %r264, 0;
	@%p216 bra 	$L__BB9_18;
	setp.eq.s32 	%p217, %r264, 1;
	@%p217 bra 	$L__BB9_16;
	cvt.u64.u32 	%rd337, %r506;
	mul.wide.u32 	%rd338, %r506, 4;
	add.s64 	%rd339, %rd2, %rd338;
	add.s64 	%rd340, %rd3, %rd338;
	add.s64 	%rd341, %rd120, %rd337;
	ld.global.u32 	%r265, [%rd339];
	ld.global.u32 	%r266, [%rd340];
	setp.ne.s32 	%p218, %r265, %r266;
	selp.u16 	%rs280, 1, 0, %p218;
	and.b16  	%rs281, %rs391, 255;
	setp.ne.s16 	%p220, %rs281, 0;
	and.pred  	%p221, %p220, %p218;
	min.s64 	%rd342, %rd341, %rd416;
	setp.eq.s16 	%p222, %rs281, 0;
	selp.b64 	%rd343, %rd341, %rd416, %p222;
	selp.b16 	%rs282, %rs280, %rs391, %p222;
	selp.b64 	%rd344, %rd342, %rd343, %p221;
	selp.b16 	%rs283, 1, %rs282, %p221;
	and.b16  	%rs284, %rs283, 255;
	add.s32 	%r267, %r506, 256;
	cvt.u64.u32 	%rd345, %r267;
	add.s64 	%rd346, %rd120, %rd345;
	ld.global.u32 	%r268, [%rd339+1024];
	ld.global.u32 	%r269, [%rd340+1024];
	setp.ne.s32 	%p223, %r268, %r269;
	selp.u16 	%rs285, 1, 0, %p223;
	setp.ne.s16 	%p225, %rs284, 0;
	and.pred  	%p226, %p225, %p223;
	min.s64 	%rd347, %rd346, %rd344;
	setp.eq.s16 	%p227, %rs284, 0;
	selp.b64 	%rd348, %rd346, %rd344, %p227;
	selp.b16 	%rs286, %rs285, %rs283, %p227;
	selp.b64 	%rd416, %rd347, %rd348, %p226;
	selp.b16 	%rs391, 1, %rs286, %p226;
	add.s32 	%r506, %r506, 512;
$L__BB9_16:
	and.b32  	%r270, %r5, 256;
	setp.ne.s32 	%p228, %r270, 0;
	@%p228 bra 	$L__BB9_18;
	cvt.u64.u32 	%rd349, %r506;
	mul.wide.u32 	%rd350, %r506, 4;
	add.s64 	%rd351, %rd2, %rd350;
	add.s64 	%rd352, %rd3, %rd350;
	add.s64 	%rd353, %rd120, %rd349;
	ld.global.u32 	%r271, [%rd351];
	ld.global.u32 	%r272, [%rd352];
	setp.ne.s32 	%p229, %r271, %r272;
	selp.u16 	%rs287, 1, 0, %p229;
	and.b16  	%rs288, %rs391, 255;
	setp.ne.s16 	%p231, %rs288, 0;
	and.pred  	%p232, %p231, %p229;
	min.s64 	%rd354, %rd353, %rd416;
	setp.eq.s16 	%p233, %rs288, 0;
	selp.b64 	%rd355, %rd353, %rd416, %p233;
	selp.b16 	%rs289, %rs287, %rs391, %p233;
	selp.b64 	%rd416, %rd354, %rd355, %p232;
	selp.b16 	%rs391, 1, %rs289, %p232;
$L__BB9_18:
	setp.lt.u64 	%p234, %rd121, 256;
	@%p234 bra 	$L__BB9_43;
	// begin inline asm
	mov.u32 %r391, %laneid;
	// end inline asm
	cvt.u32.u16 	%r412, %rs391;
	and.b32  	%r393, %r412, 255;
	mov.b32 	%r409, 1;
	mov.b32 	%r410, 31;
	mov.b32 	%r411, -1;
	// begin inline asm
	shfl.sync.down.b32 %r392, %r393, %r409, %r410, %r411;
	// end inline asm
	// begin inline asm
	shfl.sync.down.b32 %r397, %r398, %r409, %r410, %r411;
	// end inline asm
	mov.b64 	{%r403, %r408}, %rd416;
	// begin inline asm
	shfl.sync.down.b32 %r402, %r403, %r409, %r410, %r411;
	// end inline asm
	// begin inline asm
	shfl.sync.down.b32 %r407, %r408, %r409, %r410, %r411;
	// end inline asm
	mov.b64 	%rd19, {%r402, %r407};
	cvt.u16.u32 	%rs15, %r392;
	setp.gt.s32 	%p284, %r391, 30;
	@%p284 bra 	$L__BB9_23;
	and.b16  	%rs331, %rs391, 255;
	setp.eq.s16 	%p285, %rs331, 0;
	and.b16  	%rs332, %rs15, 255;
	setp.eq.s16 	%p286, %rs332, 0;
	or.pred  	%p287, %p285, %p286;
	@%p287 bra 	$L__BB9_22;
	min.s64 	%rd416, %rd19, %rd416;
	mov.b16 	%rs391, 1;
	bra.uni 	$L__BB9_23;
$L__BB9_22:
	setp.eq.s16 	%p288, %rs331, 0;
	selp.b64 	%rd416, %rd19, %rd416, %p288;
	selp.b16 	%rs391, %rs15, %rs391, %p288;
$L__BB9_23:
	cvt.u32.u16 	%r433, %rs391;
	and.b32  	%r414, %r433, 255;
	mov.b32 	%r430, 2;
	mov.b32 	%r431, 31;
	mov.b32 	%r432, -1;
	// begin inline asm
	shfl.sync.down.b32 %r413, %r414, %r430, %r431, %r432;
	// end inline asm
	// begin inline asm
	shfl.sync.down.b32 %r418, %r419, %r430, %r431, %r432;
	// end inline asm
	mov.b64 	{%r424, %r429}, %rd416;
	// begin inline asm
	shfl.sync.down.b32 %r423, %r424, %r430, %r431, %r432;
	// end inline asm
	// begin inline asm
	shfl.sync.down.b32 %r428, %r429, %r430, %r431, %r432;
	// end inline asm
	mov.b64 	%rd23, {%r423, %r428};
	cvt.u16.u32 	%rs18, %r413;
	setp.gt.s32 	%p289, %r391, 29;
	@%p289 bra 	$L__BB9_27;
	and.b16  	%rs335, %rs391, 255;
	setp.eq.s16 	%p290, %rs335, 0;
	and.b16  	%rs336, %rs18, 255;
	setp.eq.s16 	%p291, %rs336, 0;
	or.pred  	%p292, %p290, %p291;
	@%p292 bra 	$L__BB9_26;
	min.s64 	%rd416, %rd23, %rd416;
	mov.b16 	%rs391, 1;
	bra.uni 	$L__BB9_27;
$L__BB9_26:
	setp.eq.s16 	%p293, %rs335, 0;
	selp.b16 	%rs391, %rs18, %rs391, %p293;
	selp.b64 	%rd416, %rd23, %rd416, %p293;
$L__BB9_27:
	cvt.u32.u16 	%r454, %rs391;
	and.b32  	%r435, %r454, 255;
	mov.b32 	%r451, 4;
	mov.b32 	%r452, 31;
	mov.b32 	%r453, -1;
	// begin inline asm
	shfl.sync.down.b32 %r434, %r435, %r451, %r452, %r453;
	// end inline asm
	// begin inline asm
	shfl.sync.down.b32 %r439, %r440, %r451, %r452, %r453;
	// end inline asm
	mov.b64 	{%r445, %r450}, %rd416;
	// begin inline asm
	shfl.sync.down.b32 %r444, %r445, %r451, %r452, %r453;
	// end inline asm
	// begin inline asm
	shfl.sync.down.b32 %r449, %r450, %r451, %r452, %r453;
	// end inline asm
	mov.b64 	%rd27, {%r444, %r449};
	cvt.u16.u32 	%rs21, %r434;
	setp.gt.s32 	%p294, %r391, 27;
	@%p294 bra 	$L__BB9_31;
	and.b16  	%rs339, %rs391, 255;
	setp.eq.s16 	%p295, %rs339, 0;
	and.b16  	%rs340, %rs21, 255;
	setp.eq.s16 	%p296, %rs340, 0;
	or.pred  	%p297, %p295, %p296;
	@%p297 bra 	$L__BB9_30;
	min.s64 	%rd416, %rd27, %rd416;
	mov.b16 	%rs391, 1;
	bra.uni 	$L__BB9_31;
$L__BB9_30:
	setp.eq.s16 	%p298, %rs339, 0;
	selp.b16 	%rs391, %rs21, %rs391, %p298;
	selp.b64 	%rd416, %rd27, %rd416, %p298;
$L__BB9_31:
	cvt.u32.u16 	%r475, %rs391;
	and.b32  	%r456, %r475, 255;
	mov.b32 	%r472, 8;
	mov.b32 	%r473, 31;
	mov.b32 	%r474, -1;
	// begin inline asm
	shfl.sync.down.b32 %r455, %r456, %r472, %r473, %r474;
	// end inline asm
	// begin inline asm
	shfl.sync.down.b32 %r460, %r461, %r472, %r473, %r474;
	// end inline asm
	mov.b64 	{%r466, %r471}, %rd416;
	// begin inline asm
	shfl.sync.down.b32 %r465, %r466, %r472, %r473, %r474;
	// end inline asm
	// begin inline asm
	shfl.sync.down.b32 %r470, %r471, %r472, %r473, %r474;
	// end inline asm
	mov.b64 	%rd31, {%r465, %r470};
	cvt.u16.u32 	%rs24, %r455;
	setp.gt.s32 	%p299, %r391, 23;
	@%p299 bra 	$L__BB9_35;
	and.b16  	%rs343, %rs391, 255;
	setp.eq.s16 	%p300, %rs343, 0;
	and.b16  	%rs344, %rs24, 255;
	setp.eq.s16 	%p301, %rs344, 0;
	or.pred  	%p302, %p300, %p301;
	@%p302 bra 	$L__BB9_34;
	min.s64 	%rd416, %rd31, %rd416;
	mov.b16 	%rs391, 1;
	bra.uni 	$L__BB9_35;
$L__BB9_34:
	setp.eq.s16 	%p303, %rs343, 0;
	selp.b16 	%rs391, %rs24, %rs391, %p303;
	selp.b64 	%rd416, %rd31, %rd416, %p303;
$L__BB9_35:
	cvt.u32.u16 	%r496, %rs391;
	and.b32  	%r477, %r496, 255;
	mov.b32 	%r493, 16;
	mov.b32 	%r494, 31;
	mov.b32 	%r495, -1;
	// begin inline asm
	shfl.sync.down.b32 %r476, %r477, %r493, %r494, %r495;
	// end inline asm
	// begin inline asm
	shfl.sync.down.b32 %r481, %r482, %r493, %r494, %r495;
	// end inline asm
	mov.b64 	{%r487, %r492}, %rd416;
	// begin inline asm
	shfl.sync.down.b32 %r486, %r487, %r493, %r494, %r495;
	// end inline asm
	// begin inline asm
	shfl.sync.down.b32 %r491, %r492, %r493, %r494, %r495;
	// end inline asm
	mov.b64 	%rd35, {%r486, %r491};
	cvt.u16.u32 	%rs27, %r476;
	setp.gt.s32 	%p304, %r391, 15;
	@%p304 bra 	$L__BB9_39;
	and.b16  	%rs347, %rs391, 255;
	setp.eq.s16 	%p305, %rs347, 0;
	and.b16  	%rs348, %rs27, 255;
	setp.eq.s16 	%p306, %rs348, 0;
	or.pred  	%p307, %p305, %p306;
	@%p307 bra 	$L__BB9_38;
	min.s64 	%rd416, %rd35, %rd416;
	mov.b16 	%rs391, 1;
	bra.uni 	$L__BB9_39;
$L__BB9_38:
	setp.eq.s16 	%p308, %rs347, 0;
	selp.b16 	%rs391, %rs27, %rs391, %p308;
	selp.b64 	%rd416, %rd35, %rd416, %p308;
$L__BB9_39:
	setp.ne.s32 	%p309, %r391, 0;
	@%p309 bra 	$L__BB9_41;
	shr.u32 	%r497, %r2, 1;
	and.b32  	%r498, %r497, 496;
	mov.u32 	%r499, _ZZN3cub18CUB_300001_SM_10006detail6reduce28DeviceReduceSingleTileKernelINS2_10policy_hubIN4cuda3std3__45tupleIJblEEEyN6thrust24THRUST_300001_SM_1000_NS8cuda_cub9__find_if7functorIS9_EEE10Policy1000ENSB_12zip_iteratorINS8_IJNSD_26transform_input_iterator_tIbNSC_6detail35transform_pair_of_input_iterators_tIbNSB_6detail15normal_iteratorINSB_10device_ptrIjEEEESQ_NS7_8equal_toIjEEEENS7_10__not_fn_tINS7_10__identityEEEEENSB_17counting_iteratorIlNSB_11use_defaultESZ_SZ_EEEEEEEPS9_ySF_S9_S9_SV_EEvT0_T1_T2_T3_T4_T6_E12temp_storage;
	add.s32 	%r500, %r499, %r498;
	st.shared.u8 	[%r500+8], %rs391;
	st.shared.u64 	[%r500+16], %rd416;
$L__BB9_41:
	bar.sync 	0;
	setp.ne.s32 	%p310, %r2, 0;
	@%p310 bra 	$L__BB9_120;
	ld.shared.u8 	%rs351, [_ZZN3cub18CUB_300001_SM_10006detail6reduce28DeviceReduceSingleTileKernelINS2_10policy_hubIN4cuda3std3__45tupleIJblEEEyN6thrust24THRUST_300001_SM_1000_NS8cuda_cub9__find_if7functorIS9_EEE10Policy1000ENSB_12zip_iteratorINS8_IJNSD_26transform_input_iterator_tIbNSC_6detail35transform_pair_of_input_iterators_tIbNSB_6detail15normal_iteratorINSB_10device_ptrIjEEEESQ_NS7_8equal_toIjEEEENS7_10__not_fn_tINS7_10__identityEEEEENSB_17counting_iteratorIlNSB_11use_defaultESZ_SZ_EEEEEEEPS9_ySF_S9_S9_SV_EEvT0_T1_T2_T3_T4_T6_E12temp_storage+24];
	ld.shared.u64 	%rd377, [_ZZN3cub18CUB_300001_SM_10006detail6reduce28DeviceReduceSingleTileKernelINS2_10policy_hubIN4cuda3std3__45tupleIJblEEEyN6thrust24THRUST_300001_SM_1000_NS8cuda_cub9__find_if7functorIS9_EEE10Policy1000ENSB_12zip_iteratorINS8_IJNSD_26transform_input_iterator_tIbNSC_6detail35transform_pair_of_input_iterators_tIbNSB_6detail15normal_iteratorINSB_10device_ptrIjEEEESQ_NS7_8equal_toIjEEEENS7_10__not_fn_tINS7_10__identityEEEEENSB_17counting_iteratorIlNSB_11use_defaultESZ_SZ_EEEEEEEPS9_ySF_S9_S9_SV_EEvT0_T1_T2_T3_T4_T6_E12temp_storage+32];
	and.b16  	%rs352, %rs391, 255;
	setp.eq.s16 	%p311, %rs352, 0;
	setp.eq.s16 	%p312, %rs351, 0;
	min.s64 	%rd378, %rd377, %rd416;
	selp.b16 	%rs353, %rs391, 1, %p312;
	selp.b16 	%rs354, %rs351, %rs353, %p311;
	and.b16  	%rs355, %rs354, 255;
	selp.b64 	%rd379, %rd416, %rd378, %p312;
	selp.b64 	%rd380, %rd377, %rd379, %p311;
	ld.shared.u8 	%rs356, [_ZZN3cub18CUB_300001_SM_10006detail6reduce28DeviceReduceSingleTileKernelINS2_10policy_hubIN4cuda3std3__45tupleIJblEEEyN6thrust24THRUST_300001_SM_1000_NS8cuda_cub9__find_if7functorIS9_EEE10Policy1000ENSB_12zip_iteratorINS8_IJNSD_26transform_input_iterator_tIbNSC_6detail35transform_pair_of_input_iterators_tIbNSB_6detail15normal_iteratorINSB_10device_ptrIjEEEESQ_NS7_8equal_toIjEEEENS7_10__not_fn_tINS7_10__identityEEEEENSB_17counting_iteratorIlNSB_11use_defaultESZ_SZ_EEEEEEEPS9_ySF_S9_S9_SV_EEvT0_T1_T2_T3_T4_T6_E12temp_storage+40];
	ld.shared.u64 	%rd381, [_ZZN3cub18CUB_300001_SM_10006detail6reduce28DeviceReduceSingleTileKernelINS2_10policy_hubIN4cuda3std3__45tupleIJblEEEyN6thrust24THRUST_300001_SM_1000_NS8cuda_cub9__find_if7functorIS9_EEE10Policy1000ENSB_12zip_iteratorINS8_IJNSD_26transform_input_iterator_tIbNSC_6detail35transform_pair_of_input_iterators_tIbNSB_6detail15normal_iteratorINSB_10device_ptrIjEEEESQ_NS7_8equal_toIjEEEENS7_10__not_fn_tINS7_10__identityEEEEENSB_17counting_iteratorIlNSB_11use_defaultESZ_SZ_EEEEEEEPS9_ySF_S9_S9_SV_EEvT0_T1_T2_T3_T4_T6_E12temp_storage+48];
	setp.eq.s16 	%p313, %rs355, 0;
	setp.eq.s16 	%p314, %rs356, 0;
	min.s64 	%rd382, %rd381, %rd380;
	selp.b16 	%rs357, %rs354, 1, %p314;
	selp.b16 	%rs358, %rs356, %rs357, %p313;
	and.b16  	%rs359, %rs358, 255;
	selp.b64 	%rd383, %rd380, %rd382, %p314;
	selp.b64 	%rd384, %rd381, %rd383, %p313;
	ld.shared.u8 	%rs360, [_ZZN3cub18CUB_300001_SM_10006detail6reduce28DeviceReduceSingleTileKernelINS2_10policy_hubIN4cuda3std3__45tupleIJblEEEyN6thrust24THRUST_300001_SM_1000_NS8cuda_cub9__find_if7functorIS9_EEE10Policy1000ENSB_12zip_iteratorINS8_IJNSD_26transform_input_iterator_tIbNSC_6detail35transform_pair_of_input_iterators_tIbNSB_6detail15normal_iteratorINSB_10device_ptrIjEEEESQ_NS7_8equal_toIjEEEENS7_10__not_fn_tINS7_10__identityEEEEENSB_17counting_iteratorIlNSB_11use_defaultESZ_SZ_EEEEEEEPS9_ySF_S9_S9_SV_EEvT0_T1_T2_T3_T4_T6_E12temp_storage+56];
	ld.shared.u64 	%rd385, [_ZZN3cub18CUB_300001_SM_10006detail6reduce28DeviceReduceSingleTileKernelINS2_10policy_hubIN4cuda3std3__45tupleIJblEEEyN6thrust24THRUST_300001_SM_1000_NS8cuda_cub9__find_if7functorIS9_EEE10Policy1000ENSB_12zip_iteratorINS8_IJNSD_26transform_input_iterator_tIbNSC_6detail35transform_pair_of_input_iterators_tIbNSB_6detail15normal_iteratorINSB_10device_ptrIjEEEESQ_NS7_8equal_toIjEEEENS7_10__not_fn_tINS7_10__identityEEEEENSB_17counting_iteratorIlNSB_11use_defaultESZ_SZ_EEEEEEEPS9_ySF_S9_S9_SV_EEvT0_T1_T2_T3_T4_T6_E12temp_storage+64];
	setp.eq.s16 	%p315, %rs359, 0;
	setp.eq.s16 	%p316, %rs360, 0;
	min.s64 	%rd386, %rd385, %rd384;
	selp.b16 	%rs361, %rs358, 1, %p316;
	selp.b16 	%rs362, %rs360, %rs361, %p315;
	and.b16  	%rs363, %rs362, 255;
	selp.b64 	%rd387, %rd384, %rd386, %p316;
	selp.b64 	%rd388, %rd385, %rd387, %p315;
	ld.shared.u8 	%rs364, [_ZZN3cub18CUB_300001_SM_10006detail6reduce28DeviceReduceSingleTileKernelINS2_10policy_hubIN4cuda3std3__45tupleIJblEEEyN6thrust24THRUST_300001_SM_1000_NS8cuda_cub9__find_if7functorIS9_EEE10Policy1000ENSB_12zip_iteratorINS8_IJNSD_26transform_input_iterator_tIbNSC_6detail35transform_pair_of_input_iterators_tIbNSB_6detail15normal_iteratorINSB_10device_ptrIjEEEESQ_NS7_8equal_toIjEEEENS7_10__not_fn_tINS7_10__identityEEEEENSB_17counting_iteratorIlNSB_11use_defaultESZ_SZ_EEEEEEEPS9_ySF_S9_S9_SV_EEvT0_T1_T2_T3_T4_T6_E12temp_storage+72];
	ld.shared.u64 	%rd389, [_ZZN3cub18CUB_300001_SM_10006detail6reduce28DeviceReduceSingleTileKernelINS2_10policy_hubIN4cuda3std3__45tupleIJblEEEyN6thrust24THRUST_300001_SM_1000_NS8cuda_cub9__find_if7functorIS9_EEE10Policy1000ENSB_12zip_iteratorINS8_IJNSD_26transform_input_iterator_tIbNSC_6detail35transform_pair_of_input_iterators_tIbNSB_6detail15normal_iteratorINSB_10device_ptrIjEEEESQ_NS7_8equal_toIjEEEENS7_10__not_fn_tINS7_10__identityEEEEENSB_17counting_iteratorIlNSB_11use_defaultESZ_SZ_EEEEEEEPS9_ySF_S9_S9_SV_EEvT0_T1_T2_T3_T4_T6_E12temp_storage+80];
	setp.eq.s16 	%p317, %rs363, 0;
	setp.eq.s16 	%p318, %rs364, 0;
	min.s64 	%rd390, %rd389, %rd388;
	selp.b16 	%rs365, %rs362, 1, %p318;
	selp.b16 	%rs366, %rs364, %rs365, %p317;
	and.b16  	%rs367, %rs366, 255;
	selp.b64 	%rd391, %rd388, %rd390, %p318;
	selp.b64 	%rd392, %rd389, %rd391, %p317;
	ld.shared.u8 	%rs368, [_ZZN3cub18CUB_300001_SM_10006detail6reduce28DeviceReduceSingleTileKernelINS2_10policy_hubIN4cuda3std3__45tupleIJblEEEyN6thrust24THRUST_300001_SM_1000_NS8cuda_cub9__find_if7functorIS9_EEE10Policy1000ENSB_12zip_iteratorINS8_IJNSD_26transform_input_iterator_tIbNSC_6detail35transform_pair_of_input_iterators_tIbNSB_6detail15normal_iteratorINSB_10device_ptrIjEEEESQ_NS7_8equal_toIjEEEENS7_10__not_fn_tINS7_10__identityEEEEENSB_17counting_iteratorIlNSB_11use_defaultESZ_SZ_EEEEEEEPS9_ySF_S9_S9_SV_EEvT0_T1_T2_T3_T4_T6_E12temp_storage+88];
	ld.shared.u64 	%rd393, [_ZZN3cub18CUB_300001_SM_10006detail6reduce28DeviceReduceSingleTileKernelINS2_10policy_hubIN4cuda3std3__45tupleIJblEEEyN6thrust24THRUST_300001_SM_1000_NS8cuda_cub9__find_if7functorIS9_EEE10Policy1000ENSB_12zip_iteratorINS8_IJNSD_26transform_input_iterator_tIbNSC_6detail35transform_pair_of_input_iterators_tIbNSB_6detail15normal_iteratorINSB_10device_ptrIjEEEESQ_NS7_8equal_toIjEEEENS7_10__not_fn_tINS7_10__identityEEEEENSB_17counting_iteratorIlNSB_11use_defaultESZ_SZ_EEEEEEEPS9_ySF_S9_S9_SV_EEvT0_T1_T2_T3_T4_T6_E12temp_storage+96];
	setp.eq.s16 	%p319, %rs367, 0;
	setp.eq.s16 	%p320, %rs368, 0;
	min.s64 	%rd394, %rd393, %rd392;
	selp.b16 	%rs369, %rs366, 1, %p320;
	selp.b16 	%rs370, %rs368, %rs369, %p319;
	and.b16  	%rs371, %rs370, 255;
	selp.b64 	%rd395, %rd392, %rd394, %p320;
	selp.b64 	%rd396, %rd393, %rd395, %p319;
	ld.shared.u8 	%rs372, [_ZZN3cub18CUB_300001_SM_10006detail6reduce28DeviceReduceSingleTileKernelINS2_10policy_hubIN4cuda3std3__45tupleIJblEEEyN6thrust24THRUST_300001_SM_1000_NS8cuda_cub9__find_if7functorIS9_EEE10Policy1000ENSB_12zip_iteratorINS8_IJNSD_26transform_input_iterator_tIbNSC_6detail35transform_pair_of_input_iterators_tIbNSB_6detail15normal_iteratorINSB_10device_ptrIjEEEESQ_NS7_8equal_toIjEEEENS7_10__not_fn_tINS7_10__identityEEEEENSB_17counting_iteratorIlNSB_11use_defaultESZ_SZ_EEEEEEEPS9_ySF_S9_S9_SV_EEvT0_T1_T2_T3_T4_T6_E12temp_storage+104];
	ld.shared.u64 	%rd397, [_ZZN3cub18CUB_300001_SM_10006detail6reduce28DeviceReduceSingleTileKernelINS2_10policy_hubIN4cuda3std3__45tupleIJblEEEyN6thrust24THRUST_300001_SM_1000_NS8cuda_cub9__find_if7functorIS9_EEE10Policy1000ENSB_12zip_iteratorINS8_IJNSD_26transform_input_iterator_tIbNSC_6detail35transform_pair_of_input_iterators_tIbNSB_6detail15normal_iteratorINSB_10device_ptrIjEEEESQ_NS7_8equal_toIjEEEENS7_10__not_fn_tINS7_10__identityEEEEENSB_17counting_iteratorIlNSB_11use_defaultESZ_SZ_EEEEEEEPS9_ySF_S9_S9_SV_EEvT0_T1_T2_T3_T4_T6_E12temp_storage+112];
	setp.eq.s16 	%p321, %rs371, 0;
	setp.eq.s16 	%p322, %rs372, 0;
	min.s64 	%rd398, %rd397, %rd396;
	selp.b16 	%rs373, %rs370, 1, %p322;
	selp.b16 	%rs374, %rs372, %rs373, %p321;
	and.b16  	%rs375, %rs374, 255;
	selp.b64 	%rd399, %rd396, %rd398, %p322;
	selp.b64 	%rd400, %rd397, %rd399, %p321;
	ld.shared.u8 	%rs376, [_ZZN3cub18CUB_300001_SM_10006detail6reduce28DeviceReduceSingleTileKernelINS2_10policy_hubIN4cuda3std3__45tupleIJblEEEyN6thrust24THRUST_300001_SM_1000_NS8cuda_cub9__find_if7functorIS9_EEE10Policy1000ENSB_12zip_iteratorINS8_IJNSD_26transform_input_iterator_tIbNSC_6detail35transform_pair_of_input_iterators_tIbNSB_6detail15normal_iteratorINSB_10device_ptrIjEEEESQ_NS7_8equal_toIjEEEENS7_10__not_fn_tINS7_10__identityEEEEENSB_17counting_iteratorIlNSB_11use_defaultESZ_SZ_EEEEEEEPS9_ySF_S9_S9_SV_EEvT0_T1_T2_T3_T4_T6_E12temp_storage+120];
	ld.shared.u64 	%rd401, [_ZZN3cub18CUB_300001_SM_10006detail6reduce28DeviceReduceSingleTileKernelINS2_10policy_hubIN4cuda3std3__45tupleIJblEEEyN6thrust24THRUST_300001_SM_1000_NS8cuda_cub9__find_if7functorIS9_EEE10Policy1000ENSB_12zip_iteratorINS8_IJNSD_26transform_input_iterator_tIbNSC_6detail35transform_pair_of_input_iterators_tIbNSB_6detail15normal_iteratorINSB_10device_ptrIjEEEESQ_NS7_8equal_toIjEEEENS7_10__not_fn_tINS7_10__identityEEEEENSB_17counting_iteratorIlNSB_11use_defaultESZ_SZ_EEEEEEEPS9_ySF_S9_S9_SV_EEvT0_T1_T2_T3_T4_T6_E12temp_storage+128];
	setp.eq.s16 	%p323, %rs375, 0;
	setp.eq.s16 	%p324, %rs376, 0;
	min.s64 	%rd402, %rd401, %rd400;
	selp.b16 	%rs377, %rs374, 1, %p324;
	selp.b16 	%rs391, %rs376, %rs377, %p323;
	selp.b64 	%rd403, %rd400, %rd402, %p324;
	selp.b64 	%rd416, %rd401, %rd403, %p323;
	bra.uni 	$L__BB9_120;
$L__BB9_43:
	// begin inline asm
	mov.u32 %r273, %laneid;
	// end inline asm
	and.b32  	%r294, %r2, 992;
	add.s32 	%r295, %r294, 32;
	setp.gt.u32 	%p235, %r295, %r1;
	not.b32 	%r296, %r294;
	add.s32 	%r297, %r1, %r296;
	selp.b32 	%r292, %r297, 31, %p235;
	cvt.u32.u16 	%r298, %rs391;
	and.b32  	%r275, %r298, 255;
	mov.b32 	%r291, 1;
	mov.b32 	%r293, -1;
	// begin inline asm
	shfl.sync.down.b32 %r274, %r275, %r291, %r292, %r293;
	// end inline asm
	// begin inline asm
	shfl.sync.down.b32 %r279, %r280, %r291, %r292, %r293;
	// end inline asm
	mov.b64 	{%r285, %r290}, %rd416;
	// begin inline asm
	shfl.sync.down.b32 %r284, %r285, %r291, %r292, %r293;
	// end inline asm
	// begin inline asm
	shfl.sync.down.b32 %r289, %r290, %r291, %r292, %r293;
	// end inline asm
	mov.b64 	%rd40, {%r284, %r289};
	cvt.u16.u32 	%rs31, %r274;
	setp.ge.s32 	%p236, %r273, %r292;
	@%p236 bra 	$L__BB9_47;
	and.b16  	%rs290, %rs391, 255;
	setp.eq.s16 	%p237, %rs290, 0;
	and.b16  	%rs291, %rs31, 255;
	setp.eq.s16 	%p238, %rs291, 0;
	or.pred  	%p239, %p237, %p238;
	@%p239 bra 	$L__BB9_46;
	min.s64 	%rd416, %rd40, %rd416;
	mov.b16 	%rs391, 1;
	bra.uni 	$L__BB9_47;
$L__BB9_46:
	setp.eq.s16 	%p240, %rs290, 0;
	selp.b16 	%rs391, %rs31, %rs391, %p240;
	selp.b64 	%rd416, %rd40, %rd416, %p240;
$L__BB9_47:
	cvt.u32.u16 	%r319, %rs391;
	and.b32  	%r300, %r319, 255;
	mov.b32 	%r316, 2;
	mov.b32 	%r318, -1;
	// begin inline asm
	shfl.sync.down.b32 %r299, %r300, %r316, %r292, %r318;
	// end inline asm
	// begin inline asm
	shfl.sync.down.b32 %r304, %r305, %r316, %r292, %r318;
	// end inline asm
	mov.b64 	{%r310, %r315}, %rd416;
	// begin inline asm
	shfl.sync.down.b32 %r309, %r310, %r316, %r292, %r318;
	// end inline asm
	// begin inline asm
	shfl.sync.down.b32 %r314, %r315, %r316, %r292, %r318;
	// end inline asm
	mov.b64 	%rd44, {%r309, %r314};
	cvt.u16.u32 	%rs34, %r299;
	add.s32 	%r320, %r273, 2;
	setp.gt.s32 	%p241, %r320, %r292;
	@%p241 bra 	$L__BB9_51;
	and.b16  	%rs294, %rs391, 255;
	setp.eq.s16 	%p242, %rs294, 0;
	and.b16  	%rs295, %rs34, 255;
	setp.eq.s16 	%p243, %rs295, 0;
	or.pred  	%p244, %p242, %p243;
	@%p244 bra 	$L__BB9_50;
	min.s64 	%rd416, %rd44, %rd416;
	mov.b16 	%rs391, 1;
	bra.uni 	$L__BB9_51;
$L__BB9_50:
	setp.eq.s16 	%p245, %rs294, 0;
	selp.b16 	%rs391, %rs34, %rs391, %p245;
	selp.b64 	%rd416, %rd44, %rd416, %p245;
$L__BB9_51:
	cvt.u32.u16 	%r341, %rs391;
	and.b32  	%r322, %r341, 255;
	mov.b32 	%r338, 4;
	mov.b32 	%r340, -1;
	// begin inline asm
	shfl.sync.down.b32 %r321, %r322, %r338, %r292, %r340;
	// end inline asm
	// begin inline asm
	shfl.sync.down.b32 %r326, %r327, %r338, %r292, %r340;
	// end inline asm
	mov.b64 	{%r332, %r337}, %rd416;
	// begin inline asm
	shfl.sync.down.b32 %r331, %r332, %r338, %r292, %r340;
	// end inline asm
	// begin inline asm
	shfl.sync.down.b32 %r336, %r337, %r338, %r292, %r340;
	// end inline asm
	mov.b64 	%rd48, {%r331, %r336};
	cvt.u16.u32 	%rs37, %r321;
	add.s32 	%r342, %r273, 4;
	setp.gt.s32 	%p246, %r342, %r292;
	@%p246 bra 	$L__BB9_55;
	and.b16  	%rs298, %rs391, 255;
	setp.eq.s16 	%p247, %rs298, 0;
	and.b16  	%rs299, %rs37, 255;
	setp.eq.s16 	%p248, %rs299, 0;
	or.pred  	%p249, %p247, %p248;
	@%p249 bra 	$L__BB9_54;
	min.s64 	%rd416, %rd48, %rd416;
	mov.b16 	%rs391, 1;
	bra.uni 	$L__BB9_55;
$L__BB9_54:
	setp.eq.s16 	%p250, %rs298, 0;
	selp.b16 	%rs391, %rs37, %rs391, %p250;
	selp.b64 	%rd416, %rd48, %rd416, %p250;
$L__BB9_55:
	cvt.u32.u16 	%r363, %rs391;
	and.b32  	%r344, %r363, 255;
	mov.b32 	%r360, 8;
	mov.b32 	%r362, -1;
	// begin inline asm
	shfl.sync.down.b32 %r343, %r344, %r360, %r292, %r362;
	// end inline asm
	// begin inline asm
	shfl.sync.down.b32 %r348, %r349, %r360, %r292, %r362;
	// end inline asm
	mov.b64 	{%r354, %r359}, %rd416;
	// begin inline asm
	shfl.sync.down.b32 %r353, %r354, %r360, %r292, %r362;
	// end inline asm
	// begin inline asm
	shfl.sync.down.b32 %r358, %r359, %r360, %r292, %r362;
	// end inline asm
	mov.b64 	%rd52, {%r353, %r358};
	cvt.u16.u32 	%rs40, %r343;
	add.s32 	%r364, %r273, 8;
	setp.gt.s32 	%p251, %r364, %r292;
	@%p251 bra 	$L__BB9_59;
	and.b16  	%rs302, %rs391, 255;
	setp.eq.s16 	%p252, %rs302, 0;
	and.b16  	%rs303, %rs40, 255;
	setp.eq.s16 	%p253, %rs303, 0;
	or.pred  	%p254, %p252, %p253;
	@%p254 bra 	$L__BB9_58;
	min.s64 	%rd416, %rd52, %rd416;
	mov.b16 	%rs391, 1;
	bra.uni 	$L__BB9_59;
$L__BB9_58:
	setp.eq.s16 	%p255, %rs302, 0;
	selp.b16 	%rs391, %rs40, %rs391, %p255;
	selp.b64 	%rd416, %rd52, %rd416, %p255;
$L__BB9_59:
	cvt.u32.u16 	%r385, %rs391;
	and.b32  	%r366, %r385, 255;
	mov.b32 	%r382, 16;
	mov.b32 	%r384, -1;
	// begin inline asm
	shfl.sync.down.b32 %r365, %r366, %r382, %r292, %r384;
	// end inline asm
	// begin inline asm
	shfl.sync.down.b32 %r370, %r371, %r382, %r292, %r384;
	// end inline asm
	mov.b64 	{%r376, %r381}, %rd416;
	// begin inline asm
	shfl.sync.down.b32 %r375, %r376, %r382, %r292, %r384;
	// end inline asm
	// begin inline asm
	shfl.sync.down.b32 %r380, %r381, %r382, %r292, %r384;
	// end inline asm
	mov.b64 	%rd56, {%r375, %r380};
	cvt.u16.u32 	%rs43, %r365;
	add.s32 	%r386, %r273, 16;
	setp.gt.s32 	%p256, %r386, %r292;
	@%p256 bra 	$L__BB9_63;
	and.b16  	%rs306, %rs391, 255;
	setp.eq.s16 	%p257, %rs306, 0;
	and.b16  	%rs307, %rs43, 255;
	setp.eq.s16 	%p258, %rs307, 0;
	or.pred  	%p259, %p257, %p258;
	@%p259 bra 	$L__BB9_62;
	min.s64 	%rd416, %rd56, %rd416;
	mov.b16 	%rs391, 1;
	bra.uni 	$L__BB9_63;
$L__BB9_62:
	setp.eq.s16 	%p260, %rs306, 0;
	selp.b16 	%rs391, %rs43, %rs391, %p260;
	selp.b64 	%rd416, %rd56, %rd416, %p260;
$L__BB9_63:
	setp.ne.s32 	%p261, %r273, 0;
	@%p261 bra 	$L__BB9_65;
	shr.u32 	%r387, %r2, 1;
	and.b32  	%r388, %r387, 496;
	mov.u32 	%r389, _ZZN3cub18CUB_300001_SM_10006detail6reduce28DeviceReduceSingleTileKernelINS2_10policy_hubIN4cuda3std3__45tupleIJblEEEyN6thrust24THRUST_300001_SM_1000_NS8cuda_cub9__find_if7functorIS9_EEE10Policy1000ENSB_12zip_iteratorINS8_IJNSD_26transform_input_iterator_tIbNSC_6detail35transform_pair_of_input_iterators_tIbNSB_6detail15normal_iteratorINSB_10device_ptrIjEEEESQ_NS7_8equal_toIjEEEENS7_10__not_fn_tINS7_10__identityEEEEENSB_17counting_iteratorIlNSB_11use_defaultESZ_SZ_EEEEEEEPS9_ySF_S9_S9_SV_EEvT0_T1_T2_T3_T4_T6_E12temp_storage;
	add.s32 	%r390, %r389, %r388;
	st.shared.u8 	[%r390+8], %rs391;
	st.shared.u64 	[%r390+16], %rd416;
$L__BB9_65:
	bar.sync 	0;
	setp.ne.s32 	%p262, %r2, 0;
	@%p262 bra 	$L__BB9_120;
	setp.lt.u64 	%p263, %rd121, 33;
	@%p263 bra 	$L__BB9_68;
	ld.shared.u8 	%rs310, [_ZZN3cub18CUB_300001_SM_10006detail6reduce28DeviceReduceSingleTileKernelINS2_10policy_hubIN4cuda3std3__45tupleIJblEEEyN6thrust24THRUST_300001_SM_1000_NS8cuda_cub9__find_if7functorIS9_EEE10Policy1000ENSB_12zip_iteratorINS8_IJNSD_26transform_input_iterator_tIbNSC_6detail35transform_pair_of_input_iterators_tIbNSB_6detail15normal_iteratorINSB_10device_ptrIjEEEESQ_NS7_8equal_toIjEEEENS7_10__not_fn_tINS7_10__identityEEEEENSB_17counting_iteratorIlNSB_11use_defaultESZ_SZ_EEEEEEEPS9_ySF_S9_S9_SV_EEvT0_T1_T2_T3_T4_T6_E12temp_storage+24];
	ld.shared.u64 	%rd356, [_ZZN3cub18CUB_300001_SM_10006detail6reduce28DeviceReduceSingleTileKernelINS2_10policy_hubIN4cuda3std3__45tupleIJblEEEyN6thrust24THRUST_300001_SM_1000_NS8cuda_cub9__find_if7functorIS9_EEE10Policy1000ENSB_12zip_iteratorINS8_IJNSD_26transform_input_iterator_tIbNSC_6detail35transform_pair_of_input_iterators_tIbNSB_6detail15normal_iteratorINSB_10device_ptrIjEEEESQ_NS7_8equal_toIjEEEENS7_10__not_fn_tINS7_10__identityEEEEENSB_17counting_iteratorIlNSB_11use_defaultESZ_SZ_EEEEEEEPS9_ySF_S9_S9_SV_EEvT0_T1_T2_T3_T4_T6_E12temp_storage+32];
	and.b16  	%rs311, %rs391, 255;
	setp.eq.s16 	%p264, %rs311, 0;
	setp.eq.s16 	%p265, %rs310, 0;
	min.s64 	%rd357, %rd356, %rd416;
	selp.b16 	%rs312, %rs391, 1, %p265;
	selp.b16 	%rs391, %rs310, %rs312, %p264;
	selp.b64 	%rd358, %rd416, %rd357, %p265;
	selp.b64 	%rd416, %rd356, %rd358, %p264;
$L__BB9_68:
	setp.lt.u64 	%p266, %rd121, 65;
	@%p266 bra 	$L__BB9_70;
	ld.shared.u8 	%rs313, [_ZZN3cub18CUB_300001_SM_10006detail6reduce28DeviceReduceSingleTileKernelINS2_10policy_hubIN4cuda3std3__45tupleIJblEEEyN6thrust24THRUST_300001_SM_1000_NS8cuda_cub9__find_if7functorIS9_EEE10Policy1000ENSB_12zip_iteratorINS8_IJNSD_26transform_input_iterator_tIbNSC_6detail35transform_pair_of_input_iterators_tIbNSB_6detail15normal_iteratorINSB_10device_ptrIjEEEESQ_NS7_8equal_toIjEEEENS7_10__not_fn_tINS7_10__identityEEEEENSB_17counting_iteratorIlNSB_11use_defaultESZ_SZ_EEEEEEEPS9_ySF_S9_S9_SV_EEvT0_T1_T2_T3_T4_T6_E12temp_storage+40];
	ld.shared.u64 	%rd359, [_ZZN3cub18CUB_300001_SM_10006detail6reduce28DeviceReduceSingleTileKernelINS2_10policy_hubIN4cuda3std3__45tupleIJblEEEyN6thrust24THRUST_300001_SM_1000_NS8cuda_cub9__find_if7functorIS9_EEE10Policy1000ENSB_12zip_iteratorINS8_IJNSD_26transform_input_iterator_tIbNSC_6detail35transform_pair_of_input_iterators_tIbNSB_6detail15normal_iteratorINSB_10device_ptrIjEEEESQ_NS7_8equal_toIjEEEENS7_10__not_fn_tINS7_10__identityEEEEENSB_17counting_iteratorIlNSB_11use_defaultESZ_SZ_EEEEEEEPS9_ySF_S9_S9_SV_EEvT0_T1_T2_T3_T4_T6_E12temp_storage+48];
	and.b16  	%rs314, %rs391, 255;
	setp.eq.s16 	%p267, %rs314, 0;
	setp.eq.s16 	%p268, %rs313, 0;
	min.s64 	%rd360, %rd359, %rd416;
	selp.b16 	%rs315, %rs391, 1, %p268;
	selp.b16 	%rs391, %rs313, %rs315, %p267;
	selp.b64 	%rd361, %rd416, %rd360, %p268;
	selp.b64 	%rd416, %rd359, %rd361, %p267;
$L__BB9_70:
	setp.lt.u64 	%p269, %rd121, 97;
	@%p269 bra 	$L__BB9_72;
	ld.shared.u8 	%rs316, [_ZZN3cub18CUB_300001_SM_10006detail6reduce28DeviceReduceSingleTileKernelINS2_10policy_hubIN4cuda3std3__45tupleIJblEEEyN6thrust24THRUST_300001_SM_1000_NS8cuda_cub9__find_if7functorIS9_EEE10Policy1000ENSB_12zip_iteratorINS8_IJNSD_26transform_input_iterator_tIbNSC_6detail35transform_pair_of_input_iterators_tIbNSB_6detail15normal_iteratorINSB_10device_ptrIjEEEESQ_NS7_8equal_toIjEEEENS7_10__not_fn_tINS7_10__identityEEEEENSB_17counting_iteratorIlNSB_11use_defaultESZ_SZ_EEEEEEEPS9_ySF_S9_S9_SV_EEvT0_T1_T2_T3_T4_T6_E12temp_storage+56];
	ld.shared.u64 	%rd362, [_ZZN3cub18CUB_300001_SM_10006detail6reduce28DeviceReduceSingleTileKernelINS2_10policy_hubIN4cuda3std3__45tupleIJblEEEyN6thrust24THRUST_300001_SM_1000_NS8cuda_cub9__find_if7functorIS9_EEE10Policy1000ENSB_12zip_iteratorINS8_IJNSD_26transform_input_iterator_tIbNSC_6detail35transform_pair_of_input_iterators_tIbNSB_6detail15normal_iteratorINSB_10device_ptrIjEEEESQ_NS7_8equal_toIjEEEENS7_10__not_fn_tINS7_10__identityEEEEENSB_17counting_iteratorIlNSB_11use_defaultESZ_SZ_EEEEEEEPS9_ySF_S9_S9_SV_EEvT0_T1_T2_T3_T4_T6_E12temp_storage+64];
	and.b16  	%rs317, %rs391, 255;
	setp.eq.s16 	%p270, %rs317, 0;
	setp.eq.s16 	%p271, %rs316, 0;
	min.s64 	%rd363, %rd362, %rd416;
	selp.b16 	%rs318, %rs391, 1, %p271;
	selp.b16 	%rs391, %rs316, %rs318, %p270;
	selp.b64 	%rd364, %rd416, %rd363, %p271;
	selp.b64 	%rd416, %rd362, %rd364, %p270;
$L__BB9_72:
	setp.lt.u64 	%p272, %rd121, 129;
	@%p272 bra 	$L__BB9_74;
	ld.shared.u8 	%rs319, [_ZZN3cub18CUB_300001_SM_10006detail6reduce28DeviceReduceSingleTileKernelINS2_10policy_hubIN4cuda3std3__45tupleIJblEEEyN6thrust24THRUST_300001_SM_1000_NS8cuda_cub9__find_if7functorIS9_EEE10Policy1000ENSB_12zip_iteratorINS8_IJNSD_26transform_input_iterator_tIbNSC_6detail35transform_pair_of_input_iterators_tIbNSB_6detail15normal_iteratorINSB_10device_ptrIjEEEESQ_NS7_8equal_toIjEEEENS7_10__not_fn_tINS7_10__identityEEEEENSB_17counting_iteratorIlNSB_11use_defaultESZ_SZ_EEEEEEEPS9_ySF_S9_S9_SV_EEvT0_T1_T2_T3_T4_T6_E12temp_storage+72];
	ld.shared.u64 	%rd365, [_ZZN3cub18CUB_300001_SM_10006detail6reduce28DeviceReduceSingleTileKernelINS2_10policy_hubIN4cuda3std3__45tupleIJblEEEyN6thrust24THRUST_300001_SM_1000_NS8cuda_cub9__find_if7functorIS9_EEE10Policy1000ENSB_12zip_iteratorINS8_IJNSD_26transform_input_iterator_tIbNSC_6detail35transform_pair_of_input_iterators_tIbNSB_6detail15normal_iteratorINSB_10device_ptrIjEEEESQ_NS7_8equal_toIjEEEENS7_10__not_fn_tINS7_10__identityEEEEENSB_17counting_iteratorIlNSB_11use_defaultESZ_SZ_EEEEEEEPS9_ySF_S9_S9_SV_EEvT0_T1_T2_T3_T4_T6_E12temp_storage+80];
	and.b16  	%rs320, %rs391, 255;
	setp.eq.s16 	%p273, %rs320, 0;
	setp.eq.s16 	%p274, %rs319, 0;
	min.s64 	%rd366, %rd365, %rd416;
	selp.b16 	%rs321, %rs391, 1, %p274;
	selp.b16 	%rs391, %rs319, %rs321, %p273;
	selp.b64 	%rd367, %rd416, %rd366, %p274;
	selp.b64 	%rd416, %rd365, %rd367, %p273;
$L__BB9_74:
	setp.lt.u64 	%p275, %rd121, 161;
	@%p275 bra 	$L__BB9_76;
	ld.shared.u8 	%rs322, [_ZZN3cub18CUB_300001_SM_10006detail6reduce28DeviceReduceSingleTileKernelINS2_10policy_hubIN4cuda3std3__45tupleIJblEEEyN6thrust24THRUST_300001_SM_1000_NS8cuda_cub9__find_if7functorIS9_EEE10Policy1000ENSB_12zip_iteratorINS8_IJNSD_26transform_input_iterator_tIbNSC_6detail35transform_pair_of_input_iterators_tIbNSB_6detail15normal_iteratorINSB_10device_ptrIjEEEESQ_NS7_8equal_toIjEEEENS7_10__not_fn_tINS7_10__identityEEEEENSB_17counting_iteratorIlNSB_11use_defaultESZ_SZ_EEEEEEEPS9_ySF_S9_S9_SV_EEvT0_T1_T2_T3_T4_T6_E12temp_storage+88];
	ld.shared.u64 	%rd368, [_ZZN3cub18CUB_300001_SM_10006detail6reduce28DeviceReduceSingleTileKernelINS2_10policy_hubIN4cuda3std3__45tupleIJblEEEyN6thrust24THRUST_300001_SM_1000_NS8cuda_cub9__find_if7functorIS9_EEE10Policy1000ENSB_12zip_iteratorINS8_IJNSD_26transform_input_iterator_tIbNSC_6detail35transform_pair_of_input_iterators_tIbNSB_6detail15normal_iteratorINSB_10device_ptrIjEEEESQ_NS7_8equal_toIjEEEENS7_10__not_fn_tINS7_10__identityEEEEENSB_17counting_iteratorIlNSB_11use_defaultESZ_SZ_EEEEEEEPS9_ySF_S9_S9_SV_EEvT0_T1_T2_T3_T4_T6_E12temp_storage+96];
	and.b16  	%rs323, %rs391, 255;
	setp.eq.s16 	%p276, %rs323, 0;
	setp.eq.s16 	%p277, %rs322, 0;
	min.s64 	%rd369, %rd368, %rd416;
	selp.b16 	%rs324, %rs391, 1, %p277;
	selp.b16 	%rs391, %rs322, %rs324, %p276;
	selp.b64 	%rd370, %rd416, %rd369, %p277;
	selp.b64 	%rd416, %rd368, %rd370, %p276;
$L__BB9_76:
	setp.lt.u64 	%p278, %rd121, 193;
	@%p278 bra 	$L__BB9_78;
	ld.shared.u8 	%rs325, [_ZZN3cub18CUB_300001_SM_10006detail6reduce28DeviceReduceSingleTileKernelINS2_10policy_hubIN4cuda3std3__45tupleIJblEEEyN6thrust24THRUST_300001_SM_1000_NS8cuda_cub9__find_if7functorIS9_EEE10Policy1000ENSB_12zip_iteratorINS8_IJNSD_26transform_input_iterator_tIbNSC_6detail35transform_pair_of_input_iterators_tIbNSB_6detail15normal_iteratorINSB_10device_ptrIjEEEESQ_NS7_8equal_toIjEEEENS7_10__not_fn_tINS7_10__identityEEEEENSB_17counting_iteratorIlNSB_11use_defaultESZ_SZ_EEEEEEEPS9_ySF_S9_S9_SV_EEvT0_T1_T2_T3_T4_T6_E12temp_storage+104];
	ld.shared.u64 	%rd371, [_ZZN3cub18CUB_300001_SM_10006detail6reduce28DeviceReduceSingleTileKernelINS2_10policy_hubIN4cuda3std3__45tupleIJblEEEyN6thrust24THRUST_300001_SM_1000_NS8cuda_cub9__find_if7functorIS9_EEE10Policy1000ENSB_12zip_iteratorINS8_IJNSD_26transform_input_iterator_tIbNSC_6detail35transform_pair_of_input_iterators_tIbNSB_6detail15normal_iteratorINSB_10device_ptrIjEEEESQ_NS7_8equal_toIjEEEENS7_10__not_fn_tINS7_10__identityEEEEENSB_17counting_iteratorIlNSB_11use_defaultESZ_SZ_EEEEEEEPS9_ySF_S9_S9_SV_EEvT0_T1_T2_T3_T4_T6_E12temp_storage+112];
	and.b16  	%rs326, %rs391, 255;
	setp.eq.s16 	%p279, %rs326, 0;
	setp.eq.s16 	%p280, %rs325, 0;
	min.s64 	%rd372, %rd371, %rd416;
	selp.b16 	%rs327, %rs391, 1, %p280;
	selp.b16 	%rs391, %rs325, %rs327, %p279;
	selp.b64 	%rd373, %rd416, %rd372, %p280;
	selp.b64 	%rd416, %rd371, %rd373, %p279;
$L__BB9_78:
	setp.lt.u64 	%p281, %rd121, 225;
	@%p281 bra 	$L__BB9_120;
	ld.shared.u8 	%rs328, [_ZZN3cub18CUB_300001_SM_10006detail6reduce28DeviceReduceSingleTileKernelINS2_10policy_hubIN4cuda3std3__45tupleIJblEEEyN6thrust24THRUST_300001_SM_1000_NS8cuda_cub9__find_if7functorIS9_EEE10Policy1000ENSB_12zip_iteratorINS8_IJNSD_26transform_input_iterator_tIbNSC_6detail35transform_pair_of_input_iterators_tIbNSB_6detail15normal_iteratorINSB_10device_ptrIjEEEESQ_NS7_8equal_toIjEEEENS7_10__not_fn_tINS7_10__identityEEEEENSB_17counting_iteratorIlNSB_11use_defaultESZ_SZ_EEEEEEEPS9_ySF_S9_S9_SV_EEvT0_T1_T2_T3_T4_T6_E12temp_storage+120];
	ld.shared.u64 	%rd374, [_ZZN3cub18CUB_300001_SM_10006detail6reduce28DeviceReduceSingleTileKernelINS2_10policy_hubIN4cuda3std3__45tupleIJblEEEyN6thrust24THRUST_300001_SM_1000_NS8cuda_cub9__find_if7functorIS9_EEE10Policy1000ENSB_12zip_iteratorINS8_IJNSD_26transform_input_iterator_tIbNSC_6detail35transform_pair_of_input_iterators_tIbNSB_6detail15normal_iteratorINSB_10device_ptrIjEEEESQ_NS7_8equal_toIjEEEENS7_10__not_fn_tINS7_10__identityEEEEENSB_17counting_iteratorIlNSB_11use_defaultESZ_SZ_EEEEEEEPS9_ySF_S9_S9_SV_EEvT0_T1_T2_T3_T4_T6_E12temp_storage+128];
	and.b16  	%rs329, %rs391, 255;
	setp.eq.s16 	%p282, %rs329, 0;
	setp.eq.s16 	%p283, %rs328, 0;
	min.s64 	%rd375, %rd374, %rd416;
	selp.b16 	%rs330, %rs391, 1, %p283;
	selp.b16 	%rs391, %rs328, %rs330, %p282;
	selp.b64 	%rd376, %rd416, %rd375, %p283;
	selp.b64 	%rd416, %rd374, %rd376, %p282;
	bra.uni 	$L__BB9_120;
$L__BB9_80:
	mov.u32 	%r21, %tid.x;
	cvt.u64.u32 	%rd73, %r21;
	mul.wide.u32 	%rd125, %r21, 4;
	add.s64 	%rd74, %rd2, %rd125;
	add.s64 	%rd75, %rd3, %rd125;
	ld.global.u32 	%r56, [%rd74];
	ld.global.u32 	%r57, [%rd75];
	setp.ne.s32 	%p3, %r56, %r57;
	add.s32 	%r58, %r21, 256;
	cvt.u64.u32 	%rd126, %r58;
	ld.global.u32 	%r59, [%rd74+1024];
	ld.global.u32 	%r61, [%rd75+1024];
	setp.ne.s32 	%p4, %r59, %r61;
	add.s32 	%r63, %r21, 512;
	cvt.u64.u32 	%rd127, %r63;
	add.s64 	%rd128, %rd120, %rd127;
	ld.global.u32 	%r64, [%rd74+2048];
	ld.global.u32 	%r65, [%rd75+2048];
	setp.ne.s32 	%p5, %r64, %r65;
	add.s64 	%rd129, %rd128, 256;
	ld.global.u32 	%r66, [%rd74+3072];
	ld.global.u32 	%r67, [%rd75+3072];
	setp.ne.s32 	%p7, %r66, %r67;
	or.pred  	%p9, %p3, %p4;
	selp.b64 	%rd130, %rd73, %rd126, %p3;
	add.s64 	%rd131, %rd120, %rd130;
	min.s64 	%rd132, %rd128, %rd131;
	selp.b64 	%rd133, %rd132, %rd131, %p5;
	or.pred  	%p10, %p9, %p5;
	selp.b64 	%rd134, %rd133, %rd128, %p9;
	min.s64 	%rd135, %rd129, %rd134;
	selp.b64 	%rd136, %rd135, %rd134, %p7;
	or.pred  	%p11, %p10, %p7;
	selp.u16 	%rs391, 1, 0, %p11;
	selp.b64 	%rd416, %rd136, %rd129, %p10;
	add.s64 	%rd77, %rd121, -1024;
	setp.lt.u64 	%p12, %rd77, 1024;
	mov.b64 	%rd435, 1024;
	@%p12 bra 	$L__BB9_84;
	mov.b64 	%rd435, 1024;
$L__BB9_82:
	add.s64 	%rd138, %rd435, %rd73;
	shl.b64 	%rd139, %rd435, 2;
	add.s64 	%rd140, %rd74, %rd139;
	add.s64 	%rd141, %rd75, %rd139;
	add.s64 	%rd142, %rd138, %rd120;
	ld.global.u32 	%r68, [%rd140];
	ld.global.u32 	%r69, [%rd141];
	setp.ne.s32 	%p13, %r68, %r69;
	add.s64 	%rd143, %rd142, 256;
	ld.global.u32 	%r70, [%rd140+1024];
	ld.global.u32 	%r71, [%rd141+1024];
	setp.ne.s32 	%p14, %r70, %r71;
	selp.u16 	%rs109, 1, 0, %p14;
	add.s64 	%rd144, %rd142, 512;
	ld.global.u32 	%r72, [%rd140+2048];
	ld.global.u32 	%r73, [%rd141+2048];
	setp.ne.s32 	%p15, %r72, %r73;
	selp.u16 	%rs110, 1, 0, %p15;
	add.s64 	%rd145, %rd142, 768;
	ld.global.u32 	%r74, [%rd140+3072];
	ld.global.u32 	%r75, [%rd141+3072];
	setp.ne.s32 	%p16, %r74, %r75;
	selp.u16 	%rs111, 1, 0, %p16;
	and.b16  	%rs112, %rs391, 255;
	setp.eq.s16 	%p17, %rs112, 0;
	selp.u16 	%rs113, 1, 0, %p13;
	min.s64 	%rd146, %rd142, %rd416;
	selp.b16 	%rs114, 1, %rs391, %p13;
	selp.b64 	%rd147, %rd146, %rd416, %p13;
	selp.b16 	%rs115, %rs113, %rs114, %p17;
	and.b16  	%rs116, %rs115, 255;
	selp.b64 	%rd148, %rd142, %rd147, %p17;
	setp.eq.s16 	%p18, %rs116, 0;
	min.s64 	%rd149, %rd143, %rd148;
	selp.b16 	%rs117, 1, %rs115, %p14;
	selp.b64 	%rd150, %rd149, %rd148, %p14;
	selp.b16 	%rs118, %rs109, %rs117, %p18;
	and.b16  	%rs119, %rs118, 255;
	selp.b64 	%rd151, %rd143, %rd150, %p18;
	setp.eq.s16 	%p19, %rs119, 0;
	min.s64 	%rd152, %rd144, %rd151;
	selp.b16 	%rs120, 1, %rs118, %p15;
	selp.b64 	%rd153, %rd152, %rd151, %p15;
	selp.b16 	%rs121, %rs110, %rs120, %p19;
	and.b16  	%rs122, %rs121, 255;
	selp.b64 	%rd154, %rd144, %rd153, %p19;
	setp.eq.s16 	%p20, %rs122, 0;
	min.s64 	%rd155, %rd145, %rd154;
	selp.b16 	%rs123, 1, %rs121, %p16;
	selp.b64 	%rd156, %rd155, %rd154, %p16;
	selp.b16 	%rs391, %rs111, %rs123, %p20;
	selp.b64 	%rd416, %rd145, %rd156, %p20;
	sub.s64 	%rd157, %rd121, %rd435;
	setp.lt.u64 	%p21, %rd157, 1024;
	@%p21 bra 	$L__BB9_96;
	add.s64 	%rd435, %rd435, 1024;
	setp.le.u64 	%p22, %rd435, %rd77;
	@%p22 bra 	$L__BB9_82;
$L__BB9_84:
	setp.le.u64 	%p23, %rd121, %rd435;
	cvt.u32.u64 	%r76, %rd435;
	cvt.u32.u64 	%r77, %rd121;
	sub.s32 	%r78, %r77, %r76;
	setp.ge.s32 	%p24, %r21, %r78;
	or.pred  	%p25, %p23, %p24;
	@%p25 bra 	$L__BB9_96;
	not.b32 	%r81, %r21;
	add.s32 	%r82, %r81, %r77;
	sub.s32 	%r22, %r82, %r76;
	shr.u32 	%r84, %r22, 8;
	add.s32 	%r23, %r84, 1;
	and.b32  	%r24, %r23, 7;
	setp.lt.u32 	%p26, %r22, 1792;
	mov.u32 	%r511, %r21;
	@%p26 bra 	$L__BB9_88;
	and.b32  	%r85, %r23, 33554424;
	neg.s32 	%r509, %r85;
	mov.u32 	%r511, %r21;
$L__BB9_87:
	.pragma "nounroll";
	cvt.u64.u32 	%rd159, %r511;
	add.s64 	%rd160, %rd435, %rd159;
	shl.b64 	%rd161, %rd160, 2;
	add.s64 	%rd162, %rd2, %rd161;
	add.s64 	%rd163, %rd3, %rd161;
	add.s64 	%rd164, %rd160, %rd120;
	ld.global.u32 	%r86, [%rd162];
	ld.global.u32 	%r87, [%rd163];
	setp.ne.s32 	%p27, %r86, %r87;
	selp.u16 	%rs125, 1, 0, %p27;
	and.b16  	%rs126, %rs391, 255;
	setp.ne.s16 	%p29, %rs126, 0;
	and.pred  	%p30, %p29, %p27;
	min.s64 	%rd165, %rd164, %rd416;
	setp.eq.s16 	%p31, %rs126, 0;
	selp.b16 	%rs127, %rs125, %rs391, %p31;
	selp.b64 	%rd166, %rd164, %rd416, %p31;
	selp.b16 	%rs128, 1, %rs127, %p30;
	and.b16  	%rs129, %rs128, 255;
	selp.b64 	%rd167, %rd165, %rd166, %p30;
	add.s64 	%rd168, %rd164, 256;
	ld.global.u32 	%r88, [%rd162+1024];
	ld.global.u32 	%r89, [%rd163+1024];
	setp.ne.s32 	%p32, %r88, %r89;
	selp.u16 	%rs130, 1, 0, %p32;
	setp.ne.s16 	%p34, %rs129, 0;
	and.pred  	%p35, %p34, %p32;
	min.s64 	%rd169, %rd168, %rd167;
	setp.eq.s16 	%p36, %rs129, 0;
	selp.b16 	%rs131, %rs130, %rs128, %p36;
	selp.b64 	%rd170, %rd168, %rd167, %p36;
	selp.b16 	%rs132, 1, %rs131, %p35;
	and.b16  	%rs133, %rs132, 255;
	selp.b64 	%rd171, %rd169, %rd170, %p35;
	add.s64 	%rd172, %rd164, 512;
	ld.global.u32 	%r90, [%rd162+2048];
	ld.global.u32 	%r91, [%rd163+2048];
	setp.ne.s32 	%p37, %r90, %r91;
	selp.u16 	%rs134, 1, 0, %p37;
	setp.ne.s16 	%p39, %rs133, 0;
	and.pred  	%p40, %p39, %p37;
	min.s64 	%rd173, %rd172, %rd171;
	setp.eq.s16 	%p41, %rs133, 0;
	selp.b16 	%rs135, %rs134, %rs132, %p41;
	selp.b64 	%rd174, %rd172, %rd171, %p41;
	selp.b16 	%rs136, 1, %rs135, %p40;
	and.b16  	%rs137, %rs136, 255;
	selp.b64 	%rd175, %rd173, %rd174, %p40;
	add.s64 	%rd176, %rd164, 768;
	ld.global.u32 	%r92, [%rd162+3072];
	ld.global.u32 	%r93, [%rd163+3072];
	setp.ne.s32 	%p42, %r92, %r93;
	selp.u16 	%rs138, 1, 0, %p42;
	setp.ne.s16 	%p44, %rs137, 0;
	and.pred  	%p45, %p44, %p42;
	min.s64 	%rd177, %rd176, %rd175;
	setp.eq.s16 	%p46, %rs137, 0;
	selp.b16 	%rs139, %rs138, %rs136, %p46;
	selp.b64 	%rd178, %rd176, %rd175, %p46;
	selp.b16 	%rs140, 1, %rs139, %p45;
	and.b16  	%rs141, %rs140, 255;
	selp.b64 	%rd179, %rd177, %rd178, %p45;
	add.s64 	%rd180, %rd164, 1024;
	ld.global.u32 	%r94, [%rd162+4096];
	ld.global.u32 	%r95, [%rd163+4096];
	setp.ne.s32 	%p47, %r94, %r95;
	selp.u16 	%rs142, 1, 0, %p47;
	setp.ne.s16 	%p49, %rs141, 0;
	and.pred  	%p50, %p49, %p47;
	min.s64 	%rd181, %rd180, %rd179;
	setp.eq.s16 	%p51, %rs141, 0;
	selp.b16 	%rs143, %rs142, %rs140, %p51;
	selp.b64 	%rd182, %rd180, %rd179, %p51;
	selp.b16 	%rs144, 1, %rs143, %p50;
	and.b16  	%rs145, %rs144, 255;
	selp.b64 	%rd183, %rd181, %rd182, %p50;
	add.s64 	%rd184, %rd164, 1280;
	ld.global.u32 	%r96, [%rd162+5120];
	ld.global.u32 	%r97, [%rd163+5120];
	setp.ne.s32 	%p52, %r96, %r97;
	selp.u16 	%rs146, 1, 0, %p52;
	setp.ne.s16 	%p54, %rs145, 0;
	and.pred  	%p55, %p54, %p52;
	min.s64 	%rd185, %rd184, %rd183;
	setp.eq.s16 	%p56, %rs145, 0;
	selp.b16 	%rs147, %rs146, %rs144, %p56;
	selp.b64 	%rd186, %rd184, %rd183, %p56;
	selp.b16 	%rs148, 1, %rs147, %p55;
	and.b16  	%rs149, %rs148, 255;
	selp.b64 	%rd187, %rd185, %rd186, %p55;
	add.s64 	%rd188, %rd164, 1536;
	ld.global.u32 	%r98, [%rd162+6144];
	ld.global.u32 	%r99, [%rd163+6144];
	setp.ne.s32 	%p57, %r98, %r99;
	selp.u16 	%rs150, 1, 0, %p57;
	setp.ne.s16 	%p59, %rs149, 0;
	and.pred  	%p60, %p59, %p57;
	min.s64 	%rd189, %rd188, %rd187;
	setp.eq.s16 	%p61, %rs149, 0;
	selp.b16 	%rs151, %rs150, %rs148, %p61;
	selp.b64 	%rd190, %rd188, %rd187, %p61;
	selp.b16 	%rs152, 1, %rs151, %p60;
	and.b16  	%rs153, %rs152, 255;
	selp.b64 	%rd191, %rd189, %rd190, %p60;
	add.s64 	%rd192, %rd164, 1792;
	ld.global.u32 	%r100, [%rd162+7168];
	ld.global.u32 	%r101, [%rd163+7168];
	setp.ne.s32 	%p62, %r100, %r101;
	selp.u16 	%rs154, 1, 0, %p62;
	setp.ne.s16 	%p64, %rs153, 0;
	and.pred  	%p65, %p64, %p62;
	min.s64 	%rd193, %rd192, %rd191;
	setp.eq.s16 	%p66, %rs153, 0;
	selp.b16 	%rs155, %rs154, %rs152, %p66;
	selp.b64 	%rd194, %rd192, %rd191, %p66;
	selp.b16 	%rs391, 1, %rs155, %p65;
	selp.b64 	%rd416, %rd193, %rd194, %p65;
	add.s32 	%r511, %r511, 2048;
	add.s32 	%r509, %r509, 8;
	setp.ne.s32 	%p67, %r509, 0;
	@%p67 bra 	$L__BB9_87;
$L__BB9_88:
	setp.eq.s32 	%p68, %r24, 0;
	@%p68 bra 	$L__BB9_96;
	setp.lt.u32 	%p69, %r24, 4;
	@%p69 bra 	$L__BB9_91;
	cvt.u64.u32 	%rd196, %r511;
	add.s64 	%rd197, %rd435, %rd196;
	shl.b64 	%rd198, %rd197, 2;
	add.s64 	%rd199, %rd2, %rd198;
	add.s64 	%rd200, %rd3, %rd198;
	add.s64 	%rd201, %rd197, %rd120;
	ld.global.u32 	%r102, [%rd199];
	ld.global.u32 	%r103, [%rd200];
	setp.ne.s32 	%p70, %r102, %r103;
	selp.u16 	%rs157, 1, 0, %p70;
	and.b16  	%rs158, %rs391, 255;
	setp.ne.s16 	%p72, %rs158, 0;
	and.pred  	%p73, %p72, %p70;
	min.s64 	%rd202, %rd201, %rd416;
	setp.eq.s16 	%p74, %rs158, 0;
	selp.b16 	%rs159, %rs157, %rs391, %p74;
	selp.b64 	%rd203, %rd201, %rd416, %p74;
	selp.b16 	%rs160, 1, %rs159, %p73;
	and.b16  	%rs161, %rs160, 255;
	selp.b64 	%rd204, %rd202, %rd203, %p73;
	add.s32 	%r104, %r511, 256;
	cvt.u64.u32 	%rd205, %r104;
	add.s64 	%rd206, %rd435, %rd205;
	add.s64 	%rd207, %rd206, %rd120;
	ld.global.u32 	%r105, [%rd199+1024];
	ld.global.u32 	%r106, [%rd200+1024];
	setp.ne.s32 	%p75, %r105, %r106;
	selp.u16 	%rs162, 1, 0, %p75;
	setp.ne.s16 	%p77, %rs161, 0;
	and.pred  	%p78, %p77, %p75;
	min.s64 	%rd208, %rd207, %rd204;
	setp.eq.s16 	%p79, %rs161, 0;
	selp.b16 	%rs163, %rs162, %rs160, %p79;
	selp.b64 	%rd209, %rd207, %rd204, %p79;
	selp.b16 	%rs164, 1, %rs163, %p78;
	and.b16  	%rs165, %rs164, 255;
	selp.b64 	%rd210, %rd208, %rd209, %p78;
	add.s32 	%r107, %r511, 512;
	cvt.u64.u32 	%rd211, %r107;
	add.s64 	%rd212, %rd435, %rd211;
	add.s64 	%rd213, %rd212, %rd120;
	ld.global.u32 	%r108, [%rd199+2048];
	ld.global.u32 	%r109, [%rd200+2048];
	setp.ne.s32 	%p80, %r108, %r109;
	selp.u16 	%rs166, 1, 0, %p80;
	setp.ne.s16 	%p82, %rs165, 0;
	and.pred  	%p83, %p82, %p80;
	min.s64 	%rd214, %rd213, %rd210;
	setp.eq.s16 	%p84, %rs165, 0;
	selp.b16 	%rs167, %rs166, %rs164, %p84;
	selp.b64 	%rd215, %rd213, %rd210, %p84;
	selp.b16 	%rs168, 1, %rs167, %p83;
	and.b16  	%rs169, %rs168, 255;
	selp.b64 	%rd216, %rd214, %rd215, %p83;
	add.s32 	%r110, %r511, 768;
	cvt.u64.u32 	%rd217, %r110;
	add.s64 	%rd218, %rd435, %rd217;
	add.s64 	%rd219, %rd218, %rd120;
	ld.global.u32 	%r111, [%rd199+3072];
	ld.global.u32 	%r112, [%rd200+3072];
	setp.ne.s32 	%p85, %r111, %r112;
	selp.u16 	%rs170, 1, 0, %p85;
	setp.ne.s16 	%p87, %rs169, 0;
	and.pred  	%p88, %p87, %p85;
	min.s64 	%rd220, %rd219, %rd216;
	setp.eq.s16 	%p89, %rs169, 0;
	selp.b16 	%rs171, %rs170, %rs168, %p89;
	selp.b64 	%rd221, %rd219, %rd216, %p89;
	selp.b16 	%rs391, 1, %rs171, %p88;
	selp.b64 	%rd416, %rd220, %rd221, %p88;
	add.s32 	%r511, %r511, 1024;
$L__BB9_91:
	and.b32  	%r113, %r23, 3;
	setp.eq.s32 	%p90, %r113, 0;
	@%p90 bra 	$L__BB9_96;
	setp.eq.s32 	%p91, %r113, 1;
	@%p91 bra 	$L__BB9_94;
	cvt.u64.u32 	%rd223, %r511;
	add.s64 	%rd224, %rd435, %rd223;
	shl.b64 	%rd225, %rd224, 2;
	add.s64 	%rd226, %rd2, %rd225;
	add.s64 	%rd227, %rd3, %rd225;
	add.s64 	%rd228, %rd224, %rd120;
	ld.global.u32 	%r114, [%rd226];
	ld.global.u32 	%r115, [%rd227];
	setp.ne.s32 	%p92, %r114, %r115;
	selp.u16 	%rs173, 1, 0, %p92;
	and.b16  	%rs174, %rs391, 255;
	setp.ne.s16 	%p94, %rs174, 0;
	and.pred  	%p95, %p94, %p92;
	min.s64 	%rd229, %rd228, %rd416;
	setp.eq.s16 	%p96, %rs174, 0;
	selp.b16 	%rs175, %rs173, %rs391, %p96;
	selp.b64 	%rd230, %rd228, %rd416, %p96;
	selp.b16 	%rs176, 1, %rs175, %p95;
	and.b16  	%rs177, %rs176, 255;
	selp.b64 	%rd231, %rd229, %rd230, %p95;
	add.s32 	%r116, %r511, 256;
	cvt.u64.u32 	%rd232, %r116;
	add.s64 	%rd233, %rd435, %rd232;
	add.s64 	%rd234, %rd233, %rd120;
	ld.global.u32 	%r117, [%rd226+1024];
	ld.global.u32 	%r118, [%rd227+1024];
	setp.ne.s32 	%p97, %r117, %r118;
	selp.u16 	%rs178, 1, 0, %p97;
	setp.ne.s16 	%p99, %rs177, 0;
	and.pred  	%p100, %p99, %p97;
	min.s64 	%rd235, %rd234, %rd231;
	setp.eq.s16 	%p101, %rs177, 0;
	selp.b16 	%rs179, %rs178, %rs176, %p101;
	selp.b64 	%rd236, %rd234, %rd231, %p101;
	selp.b16 	%rs391, 1, %rs179, %p100;
	selp.b64 	%rd416, %rd235, %rd236, %p100;
	add.s32 	%r511, %r511, 512;
$L__BB9_94:
	and.b32  	%r119, %r22, 256;
	setp.ne.s32 	%p102, %r119, 0;
	@%p102 bra 	$L__BB9_96;
	cvt.u64.u32 	%rd237, %r511;
	add.s64 	%rd238, %rd435, %rd237;
	shl.b64 	%rd239, %rd238, 2;
	add.s64 	%rd240, %rd2, %rd239;
	add.s64 	%rd241, %rd3, %rd239;
	add.s64 	%rd242, %rd238, %rd120;
	ld.global.u32 	%r120, [%rd240];
	ld.global.u32 	%r121, [%rd241];
	setp.ne.s32 	%p103, %r120, %r121;
	selp.u16 	%rs180, 1, 0, %p103;
	and.b16  	%rs181, %rs391, 255;
	setp.ne.s16 	%p105, %rs181, 0;
	and.pred  	%p106, %p105, %p103;
	min.s64 	%rd243, %rd242, %rd416;
	setp.eq.s16 	%p107, %rs181, 0;
	selp.b16 	%rs182, %rs180, %rs391, %p107;
	selp.b64 	%rd244, %rd242, %rd416, %p107;
	selp.b16 	%rs391, 1, %rs182, %p106;
	selp.b64 	%rd416, %rd243, %rd244, %p106;
$L__BB9_96:
	// begin inline asm
	mov.u32 %r122, %laneid;
	// end inline asm
	cvt.u32.u16 	%r143, %rs391;
	and.b32  	%r124, %r143, 255;
	mov.b32 	%r140, 1;
	mov.b32 	%r141, 31;
	mov.b32 	%r142, -1;
	// begin inline asm
	shfl.sync.down.b32 %r123, %r124, %r140, %r141, %r142;
	// end inline asm
	// begin inline asm
	shfl.sync.down.b32 %r128, %r129, %r140, %r141, %r142;
	// end inline asm
	mov.b64 	{%r134, %r139}, %rd416;
	// begin inline asm
	shfl.sync.down.b32 %r133, %r134, %r140, %r141, %r142;
	// end inline asm
	// begin inline asm
	shfl.sync.down.b32 %r138, %r139, %r140, %r141, %r142;
	// end inline asm
	mov.b64 	%rd96, {%r133, %r138};
	cvt.u16.u32 	%rs75, %r123;
	setp.gt.s32 	%p108, %r122, 30;
	@%p108 bra 	$L__BB9_100;
	and.b16  	%rs183, %rs391, 255;
	setp.eq.s16 	%p109, %rs183, 0;
	and.b16  	%rs184, %rs75, 255;
	setp.eq.s16 	%p110, %rs184, 0;
	or.pred  	%p111, %p109, %p110;
	@%p111 bra 	$L__BB9_99;
	min.s64 	%rd416, %rd96, %rd416;
	mov.b16 	%rs391, 1;
	bra.uni 	$L__BB9_100;
$L__BB9_99:
	setp.eq.s16 	%p112, %rs183, 0;
	selp.b16 	%rs391, %rs75, %rs391, %p112;
	selp.b64 	%rd416, %rd96, %rd416, %p112;
$L__BB9_100:
	cvt.u32.u16 	%r164, %rs391;
	and.b32  	%r145, %r164, 255;
	mov.b32 	%r161, 2;
	mov.b32 	%r162, 31;
	mov.b32 	%r163, -1;
	// begin inline asm
	shfl.sync.down.b32 %r144, %r145, %r161, %r162, %r163;
	// end inline asm
	// begin inline asm
	shfl.sync.down.b32 %r149, %r150, %r161, %r162, %r163;
	// end inline asm
	mov.b64 	{%r155, %r160}, %rd416;
	// begin inline asm
	shfl.sync.down.b32 %r154, %r155, %r161, %r162, %r163;
	// end inline asm
	// begin inline asm
	shfl.sync.down.b32 %r159, %r160, %r161, %r162, %r163;
	// end inline asm
	mov.b64 	%rd100, {%r154, %r159};
	cvt.u16.u32 	%rs78, %r144;
	setp.gt.s32 	%p113, %r122, 29;
	@%p113 bra 	$L__BB9_104;
	and.b16  	%rs187, %rs391, 255;
	setp.eq.s16 	%p114, %rs187, 0;
	and.b16  	%rs188, %rs78, 255;
	setp.eq.s16 	%p115, %rs188, 0;
	or.pred  	%p116, %p114, %p115;
	@%p116 bra 	$L__BB9_103;
	min.s64 	%rd416, %rd100, %rd416;
	mov.b16 	%rs391, 1;
	bra.uni 	$L__BB9_104;
$L__BB9_103:
	setp.eq.s16 	%p117, %rs187, 0;
	selp.b16 	%rs391, %rs78, %rs391, %p117;
	selp.b64 	%rd416, %rd100, %rd416, %p117;
$L__BB9_104:
	cvt.u32.u16 	%r185, %rs391;
	and.b32  	%r166, %r185, 255;
	mov.b32 	%r182, 4;
	mov.b32 	%r183, 31;
	mov.b32 	%r184, -1;
	// begin inline asm
	shfl.sync.down.b32 %r165, %r166, %r182, %r183, %r184;
	// end inline asm
	// begin inline asm
	shfl.sync.down.b32 %r170, %r171, %r182, %r183, %r184;
	// end inline asm
	mov.b64 	{%r176, %r181}, %rd416;
	// begin inline asm
	shfl.sync.down.b32 %r175, %r176, %r182, %r183, %r184;
	// end inline asm
	// begin inline asm
	shfl.sync.down.b32 %r180, %r181, %r182, %r183, %r184;
	// end inline asm
	mov.b64 	%rd104, {%r175, %r180};
	cvt.u16.u32 	%rs81, %r165;
	setp.gt.s32 	%p118, %r122, 27;
	@%p118 bra 	$L__BB9_108;
	and.b16  	%rs191, %rs391, 255;
	setp.eq.s16 	%p119, %rs191, 0;
	and.b16  	%rs192, %rs81, 255;
	setp.eq.s16 	%p120, %rs192, 0;
	or.pred  	%p121, %p119, %p120;
	@%p121 bra 	$L__BB9_107;
	min.s64 	%rd416, %rd104, %rd416;
	mov.b16 	%rs391, 1;
	bra.uni 	$L__BB9_108;
$L__BB9_107:
	setp.eq.s16 	%p122, %rs191, 0;
	selp.b16 	%rs391, %rs81, %rs391, %p122;
	selp.b64 	%rd416, %rd104, %rd416, %p122;
$L__BB9_108:
	cvt.u32.u16 	%r206, %rs391;
	and.b32  	%r187, %r206, 255;
	mov.b32 	%r203, 8;
	mov.b32 	%r204, 31;
	mov.b32 	%r205, -1;
	// begin inline asm
	shfl.sync.down.b32 %r186, %r187, %r203, %r204, %r205;
	// end inline asm
	// begin inline asm
	shfl.sync.down.b32 %r191, %r192, %r203, %r204, %r205;
	// end inline asm
	mov.b64 	{%r197, %r202}, %rd416;
	// begin inline asm
	shfl.sync.down.b32 %r196, %r197, %r203, %r204, %r205;
	// end inline asm
	// begin inline asm
	shfl.sync.down.b32 %r201, %r202, %r203, %r204, %r205;
	// end inline asm
	mov.b64 	%rd108, {%r196, %r201};
	cvt.u16.u32 	%rs84, %r186;
	setp.gt.s32 	%p123, %r122, 23;
	@%p123 bra 	$L__BB9_112;
	and.b16  	%rs195, %rs391, 255;
	setp.eq.s16 	%p124, %rs195, 0;
	and.b16  	%rs196, %rs84, 255;
	setp.eq.s16 	%p125, %rs196, 0;
	or.pred  	%p126, %p124, %p125;
	@%p126 bra 	$L__BB9_111;
	min.s64 	%rd416, %rd108, %rd416;
	mov.b16 	%rs391, 1;
	bra.uni 	$L__BB9_112;
$L__BB9_111:
	setp.eq.s16 	%p127, %rs195, 0;
	selp.b16 	%rs391, %rs84, %rs391, %p127;
	selp.b64 	%rd416, %rd108, %rd416, %p127;
$L__BB9_112:
	cvt.u32.u16 	%r227, %rs391;
	and.b32  	%r208, %r227, 255;
	mov.b32 	%r224, 16;
	mov.b32 	%r225, 31;
	mov.b32 	%r226, -1;
	// begin inline asm
	shfl.sync.down.b32 %r207, %r208, %r224, %r225, %r226;
	// end inline asm
	// begin inline asm
	shfl.sync.down.b32 %r212, %r213, %r224, %r225, %r226;
	// end inline asm
	mov.b64 	{%r218, %r223}, %rd416;
	// begin inline asm
	shfl.sync.down.b32 %r217, %r218, %r224, %r225, %r226;
	// end inline asm
	// begin inline asm
	shfl.sync.down.b32 %r222, %r223, %r224, %r225, %r226;
	// end inline asm
	mov.b64 	%rd112, {%r217, %r222};
	cvt.u16.u32 	%rs87, %r207;
	setp.gt.s32 	%p128, %r122, 15;
	@%p128 bra 	$L__BB9_116;
	and.b16  	%rs199, %rs391, 255;
	setp.eq.s16 	%p129, %rs199, 0;
	and.b16  	%rs200, %rs87, 255;
	setp.eq.s16 	%p130, %rs200, 0;
	or.pred  	%p131, %p129, %p130;
	@%p131 bra 	$L__BB9_115;
	min.s64 	%rd416, %rd112, %rd416;
	mov.b16 	%rs391, 1;
	bra.uni 	$L__BB9_116;
$L__BB9_115:
	setp.eq.s16 	%p132, %rs199, 0;
	selp.b16 	%rs391, %rs87, %rs391, %p132;
	selp.b64 	%rd416, %rd112, %rd416, %p132;
$L__BB9_116:
	setp.ne.s32 	%p133, %r122, 0;
	@%p133 bra 	$L__BB9_118;
	shr.u32 	%r228, %r21, 1;
	and.b32  	%r229, %r228, 496;
	mov.u32 	%r230, _ZZN3cub18CUB_300001_SM_10006detail6reduce28DeviceReduceSingleTileKernelINS2_10policy_hubIN4cuda3std3__45tupleIJblEEEyN6thrust24THRUST_300001_SM_1000_NS8cuda_cub9__find_if7functorIS9_EEE10Policy1000ENSB_12zip_iteratorINS8_IJNSD_26transform_input_iterator_tIbNSC_6detail35transform_pair_of_input_iterators_tIbNSB_6detail15normal_iteratorINSB_10device_ptrIjEEEESQ_NS7_8equal_toIjEEEENS7_10__not_fn_tINS7_10__identityEEEEENSB_17counting_iteratorIlNSB_11use_defaultESZ_SZ_EEEEEEEPS9_ySF_S9_S9_SV_EEvT0_T1_T2_T3_T4_T6_E12temp_storage;
	add.s32 	%r231, %r230, %r229;
	st.shared.u8 	[%r231+8], %rs391;
	st.shared.u64 	[%r231+16], %rd416;
$L__BB9_118:
	bar.sync 	0;
	setp.ne.s32 	%p134, %r21, 0;
	@%p134 bra 	$L__BB9_120;
	ld.shared.u8 	%rs203, [_ZZN3cub18CUB_300001_SM_10006detail6reduce28DeviceReduceSingleTileKernelINS2_10policy_hubIN4cuda3std3__45tupleIJblEEEyN6thrust24THRUST_300001_SM_1000_NS8cuda_cub9__find_if7functorIS9_EEE10Policy1000ENSB_12zip_iteratorINS8_IJNSD_26transform_input_iterator_tIbNSC_6detail35transform_pair_of_input_iterators_tIbNSB_6detail15normal_iteratorINSB_10device_ptrIjEEEESQ_NS7_8equal_toIjEEEENS7_10__not_fn_tINS7_10__identityEEEEENSB_17counting_iteratorIlNSB_11use_defaultESZ_SZ_EEEEEEEPS9_ySF_S9_S9_SV_EEvT0_T1_T2_T3_T4_T6_E12temp_storage+24];
	ld.shared.u64 	%rd245, [_ZZN3cub18CUB_300001_SM_10006detail6reduce28DeviceReduceSingleTileKernelINS2_10policy_hubIN4cuda3std3__45tupleIJblEEEyN6thrust24THRUST_300001_SM_1000_NS8cuda_cub9__find_if7functorIS9_EEE10Policy1000ENSB_12zip_iteratorINS8_IJNSD_26transform_input_iterator_tIbNSC_6detail35transform_pair_of_input_iterators_tIbNSB_6detail15normal_iteratorINSB_10device_ptrIjEEEESQ_NS7_8equal_toIjEEEENS7_10__not_fn_tINS7_10__identityEEEEENSB_17counting_iteratorIlNSB_11use_defaultESZ_SZ_EEEEEEEPS9_ySF_S9_S9_SV_EEvT0_T1_T2_T3_T4_T6_E12temp_storage+32];
	and.b16  	%rs204, %rs391, 255;
	setp.eq.s16 	%p135, %rs204, 0;
	setp.eq.s16 	%p136, %rs203, 0;
	min.s64 	%rd246, %rd245, %rd416;
	selp.b16 	%rs205, %rs391, 1, %p136;
	selp.b16 	%rs206, %rs203, %rs205, %p135;
	and.b16  	%rs207, %rs206, 255;
	selp.b64 	%rd247, %rd416, %rd246, %p136;
	selp.b64 	%rd248, %rd245, %rd247, %p135;
	ld.shared.u8 	%rs208, [_ZZN3cub18CUB_300001_SM_10006detail6reduce28DeviceReduceSingleTileKernelINS2_10policy_hubIN4cuda3std3__45tupleIJblEEEyN6thrust24THRUST_300001_SM_1000_NS8cuda_cub9__find_if7functorIS9_EEE10Policy1000ENSB_12zip_iteratorINS8_IJNSD_26transform_input_iterator_tIbNSC_6detail35transform_pair_of_input_iterators_tIbNSB_6detail15normal_iteratorINSB_10device_ptrIjEEEESQ_NS7_8equal_toIjEEEENS7_10__not_fn_tINS7_10__identityEEEEENSB_17counting_iteratorIlNSB_11use_defaultESZ_SZ_EEEEEEEPS9_ySF_S9_S9_SV_EEvT0_T1_T2_T3_T4_T6_E12temp_storage+40];
	ld.shared.u64 	%rd249, [_ZZN3cub18CUB_300001_SM_10006detail6reduce28DeviceReduceSingleTileKernelINS2_10policy_hubIN4cuda3std3__45tupleIJblEEEyN6thrust24THRUST_300001_SM_1000_NS8cuda_cub9__find_if7functorIS9_EEE10Policy1000ENSB_12zip_iteratorINS8_IJNSD_26transform_input_iterator_tIbNSC_6detail35transform_pair_of_input_iterators_tIbNSB_6detail15normal_iteratorINSB_10device_ptrIjEEEESQ_NS7_8equal_toIjEEEENS7_10__not_fn_tINS7_10__identityEEEEENSB_17counting_iteratorIlNSB_11use_defaultESZ_SZ_EEEEEEEPS9_ySF_S9_S9_SV_EEvT0_T1_T2_T3_T4_T6_E12temp_storage+48];
	setp.eq.s16 	%p137, %rs207, 0;
	setp.eq.s16 	%p138, %rs208, 0;
	min.s64 	%rd250, %rd249, %rd248;
	selp.b16 	%rs209, %rs206, 1, %p138;
	selp.b16 	%rs210, %rs208, %rs209, %p137;
	and.b16  	%rs211, %rs210, 255;
	selp.b64 	%rd251, %rd248, %rd250, %p138;
	selp.b64 	%rd252, %rd249, %rd251, %p137;
	ld.shared.u8 	%rs212, [_ZZN3cub18CUB_300001_SM_10006detail6reduce28DeviceReduceSingleTileKernelINS2_10policy_hubIN4cuda3std3__45tupleIJblEEEyN6thrust24THRUST_300001_SM_1000_NS8cuda_cub9__find_if7functorIS9_EEE10Policy1000ENSB_12zip_iteratorINS8_IJNSD_26transform_input_iterator_tIbNSC_6detail35transform_pair_of_input_iterators_tIbNSB_6detail15normal_iteratorINSB_10device_ptrIjEEEESQ_NS7_8equal_toIjEEEENS7_10__not_fn_tINS7_10__identityEEEEENSB_17counting_iteratorIlNSB_11use_defaultESZ_SZ_EEEEEEEPS9_ySF_S9_S9_SV_EEvT0_T1_T2_T3_T4_T6_E12temp_storage+56];
	ld.shared.u64 	%rd253, [_ZZN3cub18CUB_300001_SM_10006detail6reduce28DeviceReduceSingleTileKernelINS2_10policy_hubIN4cuda3std3__45tupleIJblEEEyN6thrust24THRUST_300001_SM_1000_NS8cuda_cub9__find_if7functorIS9_EEE10Policy1000ENSB_12zip_iteratorINS8_IJNSD_26transform_input_iterator_tIbNSC_6detail35transform_pair_of_input_iterators_tIbNSB_6detail15normal_iteratorINSB_10device_ptrIjEEEESQ_NS7_8equal_toIjEEEENS7_10__not_fn_tINS7_10__identityEEEEENSB_17counting_iteratorIlNSB_11use_defaultESZ_SZ_EEEEEEEPS9_ySF_S9_S9_SV_EEvT0_T1_T2_T3_T4_T6_E12temp_storage+64];
	setp.eq.s16 	%p139, %rs211, 0;
	setp.eq.s16 	%p140, %rs212, 0;
	min.s64 	%rd254, %rd253, %rd252;
	selp.b16 	%rs213, %rs210, 1, %p140;
	selp.b16 	%rs214, %rs212, %rs213, %p139;
	and.b16  	%rs215, %rs214, 255;
	selp.b64 	%rd255, %rd252, %rd254, %p140;
	selp.b64 	%rd256, %rd253, %rd255, %p139;
	ld.shared.u8 	%rs216, [_ZZN3cub18CUB_300001_SM_10006detail6reduce28DeviceReduceSingleTileKernelINS2_10policy_hubIN4cuda3std3__45tupleIJblEEEyN6thrust24THRUST_300001_SM_1000_NS8cuda_cub9__find_if7functorIS9_EEE10Policy1000ENSB_12zip_iteratorINS8_IJNSD_26transform_input_iterator_tIbNSC_6detail35transform_pair_of_input_iterators_tIbNSB_6detail15normal_iteratorINSB_10device_ptrIjEEEESQ_NS7_8equal_toIjEEEENS7_10__not_fn_tINS7_10__identityEEEEENSB_17counting_iteratorIlNSB_11use_defaultESZ_SZ_EEEEEEEPS9_ySF_S9_S9_SV_EEvT0_T1_T2_T3_T4_T6_E12temp_storage+72];
	ld.shared.u64 	%rd257, [_ZZN3cub18CUB_300001_SM_10006detail6reduce28DeviceReduceSingleTileKernelINS2_10policy_hubIN4cuda3std3__45tupleIJblEEEyN6thrust24THRUST_300001_SM_1000_NS8cuda_cub9__find_if7functorIS9_EEE10Policy1000ENSB_12zip_iteratorINS8_IJNSD_26transform_input_iterator_tIbNSC_6detail35transform_pair_of_input_iterators_tIbNSB_6detail15normal_iteratorINSB_10device_ptrIjEEEESQ_NS7_8equal_toIjEEEENS7_10__not_fn_tINS7_10__identityEEEEENSB_17counting_iteratorIlNSB_11use_defaultESZ_SZ_EEEEEEEPS9_ySF_S9_S9_SV_EEvT0_T1_T2_T3_T4_T6_E12temp_storage+80];
	setp.eq.s16 	%p141, %rs215, 0;
	setp.eq.s16 	%p142, %rs216, 0;
	min.s64 	%rd258, %rd257, %rd256;
	selp.b16 	%rs217, %rs214, 1, %p142;
	selp.b16 	%rs218, %rs216, %rs217, %p141;
	and.b16  	%rs219, %rs218, 255;
	selp.b64 	%rd259, %rd256, %rd258, %p142;
	selp.b64 	%rd260, %rd257, %rd259, %p141;
	ld.shared.u8 	%rs220, [_ZZN3cub18CUB_300001_SM_10006detail6reduce28DeviceReduceSingleTileKernelINS2_10policy_hubIN4cuda3std3__45tupleIJblEEEyN6thrust24THRUST_300001_SM_1000_NS8cuda_cub9__find_if7functorIS9_EEE10Policy1000ENSB_12zip_iteratorINS8_IJNSD_26transform_input_iterator_tIbNSC_6detail35transform_pair_of_input_iterators_tIbNSB_6detail15normal_iteratorINSB_10device_ptrIjEEEESQ_NS7_8equal_toIjEEEENS7_10__not_fn_tINS7_10__identityEEEEENSB_17counting_iteratorIlNSB_11use_defaultESZ_SZ_EEEEEEEPS9_ySF_S9_S9_SV_EEvT0_T1_T2_T3_T4_T6_E12temp_storage+88];
	ld.shared.u64 	%rd261, [_ZZN3cub18CUB_300001_SM_10006detail6reduce28DeviceReduceSingleTileKernelINS2_10policy_hubIN4cuda3std3__45tupleIJblEEEyN6thrust24THRUST_300001_SM_1000_NS8cuda_cub9__find_if7functorIS9_EEE10Policy1000ENSB_12zip_iteratorINS8_IJNSD_26transform_input_iterator_tIbNSC_6detail35transform_pair_of_input_iterators_tIbNSB_6detail15normal_iteratorINSB_10device_ptrIjEEEESQ_NS7_8equal_toIjEEEENS7_10__not_fn_tINS7_10__identityEEEEENSB_17counting_iteratorIlNSB_11use_defaultESZ_SZ_EEEEEEEPS9_ySF_S9_S9_SV_EEvT0_T1_T2_T3_T4_T6_E12temp_storage+96];
	setp.eq.s16 	%p143, %rs219, 0;
	setp.eq.s16 	%p144, %rs220, 0;
	min.s64 	%rd262, %rd261, %rd260;
	selp.b16 	%rs221, %rs218, 1, %p144;
	selp.b16 	%rs222, %rs220, %rs221, %p143;
	and.b16  	%rs223, %rs222, 255;
	selp.b64 	%rd263, %rd260, %rd262, %p144;
	selp.b64 	%rd264, %rd261, %rd263, %p143;
	ld.shared.u8 	%rs224, [_ZZN3cub18CUB_300001_SM_10006detail6reduce28DeviceReduceSingleTileKernelINS2_10policy_hubIN4cuda3std3__45tupleIJblEEEyN6thrust24THRUST_300001_SM_1000_NS8cuda_cub9__find_if7functorIS9_EEE10Policy1000ENSB_12zip_iteratorINS8_IJNSD_26transform_input_iterator_tIbNSC_6detail35transform_pair_of_input_iterators_tIbNSB_6detail15normal_iteratorINSB_10device_ptrIjEEEESQ_NS7_8equal_toIjEEEENS7_10__not_fn_tINS7_10__identityEEEEENSB_17counting_iteratorIlNSB_11use_defaultESZ_SZ_EEEEEEEPS9_ySF_S9_S9_SV_EEvT0_T1_T2_T3_T4_T6_E12temp_storage+104];
	ld.shared.u64 	%rd265, [_ZZN3cub18CUB_300001_SM_10006detail6reduce28DeviceReduceSingleTileKernelINS2_10policy_hubIN4cuda3std3__45tupleIJblEEEyN6thrust24THRUST_300001_SM_1000_NS8cuda_cub9__find_if7functorIS9_EEE10Policy1000ENSB_12zip_iteratorINS8_IJNSD_26transform_input_iterator_tIbNSC_6detail35transform_pair_of_input_iterators_tIbNSB_6detail15normal_iteratorINSB_10device_ptrIjEEEESQ_NS7_8equal_toIjEEEENS7_10__not_fn_tINS7_10__identityEEEEENSB_17counting_iteratorIlNSB_11use_defaultESZ_SZ_EEEEEEEPS9_ySF_S9_S9_SV_EEvT0_T1_T2_T3_T4_T6_E12temp_storage+112];
	setp.eq.s16 	%p145, %rs223, 0;
	setp.eq.s16 	%p146, %rs224, 0;
	min.s64 	%rd266, %rd265, %rd264;
	selp.b16 	%rs225, %rs222, 1, %p146;
	selp.b16 	%rs226, %rs224, %rs225, %p145;
	and.b16  	%rs227, %rs226, 255;
	selp.b64 	%rd267, %rd264, %rd266, %p146;
	selp.b64 	%rd268, %rd265, %rd267, %p145;
	ld.shared.u8 	%rs228, [_ZZN3cub18CUB_300001_SM_10006detail6reduce28DeviceReduceSingleTileKernelINS2_10policy_hubIN4cuda3std3__45tupleIJblEEEyN6thrust24THRUST_300001_SM_1000_NS8cuda_cub9__find_if7functorIS9_EEE10Policy1000ENSB_12zip_iteratorINS8_IJNSD_26transform_input_iterator_tIbNSC_6detail35transform_pair_of_input_iterators_tIbNSB_6detail15normal_iteratorINSB_10device_ptrIjEEEESQ_NS7_8equal_toIjEEEENS7_10__not_fn_tINS7_10__identityEEEEENSB_17counting_iteratorIlNSB_11use_defaultESZ_SZ_EEEEEEEPS9_ySF_S9_S9_SV_EEvT0_T1_T2_T3_T4_T6_E12temp_storage+120];
	ld.shared.u64 	%rd269, [_ZZN3cub18CUB_300001_SM_10006detail6reduce28DeviceReduceSingleTileKernelINS2_10policy_hubIN4cuda3std3__45tupleIJblEEEyN6thrust24THRUST_300001_SM_1000_NS8cuda_cub9__find_if7functorIS9_EEE10Policy1000ENSB_12zip_iteratorINS8_IJNSD_26transform_input_iterator_tIbNSC_6detail35transform_pair_of_input_iterators_tIbNSB_6detail15normal_iteratorINSB_10device_ptrIjEEEESQ_NS7_8equal_toIjEEEENS7_10__not_fn_tINS7_10__identityEEEEENSB_17counting_iteratorIlNSB_11use_defaultESZ_SZ_EEEEEEEPS9_ySF_S9_S9_SV_EEvT0_T1_T2_T3_T4_T6_E12temp_storage+128];
	setp.eq.s16 	%p147, %rs227, 0;
	setp.eq.s16 	%p148, %rs228, 0;
	min.s64 	%rd270, %rd269, %rd268;
	selp.b16 	%rs229, %rs226, 1, %p148;
	selp.b16 	%rs391, %rs228, %rs229, %p147;
	selp.b64 	%rd271, %rd268, %rd270, %p148;
	selp.b64 	%rd416, %rd269, %rd271, %p147;
$L__BB9_120:
	mov.u32 	%r501, %tid.x;
	setp.ne.s32 	%p325, %r501, 0;
	@%p325 bra 	$L__BB9_122;
	setp.eq.s16 	%p326, %rs108, 0;
	and.b16  	%rs379, %rs391, 255;
	setp.eq.s16 	%p327, %rs379, 0;
	min.s64 	%rd404, %rd416, %rd122;
	selp.b16 	%rs380, %rs108, 1, %p327;
	selp.b16 	%rs381, %rs391, %rs380, %p326;
	selp.b64 	%rd405, %rd122, %rd404, %p327;
	selp.b64 	%rd406, %rd416, %rd405, %p326;
	st.global.u8 	[%rd1], %rs381;
	st.global.u64 	[%rd1+8], %rd406;
$L__BB9_122:
	ret;

}
	// .globl	_ZN3cub18CUB_300001_SM_10006detail6reduce18DeviceReduceKernelINS2_10policy_hubIN4cuda3std3__45tupleIJblEEEyN6thrust24THRUST_300001_SM_1000_NS8cuda_cub9__find_if7functorIS9_EEE10Policy1000ENSB_12zip_iteratorINS8_IJNSD_26transform_input_iterator_tIbNSC_6detail35transform_pair_of_input_iterators_tIbNSB_6detail15normal_iteratorINSB_10device_ptrIjEEEESQ_NS7_8equal_toIjEEEENS7_10__not_fn_tINS7_10__identityEEEEENSB_17counting_iteratorIlNSB_11use_defaultESZ_SZ_EEEEEEEySF_S9_SV_EEvT0_PT3_T1_NS0_13GridEvenShareIS16_EET2_T4_
.visible .entry _ZN3cub18CUB_300001_SM_10006detail6reduce18DeviceReduceKernelINS2_10policy_hubIN4cuda3std3__45tupleIJblEEEyN6thrust24THRUST_300001_SM_1000_NS8cuda_cub9__find_if7functorIS9_EEE10Policy1000ENSB_12zip_iteratorINS8_IJNSD_26transform_input_iterator_tIbNSC_6detail35transform_pair_of_input_iterators_tIbNSB_6detail15normal_iteratorINSB_10device_ptrIjEEEESQ_NS7_8equal_toIjEEEENS7_10__not_fn_tINS7_10__identityEEEEENSB_17counting_iteratorIlNSB_11use_defaultESZ_SZ_EEEEEEEySF_S9_SV_EEvT0_PT3_T1_NS0_13GridEvenShareIS16_EET2_T4_(
	.param .align 8 .b8 _ZN3cub18CUB_300001_SM_10006detail6reduce18DeviceReduceKernelINS2_10policy_hubIN4cuda3std3__45tupleIJblEEEyN6thrust24THRUST_300001_SM_1000_NS8cuda_cub9__find_if7functorIS9_EEE10Policy1000ENSB_12zip_iteratorINS8_IJNSD_26transform_input_iterator_tIbNSC_6detail35transform_pair_of_input_iterators_tIbNSB_6detail15normal_iteratorINSB_10device_ptrIjEEEESQ_NS7_8equal_toIjEEEENS7_10__not_fn_tINS7_10__identityEEEEENSB_17counting_iteratorIlNSB_11use_defaultESZ_SZ_EEEEEEEySF_S9_SV_EEvT0_PT3_T1_NS0_13GridEvenShareIS16_EET2_T4__param_0[40],
	.param .u64 .ptr .align 1 _ZN3cub18CUB_300001_SM_10006detail6reduce18DeviceReduceKernelINS2_10policy_hubIN4cuda3std3__45tupleIJblEEEyN6thrust24THRUST_300001_SM_1000_NS8cuda_cub9__find_if7functorIS9_EEE10Policy1000ENSB_12zip_iteratorINS8_IJNSD_26transform_input_iterator_tIbNSC_6detail35transform_pair_of_input_iterators_tIbNSB_6detail15normal_iteratorINSB_10device_ptrIjEEEESQ_NS7_8equal_toIjEEEENS7_10__not_fn_tINS7_10__identityEEEEENSB_17counting_iteratorIlNSB_11use_defaultESZ_SZ_EEEEEEEySF_S9_SV_EEvT0_PT3_T1_NS0_13GridEvenShareIS16_EET2_T4__param_1,
	.param .u64 _ZN3cub18CUB_300001_SM_10006detail6reduce18DeviceReduceKernelINS2_10policy_hubIN4cuda3std3__45tupleIJblEEEyN6thrust24THRUST_300001_SM_1000_NS8cuda_cub9__find_if7functorIS9_EEE10Policy1000ENSB_12zip_iteratorINS8_IJNSD_26transform_input_iterator_tIbNSC_6detail35transform_pair_of_input_iterators_tIbNSB_6detail15normal_iteratorINSB_10device_ptrIjEEEESQ_NS7_8equal_toIjEEEENS7_10__not_fn_tINS7_10__identityEEEEENSB_17counting_iteratorIlNSB_11use_defaultESZ_SZ_EEEEEEEySF_S9_SV_EEvT0_PT3_T1_NS0_13GridEvenShareIS16_EET2_T4__param_2,
	.param .align 8 .b8 _ZN3cub18CUB_300001_SM_10006detail6reduce18DeviceReduceKernelINS2_10policy_hubIN4cuda3std3__45tupleIJblEEEyN6thrust24THRUST_300001_SM_1000_NS8cuda_cub9__find_if7functorIS9_EEE10Policy1000ENSB_12zip_iteratorINS8_IJNSD_26transform_input_iterator_tIbNSC_6detail35transform_pair_of_input_iterators_tIbNSB_6detail15normal_iteratorINSB_10device_ptrIjEEEESQ_NS7_8equal_toIjEEEENS7_10__not_fn_tINS7_10__identityEEEEENSB_17counting_iteratorIlNSB_11use_defaultESZ_SZ_EEEEEEEySF_S9_SV_EEvT0_PT3_T1_NS0_13GridEvenShareIS16_EET2_T4__param_3[72],
	.param .align 1 .b8 _ZN3cub18CUB_300001_SM_10006detail6reduce18DeviceReduceKernelINS2_10policy_hubIN4cuda3std3__45tupleIJblEEEyN6thrust24THRUST_300001_SM_1000_NS8cuda_cub9__find_if7functorIS9_EEE10Policy1000ENSB_12zip_iteratorINS8_IJNSD_26transform_input_iterator_tIbNSC_6detail35transform_pair_of_input_iterators_tIbNSB_6detail15normal_iteratorINSB_10device_ptrIjEEEESQ_NS7_8equal_toIjEEEENS7_10__not_fn_tINS7_10__identityEEEEENSB_17counting_iteratorIlNSB_11use_defaultESZ_SZ_EEEEEEEySF_S9_SV_EEvT0_PT3_T1_NS0_13GridEvenShareIS16_EET2_T4__param_4[1],
	.param .align 1 .b8 _ZN3cub18CUB_300001_SM_10006detail6reduce18DeviceReduceKernelINS2_10policy_hubIN4cuda3std3__45tupleIJblEEEyN6thrust24THRUST_300001_SM_1000_NS8cuda_cub9__find_if7functorIS9_EEE10Policy1000ENSB_12zip_iteratorINS8_IJNSD_26transform_input_iterator_tIbNSC_6detail35transform_pair_of_input_iterators_tIbNSB_6detail15normal_iteratorINSB_10device_ptrIjEEEESQ_NS7_8equal_toIjEEEENS7_10__not_fn_tINS7_10__identityEEEEENSB_17counting_iteratorIlNSB_11use_defaultESZ_SZ_EEEEEEEySF_S9_SV_EEvT0_PT3_T1_NS0_13GridEvenShareIS16_EET2_T4__param_5[1]
)
.maxntid 256
{
	.reg .pred 	%p<325>;
	.reg .b16 	%rs<416>;
	.reg .b32 	%r<553>;
	.reg .b64 	%rd<471>;
	// demoted variable
	.shared .align 8 .b8 _ZZN3cub18CUB_300001_SM_10006detail6reduce18DeviceReduceKernelINS2_10policy_hubIN4cuda3std3__45tupleIJblEEEyN6thrust24THRUST_300001_SM_1000_NS8cuda_cub9__find_if7functorIS9_EEE10Policy1000ENSB_12zip_iteratorINS8_IJNSD_26transform_input_iterator_tIbNSC_6detail35transform_pair_of_input_iterators_tIbNSB_6detail15normal_iteratorINSB_10device_ptrIjEEEESQ_NS7_8equal_toIjEEEENS7_10__not_fn_tINS7_10__identityEEEEENSB_17counting_iteratorIlNSB_11use_defaultESZ_SZ_EEEEEEEySF_S9_SV_EEvT0_PT3_T1_NS0_13GridEvenShareIS16_EET2_T4_E12temp_storage[152];
	ld.param.u64 	%rd119, [_ZN3cub18CUB_300001_SM_10006detail6reduce18DeviceReduceKernelINS2_10policy_hubIN4cuda3std3__45tupleIJblEEEyN6thrust24THRUST_300001_SM_1000_NS8cuda_cub9__find_if7functorIS9_EEE10Policy1000ENSB_12zip_iteratorINS8_IJNSD_26transform_input_iterator_tIbNSC_6detail35transform_pair_of_input_iterators_tIbNSB_6detail15normal_iteratorINSB_10device_ptrIjEEEESQ_NS7_8equal_toIjEEEENS7_10__not_fn_tINS7_10__identityEEEEENSB_17counting_iteratorIlNSB_11use_defaultESZ_SZ_EEEEEEEySF_S9_SV_EEvT0_PT3_T1_NS0_13GridEvenShareIS16_EET2_T4__param_0+32];
	ld.param.u64 	%rd1, [_ZN3cub18CUB_300001_SM_10006detail6reduce18DeviceReduceKernelINS2_10policy_hubIN4cuda3std3__45tupleIJblEEEyN6thrust24THRUST_300001_SM_1000_NS8cuda_cub9__find_if7functorIS9_EEE10Policy1000ENSB_12zip_iteratorINS8_IJNSD_26transform_input_iterator_tIbNSC_6detail35transform_pair_of_input_iterators_tIbNSB_6detail15normal_iteratorINSB_10device_ptrIjEEEESQ_NS7_8equal_toIjEEEENS7_10__not_fn_tINS7_10__identityEEEEENSB_17counting_iteratorIlNSB_11use_defaultESZ_SZ_EEEEEEEySF_S9_SV_EEvT0_PT3_T1_NS0_13GridEvenShareIS16_EET2_T4__param_3+32];
	ld.param.u32 	%r1, [_ZN3cub18CUB_300001_SM_10006detail6reduce18DeviceReduceKernelINS2_10policy_hubIN4cuda3std3__45tupleIJblEEEyN6thrust24THRUST_300001_SM_1000_NS8cuda_cub9__find_if7functorIS9_EEE10Policy1000ENSB_12zip_iteratorINS8_IJNSD_26transform_input_iterator_tIbNSC_6detail35transform_pair_of_input_iterators_tIbNSB_6detail15normal_iteratorINSB_10device_ptrIjEEEESQ_NS7_8equal_toIjEEEENS7_10__not_fn_tINS7_10__identityEEEEENSB_17counting_iteratorIlNSB_11use_defaultESZ_SZ_EEEEEEEySF_S9_SV_EEvT0_PT3_T1_NS0_13GridEvenShareIS16_EET2_T4__param_3+40];
	ld.param.u64 	%rd118, [_ZN3cub18CUB_300001_SM_10006detail6reduce18DeviceReduceKernelINS2_10policy_hubIN4cuda3std3__45tupleIJblEEEyN6thrust24THRUST_300001_SM_1000_NS8cuda_cub9__find_if7functorIS9_EEE10Policy1000ENSB_12zip_iteratorINS8_IJNSD_26transform_input_iterator_tIbNSC_6detail35transform_pair_of_input_iterators_tIbNSB_6detail15normal_iteratorINSB_10device_ptrIjEEEESQ_NS7_8equal_toIjEEEENS7_10__not_fn_tINS7_10__identityEEEEENSB_17counting_iteratorIlNSB_11use_defaultESZ_SZ_EEEEEEEySF_S9_SV_EEvT0_PT3_T1_NS0_13GridEvenShareIS16_EET2_T4__param_0+8];
	ld.param.u64 	%rd117, [_ZN3cub18CUB_300001_SM_10006detail6reduce18DeviceReduceKernelINS2_10policy_hubIN4cuda3std3__45tupleIJblEEEyN6thrust24THRUST_300001_SM_1000_NS8cuda_cub9__find_if7functorIS9_EEE10Policy1000ENSB_12zip_iteratorINS8_IJNSD_26transform_input_iterator_tIbNSC_6detail35transform_pair_of_input_iterators_tIbNSB_6detail15normal_iteratorINSB_10device_ptrIjEEEESQ_NS7_8equal_toIjEEEENS7_10__not_fn_tINS7_10__identityEEEEENSB_17counting_iteratorIlNSB_11use_defaultESZ_SZ_EEEEEEEySF_S9_SV_EEvT0_PT3_T1_NS0_13GridEvenShareIS16_EET2_T4__param_0];
	cvta.to.global.u64 	%rd2, %rd117;
	cvta.to.global.u64 	%rd3, %rd118;
	mov.u32 	%r2, %ctaid.x;
	shl.b32 	%r67, %r1, 10;
	cvt.s64.s32 	%rd5, %r67;
	shl.b32 	%r68, %r2, 10;
	cvt.u64.u32 	%rd6, %r68;
	sub.s64 	%rd7, %rd1, %rd6;
	setp.gt.u64 	%p1, %rd7, 1023;
	@%p1 bra 	$L__BB10_78;
	cvt.u32.u64 	%r258, %rd6;
	cvt.u32.u64 	%r3, %rd1;
	sub.s32 	%r4, %r3, %r258;
	mov.u32 	%r5, %tid.x;
	setp.ge.s32 	%p148, %r5, %r4;
	mov.b16 	%rs385, 0;
	mov.b64 	%rd439, 0;
	mov.u32 	%r543, %r5;
	@%p148 bra 	$L__BB10_3;
	add.s32 	%r260, %r258, %r5;
	cvt.u64.u32 	%rd273, %r260;
	mul.wide.u32 	%rd274, %r260, 4;
	add.s64 	%rd275, %rd2, %rd274;
	add.s64 	%rd276, %rd3, %rd274;
	add.s64 	%rd439, %rd119, %rd273;
	ld.global.u32 	%r261, [%rd275];
	ld.global.u32 	%r262, [%rd276];
	setp.ne.s32 	%p149, %r261, %r262;
	selp.u16 	%rs385, 1, 0, %p149;
	add.s32 	%r543, %r5, 256;
$L__BB10_3:
	setp.ge.s32 	%p150, %r543, %r4;
	@%p150 bra 	$L__BB10_16;
	not.b32 	%r264, %r543;
	add.s32 	%r8, %r264, %r3;
	sub.s32 	%r265, %r8, %r258;
	shr.u32 	%r266, %r265, 8;
	add.s32 	%r9, %r266, 1;
	and.b32  	%r10, %r9, 7;
	setp.lt.u32 	%p151, %r265, 1792;
	@%p151 bra 	$L__BB10_8;
	add.s32 	%r542, %r543, 1024;
	and.b32  	%r267, %r9, 33554424;
	neg.s32 	%r541, %r267;
$L__BB10_6:
	.pragma "nounroll";
	add.s32 	%r268, %r542, -1024;
	cvt.s64.s32 	%rd278, %r268;
	add.s64 	%rd279, %rd278, %rd6;
	shl.b64 	%rd280, %rd279, 2;
	add.s64 	%rd281, %rd2, %rd280;
	add.s64 	%rd282, %rd3, %rd280;
	add.s64 	%rd283, %rd279, %rd119;
	ld.global.u32 	%r269, [%rd281];
	ld.global.u32 	%r270, [%rd282];
	setp.ne.s32 	%p152, %r269, %r270;
	selp.u16 	%rs230, 1, 0, %p152;
	and.b16  	%rs231, %rs385, 255;
	setp.ne.s16 	%p154, %rs231, 0;
	and.pred  	%p155, %p154, %p152;
	min.s64 	%rd284, %rd283, %rd439;
	setp.eq.s16 	%p156, %rs231, 0;
	selp.b64 	%rd285, %rd283, %rd439, %p156;
	selp.b16 	%rs232, %rs230, %rs385, %p156;
	selp.b64 	%rd286, %rd284, %rd285, %p155;
	selp.b16 	%rs233, 1, %rs232, %p155;
	and.b16  	%rs234, %rs233, 255;
	add.s32 	%r271, %r542, -768;
	cvt.s64.s32 	%rd287, %r271;
	add.s64 	%rd288, %rd287, %rd6;
	add.s64 	%rd289, %rd288, %rd119;
	ld.global.u32 	%r272, [%rd281+1024];
	ld.global.u32 	%r273, [%rd282+1024];
	setp.ne.s32 	%p157, %r272, %r273;
	selp.u16 	%rs235, 1, 0, %p157;
	setp.ne.s16 	%p159, %rs234, 0;
	and.pred  	%p160, %p159, %p157;
	min.s64 	%rd290, %rd289, %rd286;
	setp.eq.s16 	%p161, %rs234, 0;
	selp.b64 	%rd291, %rd289, %rd286, %p161;
	selp.b16 	%rs236, %rs235, %rs233, %p161;
	selp.b64 	%rd292, %rd290, %rd291, %p160;
	selp.b16 	%rs237, 1, %rs236, %p160;
	and.b16  	%rs238, %rs237, 255;
	add.s32 	%r274, %r542, -512;
	cvt.s64.s32 	%rd293, %r274;
	add.s64 	%rd294, %rd293, %rd6;
	add.s64 	%rd295, %rd294, %rd119;
	ld.global.u32 	%r275, [%rd281+2048];
	ld.global.u32 	%r276, [%rd282+2048];
	setp.ne.s32 	%p162, %r275, %r276;
	selp.u16 	%rs239, 1, 0, %p162;
	setp.ne.s16 	%p164, %rs238, 0;
	and.pred  	%p165, %p164, %p162;
	min.s64 	%rd296, %rd295, %rd292;
	setp.eq.s16 	%p166, %rs238, 0;
	selp.b64 	%rd297, %rd295, %rd292, %p166;
	selp.b16 	%rs240, %rs239, %rs237, %p166;
	selp.b64 	%rd298, %rd296, %rd297, %p165;
	selp.b16 	%rs241, 1, %rs240, %p165;
	and.b16  	%rs242, %rs241, 255;
	add.s32 	%r277, %r542, -256;
	cvt.s64.s32 	%rd299, %r277;
	add.s64 	%rd300, %rd299, %rd6;
	add.s64 	%rd301, %rd300, %rd119;
	ld.global.u32 	%r278, [%rd281+3072];
	ld.global.u32 	%r279, [%rd282+3072];
	setp.ne.s32 	%p167, %r278, %r279;
	selp.u16 	%rs243, 1, 0, %p167;
	setp.ne.s16 	%p169, %rs242, 0;
	and.pred  	%p170, %p169, %p167;
	min.s64 	%rd302, %rd301, %rd298;
	setp.eq.s16 	%p171, %rs242, 0;
	selp.b64 	%rd303, %rd301, %rd298, %p171;
	selp.b16 	%rs244, %rs243, %rs241, %p171;
	selp.b64 	%rd304, %rd302, %rd303, %p170;
	selp.b16 	%rs245, 1, %rs244, %p170;
	and.b16  	%rs246, %rs245, 255;
	add.s32 	%r280, %r542, 768;
	cvt.s64.s32 	%rd305, %r542;
	add.s64 	%rd306, %rd305, %rd6;
	add.s64 	%rd307, %rd306, %rd119;
	ld.global.u32 	%r281, [%rd281+4096];
	ld.global.u32 	%r282, [%rd282+4096];
	setp.ne.s32 	%p172, %r281, %r282;
	selp.u16 	%rs247, 1, 0, %p172;
	setp.ne.s16 	%p174, %rs246, 0;
	and.pred  	%p175, %p174, %p172;
	min.s64 	%rd308, %rd307, %rd304;
	setp.eq.s16 	%p176, %rs246, 0;
	selp.b64 	%rd309, %rd307, %rd304, %p176;
	selp.b16 	%rs248, %rs247, %rs245, %p176;
	selp.b64 	%rd310, %rd308, %rd309, %p175;
	selp.b16 	%rs249, 1, %rs248, %p175;
	and.b16  	%rs250, %rs249, 255;
	add.s32 	%r283, %r542, 256;
	cvt.s64.s32 	%rd311, %r283;
	add.s64 	%rd312, %rd311, %rd6;
	add.s64 	%rd313, %rd312, %rd119;
	ld.global.u32 	%r284, [%rd281+5120];
	ld.global.u32 	%r285, [%rd282+5120];
	setp.ne.s32 	%p177, %r284, %r285;
	selp.u16 	%rs251, 1, 0, %p177;
	setp.ne.s16 	%p179, %rs250, 0;
	and.pred  	%p180, %p179, %p177;
	min.s64 	%rd314, %rd313, %rd310;
	setp.eq.s16 	%p181, %rs250, 0;
	selp.b64 	%rd315, %rd313, %rd310, %p181;
	selp.b16 	%rs252, %rs251, %rs249, %p181;
	selp.b64 	%rd316, %rd314, %rd315, %p180;
	selp.b16 	%rs253, 1, %rs252, %p180;
	and.b16  	%rs254, %rs253, 255;
	add.s32 	%r286, %r542, 512;
	cvt.s64.s32 	%rd317, %r286;
	add.s64 	%rd318, %rd317, %rd6;
	add.s64 	%rd319, %rd318, %rd119;
	ld.global.u32 	%r287, [%rd281+6144];
	ld.global.u32 	%r288, [%rd282+6144];
	setp.ne.s32 	%p182, %r287, %r288;
	selp.u16 	%rs255, 1, 0, %p182;
	setp.ne.s16 	%p184, %rs254, 0;
	and.pred  	%p185, %p184, %p182;
	min.s64 	%rd320, %rd319, %rd316;
	setp.eq.s16 	%p186, %rs254, 0;
	selp.b64 	%rd321, %rd319, %rd316, %p186;
	selp.b16 	%rs256, %rs255, %rs253, %p186;
	selp.b64 	%rd322, %rd320, %rd321, %p185;
	selp.b16 	%rs257, 1, %rs256, %p185;
	and.b16  	%rs258, %rs257, 255;
	cvt.s64.s32 	%rd323, %r280;
	add.s64 	%rd324, %rd323, %rd6;
	add.s64 	%rd325, %rd324, %rd119;
	ld.global.u32 	%r289, [%rd281+7168];
	ld.global.u32 	%r290, [%rd282+7168];
	setp.ne.s32 	%p187, %r289, %r290;
	selp.u16 	%rs259, 1, 0, %p187;
	setp.ne.s16 	%p189, %rs258, 0;
	and.pred  	%p190, %p189, %p187;
	min.s64 	%rd326, %rd325, %rd322;
	setp.eq.s16 	%p191, %rs258, 0;
	selp.b64 	%rd327, %rd325, %rd322, %p191;
	selp.b16 	%rs260, %rs259, %rs257, %p191;
	selp.b64 	%rd439, %rd326, %rd327, %p190;
	selp.b16 	%rs385, 1, %rs260, %p190;
	add.s32 	%r542, %r542, 2048;
	add.s32 	%r541, %r541, 8;
	setp.ne.s32 	%p192, %r541, 0;
	@%p192 bra 	$L__BB10_6;
	add.s32 	%r543, %r542, -1024;
$L__BB10_8:
	setp.eq.s32 	%p193, %r10, 0;
	@%p193 bra 	$L__BB10_16;
	setp.lt.u32 	%p194, %r10, 4;
	@%p194 bra 	$L__BB10_11;
	cvt.s64.s32 	%rd329, %r543;
	add.s64 	%rd330, %rd329, %rd6;
	shl.b64 	%rd331, %rd330, 2;
	add.s64 	%rd332, %rd2, %rd331;
	add.s64 	%rd333, %rd3, %rd331;
	add.s64 	%rd334, %rd330, %rd119;
	ld.global.u32 	%r291, [%rd332];
	ld.global.u32 	%r292, [%rd333];
	setp.ne.s32 	%p195, %r291, %r292;
	selp.u16 	%rs262, 1, 0, %p195;
	and.b16  	%rs263, %rs385, 255;
	setp.ne.s16 	%p197, %rs263, 0;
	and.pred  	%p198, %p197, %p195;
	min.s64 	%rd335, %rd334, %rd439;
	setp.eq.s16 	%p199, %rs263, 0;
	selp.b64 	%rd336, %rd334, %rd439, %p199;
	selp.b16 	%rs264, %rs262, %rs385, %p199;
	selp.b64 	%rd337, %rd335, %rd336, %p198;
	selp.b16 	%rs265, 1, %rs264, %p198;
	and.b16  	%rs266, %rs265, 255;
	add.s32 	%r293, %r543, 256;
	cvt.s64.s32 	%rd338, %r293;
	add.s64 	%rd339, %rd338, %rd6;
	add.s64 	%rd340, %rd339, %rd119;
	ld.global.u32 	%r294, [%rd332+1024];
	ld.global.u32 	%r295, [%rd333+1024];
	setp.ne.s32 	%p200, %r294, %r295;
	selp.u16 	%rs267, 1, 0, %p200;
	setp.ne.s16 	%p202, %rs266, 0;
	and.pred  	%p203, %p202, %p200;
	min.s64 	%rd341, %rd340, %rd337;
	setp.eq.s16 	%p204, %rs266, 0;
	selp.b64 	%rd342, %rd340, %rd337, %p204;
	selp.b16 	%rs268, %rs267, %rs265, %p204;
	selp.b64 	%rd343, %rd341, %rd342, %p203;
	selp.b16 	%rs269, 1, %rs268, %p203;
	and.b16  	%rs270, %rs269, 255;
	add.s32 	%r296, %r543, 512;
	cvt.s64.s32 	%rd344, %r296;
	add.s64 	%rd345, %rd344, %rd6;
	add.s64 	%rd346, %rd345, %rd119;
	ld.global.u32 	%r297, [%rd332+2048];
	ld.global.u32 	%r298, [%rd333+2048];
	setp.ne.s32 	%p205, %r297, %r298;
	selp.u16 	%rs271, 1, 0, %p205;
	setp.ne.s16 	%p207, %rs270, 0;
	and.pred  	%p208, %p207, %p205;
	min.s64 	%rd347, %rd346, %rd343;
	setp.eq.s16 	%p209, %rs270, 0;
	selp.b64 	%rd348, %rd346, %rd343, %p209;
	selp.b16 	%rs272, %rs271, %rs269, %p209;
	selp.b64 	%rd349, %rd347, %rd348, %p208;
	selp.b16 	%rs273, 1, %rs272, %p208;
	and.b16  	%rs274, %rs273, 255;
	add.s32 	%r299, %r543, 768;
	cvt.s64.s32 	%rd350, %r299;
	add.s64 	%rd351, %rd350, %rd6;
	add.s64 	%rd352, %rd351, %rd119;
	ld.global.u32 	%r300, [%rd332+3072];
	ld.global.u32 	%r301, [%rd333+3072];
	setp.ne.s32 	%p210, %r300, %r301;
	selp.u16 	%rs275, 1, 0, %p210;
	setp.ne.s16 	%p212, %rs274, 0;
	and.pred  	%p213, %p212, %p210;
	min.s64 	%rd353, %rd352, %rd349;
	setp.eq.s16 	%p214, %rs274, 0;
	selp.b64 	%rd354, %rd352, %rd349, %p214;
	selp.b16 	%rs276, %rs275, %rs273, %p214;
	selp.b64 	%rd439, %rd353, %rd354, %p213;
	selp.b16 	%rs385, 1, %rs276, %p213;
	add.s32 	%r543, %r543, 1024;
$L__BB10_11:
	and.b32  	%r302, %r9, 3;
	setp.eq.s32 	%p215, %r302, 0;
	@%p215 bra 	$L__BB10_16;
	setp.eq.s32 	%p216, %r302, 1;
	@%p216 bra 	$L__BB10_14;
	cvt.s64.s32 	%rd356, %r543;
	add.s64 	%rd357, %rd356, %rd6;
	shl.b64 	%rd358, %rd357, 2;
	add.s64 	%rd359, %rd2, %rd358;
	add.s64 	%rd360, %rd3, %rd358;
	add.s64 	%rd361, %rd357, %rd119;
	ld.global.u32 	%r303, [%rd359];
	ld.global.u32 	%r304, [%rd360];
	setp.ne.s32 	%p217, %r303, %r304;
	selp.u16 	%rs278, 1, 0, %p217;
	and.b16  	%rs279, %rs385, 255;
	setp.ne.s16 	%p219, %rs279, 0;
	and.pred  	%p220, %p219, %p217;
	min.s64 	%rd362, %rd361, %rd439;
	setp.eq.s16 	%p221, %rs279, 0;
	selp.b64 	%rd363, %rd361, %rd439, %p221;
	selp.b16 	%rs280, %rs278, %rs385, %p221;
	selp.b64 	%rd364, %rd362, %rd363, %p220;
	selp.b16 	%rs281, 1, %rs280, %p220;
	and.b16  	%rs282, %rs281, 255;
	add.s32 	%r305, %r543, 256;
	cvt.s64.s32 	%rd365, %r305;
	add.s64 	%rd366, %rd365, %rd6;
	add.s64 	%rd367, %rd366, %rd119;
	ld.global.u32 	%r306, [%rd359+1024];
	ld.global.u32 	%r307, [%rd360+1024];
	setp.ne.s32 	%p222, %r306, %r307;
	selp.u16 	%rs283, 1, 0, %p222;
	setp.ne.s16 	%p224, %rs282, 0;
	and.pred  	%p225, %p224, %p222;
	min.s64 	%rd368, %rd367, %rd364;
	setp.eq.s16 	%p226, %rs282, 0;
	selp.b64 	%rd369, %rd367, %rd364, %p226;
	selp.b16 	%rs284, %rs283, %rs281, %p226;
	selp.b64 	%rd439, %rd368, %rd369, %p225;
	selp.b16 	%rs385, 1, %rs284, %p225;
	add.s32 	%r543, %r543, 512;
$L__BB10_14:
	and.b32  	%r308, %r8, 256;
	setp.ne.s32 	%p227, %r308, 0;
	@%p227 bra 	$L__BB10_16;
	cvt.s64.s32 	%rd370, %r543;
	add.s64 	%rd371, %rd370, %rd6;
	shl.b64 	%rd372, %rd371, 2;
	add.s64 	%rd373, %rd2, %rd372;
	add.s64 	%rd374, %rd3, %rd372;
	add.s64 	%rd375, %rd371, %rd119;
	ld.global.u32 	%r309, [%rd373];
	ld.global.u32 	%r310, [%rd374];
	setp.ne.s32 	%p228, %r309, %r310;
	selp.u16 	%rs285, 1, 0, %p228;
	and.b16  	%rs286, %rs385, 255;
	setp.ne.s16 	%p230, %rs286, 0;
	and.pred  	%p231, %p230, %p228;
	min.s64 	%rd376, %rd375, %rd439;
	setp.eq.s16 	%p232, %rs286, 0;
	selp.b64 	%rd377, %rd375, %rd439, %p232;
	selp.b16 	%rs287, %rs285, %rs385, %p232;
	selp.b64 	%rd439, %rd376, %rd377, %p231;
	selp.b16 	%rs385, 1, %rs287, %p231;
$L__BB10_16:
	setp.lt.s32 	%p233, %r4, 256;
	@%p233 bra 	$L__BB10_41;
	// begin inline asm
	mov.u32 %r429, %laneid;
	// end inline asm
	cvt.u32.u16 	%r450, %rs385;
	and.b32  	%r431, %r450, 255;
	mov.b32 	%r447, 1;
	mov.b32 	%r448, 31;
	mov.b32 	%r449, -1;
	// begin inline asm
	shfl.sync.down.b32 %r430, %r431, %r447, %r448, %r449;
	// end inline asm
	// begin inline asm
	shfl.sync.down.b32 %r435, %r436, %r447, %r448, %r449;
	// end inline asm
	mov.b64 	{%r441, %r446}, %rd439;
	// begin inline asm
	shfl.sync.down.b32 %r440, %r441, %r447, %r448, %r449;
	// end inline asm
	// begin inline asm
	shfl.sync.down.b32 %r445, %r446, %r447, %r448, %r449;
	// end inline asm
	mov.b64 	%rd22, {%r440, %r445};
	cvt.u16.u32 	%rs15, %r430;
	setp.gt.s32 	%p283, %r429, 30;
	@%p283 bra 	$L__BB10_21;
	and.b16  	%rs329, %rs385, 255;
	setp.eq.s16 	%p284, %rs329, 0;
	and.b16  	%rs330, %rs15, 255;
	setp.eq.s16 	%p285, %rs330, 0;
	or.pred  	%p286, %p284, %p285;
	@%p286 bra 	$L__BB10_20;
	min.s64 	%rd439, %rd22, %rd439;
	mov.b16 	%rs385, 1;
	bra.uni 	$L__BB10_21;
$L__BB10_20:
	setp.eq.s16 	%p287, %rs329, 0;
	selp.b64 	%rd439, %rd22, %rd439, %p287;
	selp.b16 	%rs385, %rs15, %rs385, %p287;
$L__BB10_21:
	cvt.u32.u16 	%r471, %rs385;
	and.b32  	%r452, %r471, 255;
	mov.b32 	%r468, 2;
	mov.b32 	%r469, 31;
	mov.b32 	%r470, -1;
	// begin inline asm
	shfl.sync.down.b32 %r451, %r452, %r468, %r469, %r470;
	// end inline asm
	// begin inline asm
	shfl.sync.down.b32 %r456, %r457, %r468, %r469, %r470;
	// end inline asm
	mov.b64 	{%r462, %r467}, %rd439;
	// begin inline asm
	shfl.sync.down.b32 %r461, %r462, %r468, %r469, %r470;
	// end inline asm
	// begin inline asm
	shfl.sync.down.b32 %r466, %r467, %r468, %r469, %r470;
	// end inline asm
	mov.b64 	%rd26, {%r461, %r466};
	cvt.u16.u32 	%rs18, %r451;
	setp.gt.s32 	%p288, %r429, 29;
	@%p288 bra 	$L__BB10_25;
	and.b16  	%rs333, %rs385, 255;
	setp.eq.s16 	%p289, %rs333, 0;
	and.b16  	%rs334, %rs18, 255;
	setp.eq.s16 	%p290, %rs334, 0;
	or.pred  	%p291, %p289, %p290;
	@%p291 bra 	$L__BB10_24;
	min.s64 	%rd439, %rd26, %rd439;
	mov.b16 	%rs385, 1;
	bra.uni 	$L__BB10_25;
$L__BB10_24:
	setp.eq.s16 	%p292, %rs333, 0;
	selp.b64 	%rd439, %rd26, %rd439, %p292;
	selp.b16 	%rs385, %rs18, %rs385, %p292;
$L__BB10_25:
	cvt.u32.u16 	%r492, %rs385;
	and.b32  	%r473, %r492, 255;
	mov.b32 	%r489, 4;
	mov.b32 	%r490, 31;
	mov.b32 	%r491, -1;
	// begin inline asm
	shfl.sync.down.b32 %r472, %r473, %r489, %r490, %r491;
	// end inline asm
	// begin inline asm
	shfl.sync.down.b32 %r477, %r478, %r489, %r490, %r491;
	// end inline asm
	mov.b64 	{%r483, %r488}, %rd439;
	// begin inline asm
	shfl.sync.down.b32 %r482, %r483, %r489, %r490, %r491;
	// end inline asm
	// begin inline asm
	shfl.sync.down.b32 %r487, %r488, %r489, %r490, %r491;
	// end inline asm
	mov.b64 	%rd30, {%r482, %r487};
	cvt.u16.u32 	%rs21, %r472;
	setp.gt.s32 	%p293, %r429, 27;
	@%p293 bra 	$L__BB10_29;
	and.b16  	%rs337, %rs385, 255;
	setp.eq.s16 	%p294, %rs337, 0;
	and.b16  	%rs338, %rs21, 255;
	setp.eq.s16 	%p295, %rs338, 0;
	or.pred  	%p296, %p294, %p295;
	@%p296 bra 	$L__BB10_28;
	min.s64 	%rd439, %rd30, %rd439;
	mov.b16 	%rs385, 1;
	bra.uni 	$L__BB10_29;
$L__BB10_28:
	setp.eq.s16 	%p297, %rs337, 0;
	selp.b16 	%rs385, %rs21, %rs385, %p297;
	selp.b64 	%rd439, %rd30, %rd439, %p297;
$L__BB10_29:
	cvt.u32.u16 	%r513, %rs385;
	and.b32  	%r494, %r513, 255;
	mov.b32 	%r510, 8;
	mov.b32 	%r511, 31;
	mov.b32 	%r512, -1;
	// begin inline asm
	shfl.sync.down.b32 %r493, %r494, %r510, %r511, %r512;
	// end inline asm
	// begin inline asm
	shfl.sync.down.b32 %r498, %r499, %r510, %r511, %r512;
	// end inline asm
	mov.b64 	{%r504, %r509}, %rd439;
	// begin inline asm
	shfl.sync.down.b32 %r503, %r504, %r510, %r511, %r512;
	// end inline asm
	// begin inline asm
	shfl.sync.down.b32 %r508, %r509, %r510, %r511, %r512;
	// end inline asm
	mov.b64 	%rd34, {%r503, %r508};
	cvt.u16.u32 	%rs24, %r493;
	setp.gt.s32 	%p298, %r429, 23;
	@%p298 bra 	$L__BB10_33;
	and.b16  	%rs341, %rs385, 255;
	setp.eq.s16 	%p299, %rs341, 0;
	and.b16  	%rs342, %rs24, 255;
	setp.eq.s16 	%p300, %rs342, 0;
	or.pred  	%p301, %p299, %p300;
	@%p301 bra 	$L__BB10_32;
	min.s64 	%rd439, %rd34, %rd439;
	mov.b16 	%rs385, 1;
	bra.uni 	$L__BB10_33;
$L__BB10_32:
	setp.eq.s16 	%p302, %rs341, 0;
	selp.b16 	%rs385, %rs24, %rs385, %p302;
	selp.b64 	%rd439, %rd34, %rd439, %p302;
$L__BB10_33:
	cvt.u32.u16 	%r534, %rs385;
	and.b32  	%r515, %r534, 255;
	mov.b32 	%r531, 16;
	mov.b32 	%r532, 31;
	mov.b32 	%r533, -1;
	// begin inline asm
	shfl.sync.down.b32 %r514, %r515, %r531, %r532, %r533;
	// end inline asm
	// begin inline asm
	shfl.sync.down.b32 %r519, %r520, %r531, %r532, %r533;
	// end inline asm
	mov.b64 	{%r525, %r530}, %rd439;
	// begin inline asm
	shfl.sync.down.b32 %r524, %r525, %r531, %r532, %r533;
	// end inline asm
	// begin inline asm
	shfl.sync.down.b32 %r529, %r530, %r531, %r532, %r533;
	// end inline asm
	mov.b64 	%rd38, {%r524, %r529};
	cvt.u16.u32 	%rs27, %r514;
	setp.gt.s32 	%p303, %r429, 15;
	@%p303 bra 	$L__BB10_37;
	and.b16  	%rs345, %rs385, 255;
	setp.eq.s16 	%p304, %rs345, 0;
	and.b16  	%rs346, %rs27, 255;
	setp.eq.s16 	%p305, %rs346, 0;
	or.pred  	%p306, %p304, %p305;
	@%p306 bra 	$L__BB10_36;
	min.s64 	%rd439, %rd38, %rd439;
	mov.b16 	%rs385, 1;
	bra.uni 	$L__BB10_37;
$L__BB10_36:
	setp.eq.s16 	%p307, %rs345, 0;
	selp.b16 	%rs385, %rs27, %rs385, %p307;
	selp.b64 	%rd439, %rd38, %rd439, %p307;
$L__BB10_37:
	setp.ne.s32 	%p308, %r429, 0;
	@%p308 bra 	$L__BB10_39;
	shr.u32 	%r535, %r5, 1;
	and.b32  	%r536, %r535, 496;
	mov.u32 	%r537, _ZZN3cub18CUB_300001_SM_10006detail6reduce18DeviceReduceKernelINS2_10policy_hubIN4cuda3std3__45tupleIJblEEEyN6thrust24THRUST_300001_SM_1000_NS8cuda_cub9__find_if7functorIS9_EEE10Policy1000ENSB_12zip_iteratorINS8_IJNSD_26transform_input_iterator_tIbNSC_6detail35transform_pair_of_input_iterators_tIbNSB_6detail15normal_iteratorINSB_10device_ptrIjEEEESQ_NS7_8equal_toIjEEEENS7_10__not_fn_tINS7_10__identityEEEEENSB_17counting_iteratorIlNSB_11use_defaultESZ_SZ_EEEEEEEySF_S9_SV_EEvT0_PT3_T1_NS0_13GridEvenShareIS16_EET2_T4_E12temp_storage;
	add.s32 	%r538, %r537, %r536;
	st.shared.u8 	[%r538+8], %rs385;
	st.shared.u64 	[%r538+16], %rd439;
$L__BB10_39:
	bar.sync 	0;
	setp.ne.s32 	%p309, %r5, 0;
	@%p309 bra 	$L__BB10_118;
	ld.shared.u8 	%rs349, [_ZZN3cub18CUB_300001_SM_10006detail6reduce18DeviceReduceKernelINS2_10policy_hubIN4cuda3std3__45tupleIJblEEEyN6thrust24THRUST_300001_SM_1000_NS8cuda_cub9__find_if7functorIS9_EEE10Policy1000ENSB_12zip_iteratorINS8_IJNSD_26transform_input_iterator_tIbNSC_6detail35transform_pair_of_input_iterators_tIbNSB_6detail15normal_iteratorINSB_10device_ptrIjEEEESQ_NS7_8equal_toIjEEEENS7_10__not_fn_tINS7_10__identityEEEEENSB_17counting_iteratorIlNSB_11use_defaultESZ_SZ_EEEEEEEySF_S9_SV_EEvT0_PT3_T1_NS0_13GridEvenShareIS16_EET2_T4_E12temp_storage+24];
	ld.shared.u64 	%rd399, [_ZZN3cub18CUB_300001_SM_10006detail6reduce18DeviceReduceKernelINS2_10policy_hubIN4cuda3std3__45tupleIJblEEEyN6thrust24THRUST_300001_SM_1000_NS8cuda_cub9__find_if7functorIS9_EEE10Policy1000ENSB_12zip_iteratorINS8_IJNSD_26transform_input_iterator_tIbNSC_6detail35transform_pair_of_input_iterators_tIbNSB_6detail15normal_iteratorINSB_10device_ptrIjEEEESQ_NS7_8equal_toIjEEEENS7_10__not_fn_tINS7_10__identityEEEEENSB_17counting_iteratorIlNSB_11use_defaultESZ_SZ_EEEEEEEySF_S9_SV_EEvT0_PT3_T1_NS0_13GridEvenShareIS16_EET2_T4_E12temp_storage+32];
	and.b16  	%rs350, %rs385, 255;
	setp.eq.s16 	%p310, %rs350, 0;
	setp.eq.s16 	%p311, %rs349, 0;
	min.s64 	%rd400, %rd399, %rd439;
	selp.b16 	%rs351, %rs385, 1, %p311;
	selp.b16 	%rs352, %rs349, %rs351, %p310;
	and.b16  	%rs353, %rs352, 255;
	selp.b64 	%rd401, %rd439, %rd400, %p311;
	selp.b64 	%rd402, %rd399, %rd401, %p310;
	ld.shared.u8 	%rs354, [_ZZN3cub18CUB_300001_SM_10006detail6reduce18DeviceReduceKernelINS2_10policy_hubIN4cuda3std3__45tupleIJblEEEyN6thrust24THRUST_300001_SM_1000_NS8cuda_cub9__find_if7functorIS9_EEE10Policy1000ENSB_12zip_iteratorINS8_IJNSD_26transform_input_iterator_tIbNSC_6detail35transform_pair_of_input_iterators_tIbNSB_6detail15normal_iteratorINSB_10device_ptrIjEEEESQ_NS7_8equal_toIjEEEENS7_10__not_fn_tINS7_10__identityEEEEENSB_17counting_iteratorIlNSB_11use_defaultESZ_SZ_EEEEEEEySF_S9_SV_EEvT0_PT3_T1_NS0_13GridEvenShareIS16_EET2_T4_E12temp_storage+40];
	ld.shared.u64 	%rd403, [_ZZN3cub18CUB_300001_SM_10006detail6reduce18DeviceReduceKernelINS2_10policy_hubIN4cuda3std3__45tupleIJblEEEyN6thrust24THRUST_300001_SM_1000_NS8cuda_cub9__find_if7functorIS9_EEE10Policy1000ENSB_12zip_iteratorINS8_IJNSD_26transform_input_iterator_tIbNSC_6detail35transform_pair_of_input_iterators_tIbNSB_6detail15normal_iteratorINSB_10device_ptrIjEEEESQ_NS7_8equal_toIjEEEENS7_10__not_fn_tINS7_10__identityEEEEENSB_17counting_iteratorIlNSB_11use_defaultESZ_SZ_EEEEEEEySF_S9_SV_EEvT0_PT3_T1_NS0_13GridEvenShareIS16_EET2_T4_E12temp_storage+48];
	setp.eq.s16 	%p312, %rs353, 0;
	setp.eq.s16 	%p313, %rs354, 0;
	min.s64 	%rd404, %rd403, %rd402;
	selp.b16 	%rs355, %rs352, 1, %p313;
	selp.b16 	%rs356, %rs354, %rs355, %p312;
	and.b16  	%rs357, %rs356, 255;
	selp.b64 	%rd405, %rd402, %rd404, %p313;
	selp.b64 	%rd406, %rd403, %rd405, %p312;
	ld.shared.u8 	%rs358, [_ZZN3cub18CUB_300001_SM_10006detail6reduce18DeviceReduceKernelINS2_10policy_hubIN4cuda3std3__45tupleIJblEEEyN6thrust24THRUST_300001_SM_1000_NS8cuda_cub9__find_if7functorIS9_EEE10Policy1000ENSB_12zip_iteratorINS8_IJNSD_26transform_input_iterator_tIbNSC_6detail35transform_pair_of_input_iterators_tIbNSB_6detail15normal_iteratorINSB_10device_ptrIjEEEESQ_NS7_8equal_toIjEEEENS7_10__not_fn_tINS7_10__identityEEEEENSB_17counting_iteratorIlNSB_11use_defaultESZ_SZ_EEEEEEEySF_S9_SV_EEvT0_PT3_T1_NS0_13GridEvenShareIS16_EET2_T4_E12temp_storage+56];
	ld.shared.u64 	%rd407, [_ZZN3cub18CUB_300001_SM_10006detail6reduce18DeviceReduceKernelINS2_10policy_hubIN4cuda3std3__45tupleIJblEEEyN6thrust24THRUST_300001_SM_1000_NS8cuda_cub9__find_if7functorIS9_EEE10Policy1000ENSB_12zip_iteratorINS8_IJNSD_26transform_input_iterator_tIbNSC_6detail35transform_pair_of_input_iterators_tIbNSB_6detail15normal_iteratorINSB_10device_ptrIjEEEESQ_NS7_8equal_toIjEEEENS7_10__not_fn_tINS7_10__identityEEEEENSB_17counting_iteratorIlNSB_11use_defaultESZ_SZ_EEEEEEEySF_S9_SV_EEvT0_PT3_T1_NS0_13GridEvenShareIS16_EET2_T4_E12temp_storage+64];
	setp.eq.s16 	%p314, %rs357, 0;
	setp.eq.s16 	%p315, %rs358, 0;
	min.s64 	%rd408, %rd407, %rd406;
	selp.b16 	%rs359, %rs356, 1, %p315;
	selp.b16 	%rs360, %rs358, %rs359, %p314;
	and.b16  	%rs361, %rs360, 255;
	selp.b64 	%rd409, %rd406, %rd408, %p315;
	selp.b64 	%rd410, %rd407, %rd409, %p314;
	ld.shared.u8 	%rs362, [_ZZN3cub18CUB_300001_SM_10006detail6reduce18DeviceReduceKernelINS2_10policy_hubIN4cuda3std3__45tupleIJblEEEyN6thrust24THRUST_300001_SM_1000_NS8cuda_cub9__find_if7functorIS9_EEE10Policy1000ENSB_12zip_iteratorINS8_IJNSD_26transform_input_iterator_tIbNSC_6detail35transform_pair_of_input_iterators_tIbNSB_6detail15normal_iteratorINSB_10device_ptrIjEEEESQ_NS7_8equal_toIjEEEENS7_10__not_fn_tINS7_10__identityEEEEENSB_17counting_iteratorIlNSB_11use_defaultESZ_SZ_EEEEEEEySF_S9_SV_EEvT0_PT3_T1_NS0_13GridEvenShareIS16_EET2_T4_E12temp_storage+72];
	ld.shared.u64 	%rd411, [_ZZN3cub18CUB_300001_SM_10006detail6reduce18DeviceReduceKernelINS2_10policy_hubIN4cuda3std3__45tupleIJblEEEyN6thrust24THRUST_300001_SM_1000_NS8cuda_cub9__find_if7functorIS9_EEE10Policy1000ENSB_12zip_iteratorINS8_IJNSD_26transform_input_iterator_tIbNSC_6detail35transform_pair_of_input_iterators_tIbNSB_6detail15normal_iteratorINSB_10device_ptrIjEEEESQ_NS7_8equal_toIjEEEENS7_10__not_fn_tINS7_10__identityEEEEENSB_17counting_iteratorIlNSB_11use_defaultESZ_SZ_EEEEEEEySF_S9_SV_EEvT0_PT3_T1_NS0_13GridEvenShareIS16_EET2_T4_E12temp_storage+80];
	setp.eq.s16 	%p316, %rs361, 0;
	setp.eq.s16 	%p317, %rs362, 0;
	min.s64 	%rd412, %rd411, %rd410;
	selp.b16 	%rs363, %rs360, 1, %p317;
	selp.b16 	%rs364, %rs362, %rs363, %p316;
	and.b16  	%rs365, %rs364, 255;
	selp.b64 	%rd413, %rd410, %rd412, %p317;
	selp.b64 	%rd414, %rd411, %rd413, %p316;
	ld.shared.u8 	%rs366, [_ZZN3cub18CUB_300001_SM_10006detail6reduce18DeviceReduceKernelINS2_10policy_hubIN4cuda3std3__45tupleIJblEEEyN6thrust24THRUST_300001_SM_1000_NS8cuda_cub9__find_if7functorIS9_EEE10Policy1000ENSB_12zip_iteratorINS8_IJNSD_26transform_input_iterator_tIbNSC_6detail35transform_pair_of_input_iterators_tIbNSB_6detail15normal_iteratorINSB_10device_ptrIjEEEESQ_NS7_8equal_toIjEEEENS7_10__not_fn_tINS7_10__identityEEEEENSB_17counting_iteratorIlNSB_11use_defaultESZ_SZ_EEEEEEEySF_S9_SV_EEvT0_PT3_T1_NS0_13GridEvenShareIS16_EET2_T4_E12temp_storage+88];
	ld.shared.u64 	%rd415, [_ZZN3cub18CUB_300001_SM_10006detail6reduce18DeviceReduceKernelINS2_10policy_hubIN4cuda3std3__45tupleIJblEEEyN6thrust24THRUST_300001_SM_1000_NS8cuda_cub9__find_if7functorIS9_EEE10Policy1000ENSB_12zip_iteratorINS8_IJNSD_26transform_input_iterator_tIbNSC_6detail35transform_pair_of_input_iterators_tIbNSB_6detail15normal_iteratorINSB_10device_ptrIjEEEESQ_NS7_8equal_toIjEEEENS7_10__not_fn_tINS7_10__identityEEEEENSB_17counting_iteratorIlNSB_11use_defaultESZ_SZ_EEEEEEEySF_S9_SV_EEvT0_PT3_T1_NS0_13GridEvenShareIS16_EET2_T4_E12temp_storage+96];
	setp.eq.s16 	%p318, %rs365, 0;
	setp.eq.s16 	%p319, %rs366, 0;
	min.s64 	%rd416, %rd415, %rd414;
	selp.b16 	%rs367, %rs364, 1, %p319;
	selp.b16 	%rs368, %rs366, %rs367, %p318;
	and.b16  	%rs369, %rs368, 255;
	selp.b64 	%rd417, %rd414, %rd416, %p319;
	selp.b64 	%rd418, %rd415, %rd417, %p318;
	ld.shared.u8 	%rs370, [_ZZN3cub18CUB_300001_SM_10006detail6reduce18DeviceReduceKernelINS2_10policy_hubIN4cuda3std3__45tupleIJblEEEyN6thrust24THRUST_300001_SM_1000_NS8cuda_cub9__find_if7functorIS9_EEE10Policy1000ENSB_12zip_iteratorINS8_IJNSD_26transform_input_iterator_tIbNSC_6detail35transform_pair_of_input_iterators_tIbNSB_6detail15normal_iteratorINSB_10device_ptrIjEEEESQ_NS7_8equal_toIjEEEENS7_10__not_fn_tINS7_10__identityEEEEENSB_17counting_iteratorIlNSB_11use_defaultESZ_SZ_EEEEEEEySF_S9_SV_EEvT0_PT3_T1_NS0_13GridEvenShareIS16_EET2_T4_E12temp_storage+104];
	ld.shared.u64 	%rd419, [_ZZN3cub18CUB_300001_SM_10006detail6reduce18DeviceReduceKernelINS2_10policy_hubIN4cuda3std3__45tupleIJblEEEyN6thrust24THRUST_300001_SM_1000_NS8cuda_cub9__find_if7functorIS9_EEE10Policy1000ENSB_12zip_iteratorINS8_IJNSD_26transform_input_iterator_tIbNSC_6detail35transform_pair_of_input_iterators_tIbNSB_6detail15normal_iteratorINSB_10device_ptrIjEEEESQ_NS7_8equal_toIjEEEENS7_10__not_fn_tINS7_10__identityEEEEENSB_17counting_iteratorIlNSB_11use_defaultESZ_SZ_EEEEEEEySF_S9_SV_EEvT0_PT3_T1_NS0_13GridEvenShareIS16_EET2_T4_E12temp_storage+112];
	setp.eq.s16 	%p320, %rs369, 0;
	setp.eq.s16 	%p321, %rs370, 0;
	min.s64 	%rd420, %rd419, %rd418;
	selp.b16 	%rs371, %rs368, 1, %p321;
	selp.b16 	%rs372, %rs370, %rs371, %p320;
	and.b16  	%rs373, %rs372, 255;
	selp.b64 	%rd421, %rd418, %rd420, %p321;
	selp.b64 	%rd422, %rd419, %rd421, %p320;
	ld.shared.u8 	%rs374, [_ZZN3cub18CUB_300001_SM_10006detail6reduce18DeviceReduceKernelINS2_10policy_hubIN4cuda3std3__45tupleIJblEEEyN6thrust24THRUST_300001_SM_1000_NS8cuda_cub9__find_if7functorIS9_EEE10Policy1000ENSB_12zip_iteratorINS8_IJNSD_26transform_input_iterator_tIbNSC_6detail35transform_pair_of_input_iterators_tIbNSB_6detail15normal_iteratorINSB_10device_ptrIjEEEESQ_NS7_8equal_toIjEEEENS7_10__not_fn_tINS7_10__identityEEEEENSB_17counting_iteratorIlNSB_11use_defaultESZ_SZ_EEEEEEEySF_S9_SV_EEvT0_PT3_T1_NS0_13GridEvenShareIS16_EET2_T4_E12temp_storage+120];
	ld.shared.u64 	%rd423, [_ZZN3cub18CUB_300001_SM_10006detail6reduce18DeviceReduceKernelINS2_10policy_hubIN4cuda3std3__45tupleIJblEEEyN6thrust24THRUST_300001_SM_1000_NS8cuda_cub9__find_if7functorIS9_EEE10Policy1000ENSB_12zip_iteratorINS8_IJNSD_26transform_input_iterator_tIbNSC_6detail35transform_pair_of_input_iterators_tIbNSB_6detail15normal_iteratorINSB_10device_ptrIjEEEESQ_NS7_8equal_toIjEEEENS7_10__not_fn_tINS7_10__identityEEEEENSB_17counting_iteratorIlNSB_11use_defaultESZ_SZ_EEEEEEEySF_S9_SV_EEvT0_PT3_T1_NS0_13GridEvenShareIS16_EET2_T4_E12temp_storage+128];
	setp.eq.s16 	%p322, %rs373, 0;
	setp.eq.s16 	%p323, %rs374, 0;
	min.s64 	%rd424, %rd423, %rd422;
	selp.b16 	%rs375, %rs372, 1, %p323;
	selp.b16 	%rs385, %rs374, %rs375, %p322;
	selp.b64 	%rd425, %rd422, %rd424, %p323;
	selp.b64 	%rd439, %rd423, %rd425, %p322;
	bra.uni 	$L__BB10_118;
$L__BB10_41:
	// begin inline asm
	mov.u32 %r311, %laneid;
	// end inline asm
	and.b32  	%r332, %r5, 992;
	add.s32 	%r333, %r332, 32;
	setp.gt.s32 	%p234, %r333, %r4;
	not.b32 	%r334, %r332;
	add.s32 	%r335, %r4, %r334;
	selp.b32 	%r330, %r335, 31, %p234;
	cvt.u32.u16 	%r336, %rs385;
	and.b32  	%r313, %r336, 255;
	mov.b32 	%r329, 1;
	mov.b32 	%r331, -1;
	// begin inline asm
	shfl.sync.down.b32 %r312, %r313, %r329, %r330, %r331;
	// end inline asm
	// begin inline asm
	shfl.sync.down.b32 %r317, %r318, %r329, %r330, %r331;
	// end inline asm
	mov.b64 	{%r323, %r328}, %rd439;
	// begin inline asm
	shfl.sync.down.b32 %r322, %r323, %r329, %r330, %r331;
	// end inline asm
	// begin inline asm
	shfl.sync.down.b32 %r327, %r328, %r329, %r330, %r331;
	// end inline asm
	mov.b64 	%rd43, {%r322, %r327};
	cvt.u16.u32 	%rs31, %r312;
	setp.ge.s32 	%p235, %r311, %r330;
	@%p235 bra 	$L__BB10_45;
	and.b16  	%rs288, %rs385, 255;
	setp.eq.s16 	%p236, %rs288, 0;
	and.b16  	%rs289, %rs31, 255;
	setp.eq.s16 	%p237, %rs289, 0;
	or.pred  	%p238, %p236, %p237;
	@%p238 bra 	$L__BB10_44;
	min.s64 	%rd439, %rd43, %rd439;
	mov.b16 	%rs385, 1;
	bra.uni 	$L__BB10_45;
$L__BB10_44:
	setp.eq.s16 	%p239, %rs288, 0;
	selp.b16 	%rs385, %rs31, %rs385, %p239;
	selp.b64 	%rd439, %rd43, %rd439, %p239;
$L__BB10_45:
	cvt.u32.u16 	%r357, %rs385;
	and.b32  	%r338, %r357, 255;
	mov.b32 	%r354, 2;
	mov.b32 	%r356, -1;
	// begin inline asm
	shfl.sync.down.b32 %r337, %r338, %r354, %r330, %r356;
	// end inline asm
	// begin inline asm
	shfl.sync.down.b32 %r342, %r343, %r354, %r330, %r356;
	// end inline asm
	mov.b64 	{%r348, %r353}, %rd439;
	// begin inline asm
	shfl.sync.down.b32 %r347, %r348, %r354, %r330, %r356;
	// end inline asm
	// begin inline asm
	shfl.sync.down.b32 %r352, %r353, %r354, %r330, %r356;
	// end inline asm
	mov.b64 	%rd47, {%r347, %r352};
	cvt.u16.u32 	%rs34, %r337;
	add.s32 	%r358, %r311, 2;
	setp.gt.s32 	%p240, %r358, %r330;
	@%p240 bra 	$L__BB10_49;
	and.b16  	%rs292, %rs385, 255;
	setp.eq.s16 	%p241, %rs292, 0;
	and.b16  	%rs293, %rs34, 255;
	setp.eq.s16 	%p242, %rs293, 0;
	or.pred  	%p243, %p241, %p242;
	@%p243 bra 	$L__BB10_48;
	min.s64 	%rd439, %rd47, %rd439;
	mov.b16 	%rs385, 1;
	bra.uni 	$L__BB10_49;
$L__BB10_48:
	setp.eq.s16 	%p244, %rs292, 0;
	selp.b16 	%rs385, %rs34, %rs385, %p244;
	selp.b64 	%rd439, %rd47, %rd439, %p244;
$L__BB10_49:
	cvt.u32.u16 	%r379, %rs385;
	and.b32  	%r360, %r379, 255;
	mov.b32 	%r376, 4;
	mov.b32 	%r378, -1;
	// begin inline asm
	shfl.sync.down.b32 %r359, %r360, %r376, %r330, %r378;
	// end inline asm
	// begin inline asm
	shfl.sync.down.b32 %r364, %r365, %r376, %r330, %r378;
	// end inline asm
	mov.b64 	{%r370, %r375}, %rd439;
	// begin inline asm
	shfl.sync.down.b32 %r369, %r370, %r376, %r330, %r378;
	// end inline asm
	// begin inline asm
	shfl.sync.down.b32 %r374, %r375, %r376, %r330, %r378;
	// end inline asm
	mov.b64 	%rd51, {%r369, %r374};
	cvt.u16.u32 	%rs37, %r359;
	add.s32 	%r380, %r311, 4;
	setp.gt.s32 	%p245, %r380, %r330;
	@%p245 bra 	$L__BB10_53;
	and.b16  	%rs296, %rs385, 255;
	setp.eq.s16 	%p246, %rs296, 0;
	and.b16  	%rs297, %rs37, 255;
	setp.eq.s16 	%p247, %rs297, 0;
	or.pred  	%p248, %p246, %p247;
	@%p248 bra 	$L__BB10_52;
	min.s64 	%rd439, %rd51, %rd439;
	mov.b16 	%rs385, 1;
	bra.uni 	$L__BB10_53;
$L__BB10_52:
	setp.eq.s16 	%p249, %rs296, 0;
	selp.b16 	%rs385, %rs37, %rs385, %p249;
	selp.b64 	%rd439, %rd51, %rd439, %p249;
$L__BB10_53:
	cvt.u32.u16 	%r401, %rs385;
	and.b32  	%r382, %r401, 255;
	mov.b32 	%r398, 8;
	mov.b32 	%r400, -1;
	// begin inline asm
	shfl.sync.down.b32 %r381, %r382, %r398, %r330, %r400;
	// end inline asm
	// begin inline asm
	shfl.sync.down.b32 %r386, %r387, %r398, %r330, %r400;
	// end inline asm
	mov.b64 	{%r392, %r397}, %rd439;
	// begin inline asm
	shfl.sync.down.b32 %r391, %r392, %r398, %r330, %r400;
	// end inline asm
	// begin inline asm
	shfl.sync.down.b32 %r396, %r397, %r398, %r330, %r400;
	// end inline asm
	mov.b64 	%rd55, {%r391, %r396};
	cvt.u16.u32 	%rs40, %r381;
	add.s32 	%r402, %r311, 8;
	setp.gt.s32 	%p250, %r402, %r330;
	@%p250 bra 	$L__BB10_57;
	and.b16  	%rs300, %rs385, 255;
	setp.eq.s16 	%p251, %rs300, 0;
	and.b16  	%rs301, %rs40, 255;
	setp.eq.s16 	%p252, %rs301, 0;
	or.pred  	%p253, %p251, %p252;
	@%p253 bra 	$L__BB10_56;
	min.s64 	%rd439, %rd55, %rd439;
	mov.b16 	%rs385, 1;
	bra.uni 	$L__BB10_57;
$L__BB10_56:
	setp.eq.s16 	%p254, %rs300, 0;
	selp.b16 	%rs385, %rs40, %rs385, %p254;
	selp.b64 	%rd439, %rd55, %rd439, %p254;
$L__BB10_57:
	cvt.u32.u16 	%r423, %rs385;
	and.b32  	%r404, %r423, 255;
	mov.b32 	%r420, 16;
	mov.b32 	%r422, -1;
	// begin inline asm
	shfl.sync.down.b32 %r403, %r404, %r420, %r330, %r422;
	// end inline asm
	// begin inline asm
	shfl.sync.down.b32 %r408, %r409, %r420, %r330, %r422;
	// end inline asm
	mov.b64 	{%r414, %r419}, %rd439;
	// begin inline asm
	shfl.sync.down.b32 %r413, %r414, %r420, %r330, %r422;
	// end inline asm
	// begin inline asm
	shfl.sync.down.b32 %r418, %r419, %r420, %r330, %r422;
	// end inline asm
	mov.b64 	%rd59, {%r413, %r418};
	cvt.u16.u32 	%rs43, %r403;
	add.s32 	%r424, %r311, 16;
	setp.gt.s32 	%p255, %r424, %r330;
	@%p255 bra 	$L__BB10_61;
	and.b16  	%rs304, %rs385, 255;
	setp.eq.s16 	%p256, %rs304, 0;
	and.b16  	%rs305, %rs43, 255;
	setp.eq.s16 	%p257, %rs305, 0;
	or.pred  	%p258, %p256, %p257;
	@%p258 bra 	$L__BB10_60;
	min.s64 	%rd439, %rd59, %rd439;
	mov.b16 	%rs385, 1;
	bra.uni 	$L__BB10_61;
$L__BB10_60:
	setp.eq.s16 	%p259, %rs304, 0;
	selp.b16 	%rs385, %rs43, %rs385, %p259;
	selp.b64 	%rd439, %rd59, %rd439, %p259;
$L__BB10_61:
	setp.ne.s32 	%p260, %r311, 0;
	@%p260 bra 	$L__BB10_63;
	shr.u32 	%r425, %r5, 1;
	and.b32  	%r426, %r425, 496;
	mov.u32 	%r427, _ZZN3cub18CUB_300001_SM_10006detail6reduce18DeviceReduceKernelINS2_10policy_hubIN4cuda3std3__45tupleIJblEEEyN6thrust24THRUST_300001_SM_1000_NS8cuda_cub9__find_if7functorIS9_EEE10Policy1000ENSB_12zip_iteratorINS8_IJNSD_26transform_input_iterator_tIbNSC_6detail35transform_pair_of_input_iterators_tIbNSB_6detail15normal_iteratorINSB_10device_ptrIjEEEESQ_NS7_8equal_toIjEEEENS7_10__not_fn_tINS7_10__identityEEEEENSB_17counting_iteratorIlNSB_11use_defaultESZ_SZ_EEEEEEEySF_S9_SV_EEvT0_PT3_T1_NS0_13GridEvenShareIS16_EET2_T4_E12temp_storage;
	add.s32 	%r428, %r427, %r426;
	st.shared.u8 	[%r428+8], %rs385;
	st.shared.u64 	[%r428+16], %rd439;
$L__BB10_63:
	bar.sync 	0;
	setp.ne.s32 	%p261, %r5, 0;
	@%p261 bra 	$L__BB10_118;
	setp.lt.s32 	%p262, %r4, 33;
	@%p262 bra 	$L__BB10_66;
	ld.shared.u8 	%rs308, [_ZZN3cub18CUB_300001_SM_10006detail6reduce18DeviceReduceKernelINS2_10policy_hubIN4cuda3std3__45tupleIJblEEEyN6thrust24THRUST_300001_SM_1000_NS8cuda_cub9__find_if7functorIS9_EEE10Policy1000ENSB_12zip_iteratorINS8_IJNSD_26transform_input_iterator_tIbNSC_6detail35transform_pair_of_input_iterators_tIbNSB_6detail15normal_iteratorINSB_10device_ptrIjEEEESQ_NS7_8equal_toIjEEEENS7_10__not_fn_tINS7_10__identityEEEEENSB_17counting_iteratorIlNSB_11use_defaultESZ_SZ_EEEEEEEySF_S9_SV_EEvT0_PT3_T1_NS0_13GridEvenShareIS16_EET2_T4_E12temp_storage+24];
	ld.shared.u64 	%rd378, [_ZZN3cub18CUB_300001_SM_10006detail6reduce18DeviceReduceKernelINS2_10policy_hubIN4cuda3std3__45tupleIJblEEEyN6thrust24THRUST_300001_SM_1000_NS8cuda_cub9__find_if7functorIS9_EEE10Policy1000ENSB_12zip_iteratorINS8_IJNSD_26transform_input_iterator_tIbNSC_6detail35transform_pair_of_input_iterators_tIbNSB_6detail15normal_iteratorINSB_10device_ptrIjEEEESQ_NS7_8equal_toIjEEEENS7_10__not_fn_tINS7_10__identityEEEEENSB_17counting_iteratorIlNSB_11use_defaultESZ_SZ_EEEEEEEySF_S9_SV_EEvT0_PT3_T1_NS0_13GridEvenShareIS16_EET2_T4_E12temp_storage+32];
	and.b16  	%rs309, %rs385, 255;
	setp.eq.s16 	%p263, %rs309, 0;
	setp.eq.s16 	%p264, %rs308, 0;
	min.s64 	%rd379, %rd378, %rd439;
	selp.b16 	%rs310, %rs385, 1, %p264;
	selp.b16 	%rs385, %rs308, %rs310, %p263;
	selp.b64 	%rd380, %rd439, %rd379, %p264;
	selp.b64 	%rd439, %rd378, %rd380, %p263;
$L__BB10_66:
	setp.lt.s32 	%p265, %r4, 65;
	@%p265 bra 	$L__BB10_68;
	ld.shared.u8 	%rs311, [_ZZN3cub18CUB_300001_SM_10006detail6reduce18DeviceReduceKernelINS2_10policy_hubIN4cuda3std3__45tupleIJblEEEyN6thrust24THRUST_300001_SM_1000_NS8cuda_cub9__find_if7functorIS9_EEE10Policy1000ENSB_12zip_iteratorINS8_IJNSD_26transform_input_iterator_tIbNSC_6detail35transform_pair_of_input_iterators_tIbNSB_6detail15normal_iteratorINSB_10device_ptrIjEEEESQ_NS7_8equal_toIjEEEENS7_10__not_fn_tINS7_10__identityEEEEENSB_17counting_iteratorIlNSB_11use_defaultESZ_SZ_EEEEEEEySF_S9_SV_EEvT0_PT3_T1_NS0_13GridEvenShareIS16_EET2_T4_E12temp_storage+40];
	ld.shared.u64 	%rd381, [_ZZN3cub18CUB_300001_SM_10006detail6reduce18DeviceReduceKernelINS2_10policy_hubIN4cuda3std3__45tupleIJblEEEyN6thrust24THRUST_300001_SM_1000_NS8cuda_cub9__find_if7functorIS9_EEE10Policy1000ENSB_12zip_iteratorINS8_IJNSD_26transform_input_iterator_tIbNSC_6detail35transform_pair_of_input_iterators_tIbNSB_6detail15normal_iteratorINSB_10device_ptrIjEEEESQ_NS7_8equal_toIjEEEENS7_10__not_fn_tINS7_10__identityEEEEENSB_17counting_iteratorIlNSB_11use_defaultESZ_SZ_EEEEEEEySF_S9_SV_EEvT0_PT3_T1_NS0_13GridEvenShareIS16_EET2_T4_E12temp_storage+48];
	and.b16  	%rs312, %rs385, 255;
	setp.eq.s16 	%p266, %rs312, 0;
	setp.eq.s16 	%p267, %rs311, 0;
	min.s64 	%rd382, %rd381, %rd439;
	selp.b16 	%rs313, %rs385, 1, %p267;
	selp.b16 	%rs385, %rs311, %rs313, %p266;
	selp.b64 	%rd383, %rd439, %rd382, %p267;
	selp.b64 	%rd439, %rd381, %rd383, %p266;
$L__BB10_68:
	setp.lt.s32 	%p268, %r4, 97;
	@%p268 bra 	$L__BB10_70;
	ld.shared.u8 	%rs314, [_ZZN3cub18CUB_300001_SM_10006detail6reduce18DeviceReduceKernelINS2_10policy_hubIN4cuda3std3__45tupleIJblEEEyN6thrust24THRUST_300001_SM_1000_NS8cuda_cub9__find_if7functorIS9_EEE10Policy1000ENSB_12zip_iteratorINS8_IJNSD_26transform_input_iterator_tIbNSC_6detail35transform_pair_of_input_iterators_tIbNSB_6detail15normal_iteratorINSB_10device_ptrIjEEEESQ_NS7_8equal_toIjEEEENS7_10__not_fn_tINS7_10__identityEEEEENSB_17counting_iteratorIlNSB_11use_defaultESZ_SZ_EEEEEEEySF_S9_SV_EEvT0_PT3_T1_NS0_13GridEvenShareIS16_EET2_T4_E12temp_storage+56];
	ld.shared.u64 	%rd384, [_ZZN3cub18CUB_300001_SM_10006detail6reduce18DeviceReduceKernelINS2_10policy_hubIN4cuda3std3__45tupleIJblEEEyN6thrust24THRUST_300001_SM_1000_NS8cuda_cub9__find_if7functorIS9_EEE10Policy1000ENSB_12zip_iteratorINS8_IJNSD_26transform_input_iterator_tIbNSC_6detail35transform_pair_of_input_iterators_tIbNSB_6detail15normal_iteratorINSB_10device_ptrIjEEEESQ_NS7_8equal_toIjEEEENS7_10__not_fn_tINS7_10__identityEEEEENSB_17counting_iteratorIlNSB_11use_defaultESZ_SZ_EEEEEEEySF_S9_SV_EEvT0_PT3_T1_NS0_13GridEvenShareIS16_EET2_T4_E12temp_storage+64];
	and.b16  	%rs315, %rs385, 255;
	setp.eq.s16 	%p269, %rs315, 0;
	setp.eq.s16 	%p270, %rs314, 0;
	min.s64 	%rd385, %rd384, %rd439;
	selp.b16 	%rs316, %rs385, 1, %p270;
	selp.b16 	%rs385, %rs314, %rs316, %p269;
	selp.b64 	%rd386, %rd439, %rd385, %p270;
	selp.b64 	%rd439, %rd384, %rd386, %p269;
$L__BB10_70:
	setp.lt.s32 	%p271, %r4, 129;
	@%p271 bra 	$L__BB10_72;
	ld.shared.u8 	%rs317, [_ZZN3cub18CUB_300001_SM_10006detail6reduce18DeviceReduceKernelINS2_10policy_hubIN4cuda3std3__45tupleIJblEEEyN6thrust24THRUST_300001_SM_1000_NS8cuda_cub9__find_if7functorIS9_EEE10Policy1000ENSB_12zip_iteratorINS8_IJNSD_26transform_input_iterator_tIbNSC_6detail35transform_pair_of_input_iterators_tIbNSB_6detail15normal_iteratorINSB_10device_ptrIjEEEESQ_NS7_8equal_toIjEEEENS7_10__not_fn_tINS7_10__identityEEEEENSB_17counting_iteratorIlNSB_11use_defaultESZ_SZ_EEEEEEEySF_S9_SV_EEvT0_PT3_T1_NS0_13GridEvenShareIS16_EET2_T4_E12temp_storage+72];
	ld.shared.u64 	%rd387, [_ZZN3cub18CUB_300001_SM_10006detail6reduce18DeviceReduceKernelINS2_10policy_hubIN4cuda3std3__45tupleIJblEEEyN6thrust24THRUST_300001_SM_1000_NS8cuda_cub9__find_if7functorIS9_EEE10Policy1000ENSB_12zip_iteratorINS8_IJNSD_26transform_input_iterator_tIbNSC_6detail35transform_pair_of_input_iterators_tIbNSB_6detail15normal_iteratorINSB_10device_ptrIjEEEESQ_NS7_8equal_toIjEEEENS7_10__not_fn_tINS7_10__identityEEEEENSB_17counting_iteratorIlNSB_11use_defaultESZ_SZ_EEEEEEEySF_S9_SV_EEvT0_PT3_T1_NS0_13GridEvenShareIS16_EET2_T4_E12temp_storage+80];
	and.b16  	%rs318, %rs385, 255;
	setp.eq.s16 	%p272, %rs318, 0;
	setp.eq.s16 	%p273, %rs317, 0;
	min.s64 	%rd388, %rd387, %rd439;
	selp.b16 	%rs319, %rs385, 1, %p273;
	selp.b16 	%rs385, %rs317, %rs319, %p272;
	selp.b64 	%rd389, %rd439, %rd388, %p273;
	selp.b64 	%rd439, %rd387, %rd389, %p272;
$L__BB10_72:
	setp.lt.s32 	%p274, %r4, 161;
	@%p274 bra 	$L__BB10_74;
	ld.shared.u8 	%rs320, [_ZZN3cub18CUB_300001_SM_10006detail6reduce18DeviceReduceKernelINS2_10policy_hubIN4cuda3std3__45tupleIJblEEEyN6thrust24THRUST_300001_SM_1000_NS8cuda_cub9__find_if7functorIS9_EEE10Policy1000ENSB_12zip_iteratorINS8_IJNSD_26transform_input_iterator_tIbNSC_6detail35transform_pair_of_input_iterators_tIbNSB_6detail15normal_iteratorINSB_10device_ptrIjEEEESQ_NS7_8equal_toIjEEEENS7_10__not_fn_tINS7_10__identityEEEEENSB_17counting_iteratorIlNSB_11use_defaultESZ_SZ_EEEEEEEySF_S9_SV_EEvT0_PT3_T1_NS0_13GridEvenShareIS16_EET2_T4_E12temp_storage+88];
	ld.shared.u64 	%rd390, [_ZZN3cub18CUB_300001_SM_10006detail6reduce18DeviceReduceKernelINS2_10policy_hubIN4cuda3std3__45tupleIJblEEEyN6thrust24THRUST_300001_SM_1000_NS8cuda_cub9__find_if7functorIS9_EEE10Policy1000ENSB_12zip_iteratorINS8_IJNSD_26transform_input_iterator_tIbNSC_6detail35transform_pair_of_input_iterators_tIbNSB_6detail15normal_iteratorINSB_10device_ptrIjEEEESQ_NS7_8equal_toIjEEEENS7_10__not_fn_tINS7_10__identityEEEEENSB_17counting_iteratorIlNSB_11use_defaultESZ_SZ_EEEEEEEySF_S9_SV_EEvT0_PT3_T1_NS0_13GridEvenShareIS16_EET2_T4_E12temp_storage+96];
	and.b16  	%rs321, %rs385, 255;
	setp.eq.s16 	%p275, %rs321, 0;
	setp.eq.s16 	%p276, %rs320, 0;
	min.s64 	%rd391, %rd390, %rd439;
	selp.b16 	%rs322, %rs385, 1, %p276;
	selp.b16 	%rs385, %rs320, %rs322, %p275;
	selp.b64 	%rd392, %rd439, %rd391, %p276;
	selp.b64 	%rd439, %rd390, %rd392, %p275;
$L__BB10_74:
	setp.lt.s32 	%p277, %r4, 193;
	@%p277 bra 	$L__BB10_76;
	ld.shared.u8 	%rs323, [_ZZN3cub18CUB_300001_SM_10006detail6reduce18DeviceReduceKernelINS2_10policy_hubIN4cuda3std3__45tupleIJblEEEyN6thrust24THRUST_300001_SM_1000_NS8cuda_cub9__find_if7functorIS9_EEE10Policy1000ENSB_12zip_iteratorINS8_IJNSD_26transform_input_iterator_tIbNSC_6detail35transform_pair_of_input_iterators_tIbNSB_6detail15normal_iteratorINSB_10device_ptrIjEEEESQ_NS7_8equal_toIjEEEENS7_10__not_fn_tINS7_10__identityEEEEENSB_17counting_iteratorIlNSB_11use_defaultESZ_SZ_EEEEEEEySF_S9_SV_EEvT0_PT3_T1_NS0_13GridEvenShareIS16_EET2_T4_E12temp_storage+104];
	ld.shared.u64 	%rd393, [_ZZN3cub18CUB_300001_SM_10006detail6reduce18DeviceReduceKernelINS2_10policy_hubIN4cuda3std3__45tupleIJblEEEyN6thrust24THRUST_300001_SM_1000_NS8cuda_cub9__find_if7functorIS9_EEE10Policy1000ENSB_12zip_iteratorINS8_IJNSD_26transform_input_iterator_tIbNSC_6detail35transform_pair_of_input_iterators_tIbNSB_6detail15normal_iteratorINSB_10device_ptrIjEEEESQ_NS7_8equal_toIjEEEENS7_10__not_fn_tINS7_10__identityEEEEENSB_17counting_iteratorIlNSB_11use_defaultESZ_SZ_EEEEEEEySF_S9_SV_EEvT0_PT3_T1_NS0_13GridEvenShareIS16_EET2_T4_E12temp_storage+112];
	and.b16  	%rs324, %rs385, 255;
	setp.eq.s16 	%p278, %rs324, 0;
	setp.eq.s16 	%p279, %rs323, 0;
	min.s64 	%rd394, %rd393, %rd439;
	selp.b16 	%rs325, %rs385, 1, %p279;
	selp.b16 	%rs385, %rs323, %rs325, %p278;
	selp.b64 	%rd395, %rd439, %rd394, %p279;
	selp.b64 	%rd439, %rd393, %rd395, %p278;
$L__BB10_76:
	setp.lt.s32 	%p280, %r4, 225;
	@%p280 bra 	$L__BB10_118;
	ld.shared.u8 	%rs326, [_ZZN3cub18CUB_300001_SM_10006detail6reduce18DeviceReduceKernelINS2_10policy_hubIN4cuda3std3__45tupleIJblEEEyN6thrust24THRUST_300001_SM_1000_NS8cuda_cub9__find_if7functorIS9_EEE10Policy1000ENSB_12zip_iteratorINS8_IJNSD_26transform_input_iterator_tIbNSC_6detail35transform_pair_of_input_iterators_tIbNSB_6detail15normal_iteratorINSB_10device_ptrIjEEEESQ_NS7_8equal_toIjEEEENS7_10__not_fn_tINS7_10__identityEEEEENSB_17counting_iteratorIlNSB_11use_defaultESZ_SZ_EEEEEEEySF_S9_SV_EEvT0_PT3_T1_NS0_13GridEvenShareIS16_EET2_T4_E12temp_storage+120];
	ld.shared.u64 	%rd396, [_ZZN3cub18CUB_300001_SM_10006detail6reduce18DeviceReduceKernelINS2_10policy_hubIN4cuda3std3__45tupleIJblEEEyN6thrust24THRUST_300001_SM_1000_NS8cuda_cub9__find_if7functorIS9_EEE10Policy1000ENSB_12zip_iteratorINS8_IJNSD_26transform_input_iterator_tIbNSC_6detail35transform_pair_of_input_iterators_tIbNSB_6detail15normal_iteratorINSB_10device_ptrIjEEEESQ_NS7_8equal_toIjEEEENS7_10__not_fn_tINS7_10__identityEEEEENSB_17counting_iteratorIlNSB_11use_defaultESZ_SZ_EEEEEEEySF_S9_SV_EEvT0_PT3_T1_NS0_13GridEvenShareIS16_EET2_T4_E12temp_storage+128];
	and.b16  	%rs327, %rs385, 255;
	setp.eq.s16 	%p281, %rs327, 0;
	setp.eq.s16 	%p282, %rs326, 0;
	min.s64 	%rd397, %rd396, %rd439;
	selp.b16 	%rs328, %rs385, 1, %p282;
	selp.b16 	%rs385, %rs326, %rs328, %p281;
	selp.b64 	%rd398, %rd439, %rd397, %p282;
	selp.b64 	%rd439, %rd396, %rd398, %p281;
	bra.uni 	$L__BB10_118;
$L__BB10_78:
	mov.u32 	%r26, %tid.x;
	add.s64 	%rd121, %rd119, %rd6;
	cvt.u64.u32 	%rd76, %r26;
	add.s64 	%rd122, %rd76, %rd6;
	shl.b64 	%rd123, %rd122, 2;
	add.s64 	%rd124, %rd2, %rd123;
	add.s64 	%rd125, %rd3, %rd123;
	ld.global.u32 	%r69, [%rd124];
	ld.global.u32 	%r70, [%rd125];
	setp.ne.s32 	%p2, %r69, %r70;
	add.s32 	%r71, %r26, 256;
	cvt.u64.u32 	%rd126, %r71;
	ld.global.u32 	%r72, [%rd124+1024];
	ld.global.u32 	%r74, [%rd125+1024];
	setp.ne.s32 	%p3, %r72, %r74;
	add.s32 	%r76, %r26, 512;
	cvt.u64.u32 	%rd127, %r76;
	add.s64 	%rd128, %rd121, %rd127;
	ld.global.u32 	%r77, [%rd124+2048];
	ld.global.u32 	%r78, [%rd125+2048];
	setp.ne.s32 	%p4, %r77, %r78;
	add.s64 	%rd129, %rd128, 256;
	ld.global.u32 	%r79, [%rd124+3072];
	ld.global.u32 	%r80, [%rd125+3072];
	setp.ne.s32 	%p6, %r79, %r80;
	or.pred  	%p8, %p2, %p3;
	selp.b64 	%rd130, %rd76, %rd126, %p2;
	add.s64 	%rd131, %rd121, %rd130;
	min.s64 	%rd132, %rd128, %rd131;
	selp.b64 	%rd133, %rd132, %rd131, %p4;
	or.pred  	%p9, %p8, %p4;
	selp.b64 	%rd134, %rd133, %rd128, %p8;
	min.s64 	%rd135, %rd129, %rd134;
	selp.b64 	%rd136, %rd135, %rd134, %p6;
	or.pred  	%p10, %p9, %p6;
	selp.u16 	%rs385, 1, 0, %p10;
	selp.b64 	%rd439, %rd136, %rd129, %p9;
	setp.lt.u64 	%p11, %rd7, %rd5;
	@%p11 bra 	$L__BB10_94;
	cvt.u32.u64 	%r82, %rd5;
	cvt.u32.u64 	%r83, %rd6;
	cvt.u32.u64 	%r27, %rd1;
	not.b32 	%r84, %r26;
	add.s32 	%r85, %r84, %r27;
	sub.s32 	%r86, %r85, %r82;
	sub.s32 	%r546, %r86, %r83;
	mov.b32 	%r547, 0;
	mov.u64 	%rd456, %rd6;
$L__BB10_80:
	add.s64 	%rd456, %rd456, %rd5;
	add.s64 	%rd137, %rd1, -1024;
	setp.gt.u64 	%p12, %rd456, %rd137;
	@%p12 bra 	$L__BB10_82;
	cvt.u32.u64 	%r87, %rd5;
	add.s64 	%rd138, %rd456, %rd76;
	shl.b64 	%rd139, %rd138, 2;
	add.s64 	%rd140, %rd2, %rd139;
	add.s64 	%rd141, %rd3, %rd139;
	add.s64 	%rd142, %rd138, %rd119;
	ld.global.u32 	%r88, [%rd140];
	ld.global.u32 	%r89, [%rd141];
	setp.ne.s32 	%p13, %r88, %r89;
	add.s64 	%rd143, %rd142, 256;
	ld.global.u32 	%r90, [%rd140+1024];
	ld.global.u32 	%r91, [%rd141+1024];
	setp.ne.s32 	%p14, %r90, %r91;
	selp.u16 	%rs107, 1, 0, %p14;
	add.s64 	%rd144, %rd142, 512;
	ld.global.u32 	%r92, [%rd140+2048];
	ld.global.u32 	%r93, [%rd141+2048];
	setp.ne.s32 	%p15, %r92, %r93;
	selp.u16 	%rs108, 1, 0, %p15;
	add.s64 	%rd145, %rd142, 768;
	ld.global.u32 	%r94, [%rd140+3072];
	ld.global.u32 	%r95, [%rd141+3072];
	setp.ne.s32 	%p16, %r94, %r95;
	selp.u16 	%rs109, 1, 0, %p16;
	and.b16  	%rs110, %rs385, 255;
	setp.eq.s16 	%p17, %rs110, 0;
	selp.u16 	%rs111, 1, 0, %p13;
	min.s64 	%rd146, %rd142, %rd439;
	selp.b16 	%rs112, 1, %rs385, %p13;
	selp.b64 	%rd147, %rd146, %rd439, %p13;
	selp.b16 	%rs113, %rs111, %rs112, %p17;
	and.b16  	%rs114, %rs113, 255;
	selp.b64 	%rd148, %rd142, %rd147, %p17;
	setp.eq.s16 	%p18, %rs114, 0;
	min.s64 	%rd149, %rd143, %rd148;
	selp.b16 	%rs115, 1, %rs113, %p14;
	selp.b64 	%rd150, %rd149, %rd148, %p14;
	selp.b16 	%rs116, %rs107, %rs115, %p18;
	and.b16  	%rs117, %rs116, 255;
	selp.b64 	%rd151, %rd143, %rd150, %p18;
	setp.eq.s16 	%p19, %rs117, 0;
	min.s64 	%rd152, %rd144, %rd151;
	selp.b16 	%rs118, 1, %rs116, %p15;
	selp.b64 	%rd153, %rd152, %rd151, %p15;
	selp.b16 	%rs119, %rs108, %rs118, %p19;
	and.b16  	%rs120, %rs119, 255;
	selp.b64 	%rd154, %rd144, %rd153, %p19;
	setp.eq.s16 	%p20, %rs120, 0;
	min.s64 	%rd155, %rd145, %rd154;
	selp.b16 	%rs121, 1, %rs119, %p16;
	selp.b64 	%rd156, %rd155, %rd154, %p16;
	selp.b16 	%rs385, %rs109, %rs121, %p20;
	selp.b64 	%rd439, %rd145, %rd156, %p20;
	sub.s64 	%rd157, %rd1, %rd456;
	setp.lt.u64 	%p21, %rd157, %rd5;
	add.s32 	%r547, %r547, 1;
	sub.s32 	%r546, %r546, %r87;
	@%p21 bra 	$L__BB10_94;
	bra.uni 	$L__BB10_80;
$L__BB10_82:
	setp.le.u64 	%p22, %rd1, %rd456;
	cvt.u32.u64 	%r96, %rd456;
	cvt.u32.u64 	%r97, %rd1;
	sub.s32 	%r98, %r97, %r96;
	setp.ge.s32 	%p23, %r26, %r98;
	or.pred  	%p24, %p22, %p23;
	@%p24 bra 	$L__BB10_94;
	cvt.u32.u64 	%r100, %rd5;
	cvt.u32.u64 	%r101, %rd6;
	not.b32 	%r102, %r26;
	add.s32 	%r33, %r102, %r27;
	add.s32 	%r103, %r100, %r101;
	sub.s32 	%r104, %r33, %r103;
	mul.lo.s32 	%r105, %r1, %r547;
	shl.b32 	%r106, %r105, 10;
	sub.s32 	%r107, %r104, %r106;
	shr.u32 	%r108, %r107, 8;
	add.s32 	%r34, %r108, 1;
	and.b32  	%r35, %r34, 7;
	setp.lt.u32 	%p25, %r107, 1792;
	mov.u32 	%r550, %r26;
	@%p25 bra 	$L__BB10_86;
	shr.u32 	%r109, %r546, 8;
	add.s32 	%r110, %r109, 1;
	and.b32  	%r111, %r110, 33554424;
	neg.s32 	%r548, %r111;
	mov.u32 	%r550, %r26;
$L__BB10_85:
	.pragma "nounroll";
	cvt.u64.u32 	%rd159, %r550;
	add.s64 	%rd160, %rd456, %rd159;
	shl.b64 	%rd161, %rd160, 2;
	add.s64 	%rd162, %rd2, %rd161;
	add.s64 	%rd163, %rd3, %rd161;
	add.s64 	%rd164, %rd160, %rd119;
	ld.global.u32 	%r112, [%rd162];
	ld.global.u32 	%r113, [%rd163];
	setp.ne.s32 	%p26, %r112, %r113;
	selp.u16 	%rs123, 1, 0, %p26;
	and.b16  	%rs124, %rs385, 255;
	setp.ne.s16 	%p28, %rs124, 0;
	and.pred  	%p29, %p28, %p26;
	min.s64 	%rd165, %rd164, %rd439;
	setp.eq.s16 	%p30, %rs124, 0;
	selp.b16 	%rs125, %rs123, %rs385, %p30;
	selp.b64 	%rd166, %rd164, %rd439, %p30;
	selp.b16 	%rs126, 1, %rs125, %p29;
	and.b16  	%rs127, %rs126, 255;
	selp.b64 	%rd167, %rd165, %rd166, %p29;
	add.s64 	%rd168, %rd164, 256;
	ld.global.u32 	%r114, [%rd162+1024];
	ld.global.u32 	%r115, [%rd163+1024];
	setp.ne.s32 	%p31, %r114, %r115;
	selp.u16 	%rs128, 1, 0, %p31;
	setp.ne.s16 	%p33, %rs127, 0;
	and.pred  	%p34, %p33, %p31;
	min.s64 	%rd169, %rd168, %rd167;
	setp.eq.s16 	%p35, %rs127, 0;
	selp.b16 	%rs129, %rs128, %rs126, %p35;
	selp.b64 	%rd170, %rd168, %rd167, %p35;
	selp.b16 	%rs130, 1, %rs129, %p34;
	and.b16  	%rs131, %rs130, 255;
	selp.b64 	%rd171, %rd169, %rd170, %p34;
	add.s64 	%rd172, %rd164, 512;
	ld.global.u32 	%r116, [%rd162+2048];
	ld.global.u32 	%r117, [%rd163+2048];
	setp.ne.s32 	%p36, %r116, %r117;
	selp.u16 	%rs132, 1, 0, %p36;
	setp.ne.s16 	%p38, %rs131, 0;
	and.pred  	%p39, %p38, %p36;
	min.s64 	%rd173, %rd172, %rd171;
	setp.eq.s16 	%p40, %rs131, 0;
	selp.b16 	%rs133, %rs132, %rs130, %p40;
	selp.b64 	%rd174, %rd172, %rd171, %p40;
	selp.b16 	%rs134, 1, %rs133, %p39;
	and.b16  	%rs135, %rs134, 255;
	selp.b64 	%rd175, %rd173, %rd174, %p39;
	add.s64 	%rd176, %rd164, 768;
	ld.global.u32 	%r118, [%rd162+3072];
	ld.global.u32 	%r119, [%rd163+3072];
	setp.ne.s32 	%p41, %r118, %r119;
	selp.u16 	%rs136, 1, 0, %p41;
	setp.ne.s16 	%p43, %rs135, 0;
	and.pred  	%p44, %p43, %p41;
	min.s64 	%rd177, %rd176, %rd175;
	setp.eq.s16 	%p45, %rs135, 0;
	selp.b16 	%rs137, %rs136, %rs134, %p45;
	selp.b64 	%rd178, %rd176, %rd175, %p45;
	selp.b16 	%rs138, 1, %rs137, %p44;
	and.b16  	%rs139, %rs138, 255;
	selp.b64 	%rd179, %rd177, %rd178, %p44;
	add.s64 	%rd180, %rd164, 1024;
	ld.global.u32 	%r120, [%rd162+4096];
	ld.global.u32 	%r121, [%rd163+4096];
	setp.ne.s32 	%p46, %r120, %r121;
	selp.u16 	%rs140, 1, 0, %p46;
	setp.ne.s16 	%p48, %rs139, 0;
	and.pred  	%p49, %p48, %p46;
	min.s64 	%rd181, %rd180, %rd179;
	setp.eq.s16 	%p50, %rs139, 0;
	selp.b16 	%rs141, %rs140, %rs138, %p50;
	selp.b64 	%rd182, %rd180, %rd179, %p50;
	selp.b16 	%rs142, 1, %rs141, %p49;
	and.b16  	%rs143, %rs142, 255;
	selp.b64 	%rd183, %rd181, %rd182, %p49;
	add.s64 	%rd184, %rd164, 1280;
	ld.global.u32 	%r122, [%rd162+5120];
	ld.global.u32 	%r123, [%rd163+5120];
	setp.ne.s32 	%p51, %r122, %r123;
	selp.u16 	%rs144, 1, 0, %p51;
	setp.ne.s16 	%p53, %rs143, 0;
	and.pred  	%p54, %p53, %p51;
	min.s64 	%rd185, %rd184, %rd183;
	setp.eq.s16 	%p55, %rs143, 0;
	selp.b16 	%rs145, %rs144, %rs142, %p55;
	selp.b64 	%rd186, %rd184, %rd183, %p55;
	selp.b16 	%rs146, 1, %rs145, %p54;
	and.b16  	%rs147, %rs146, 255;
	selp.b64 	%rd187, %rd185, %rd186, %p54;
	add.s64 	%rd188, %rd164, 1536;
	ld.global.u32 	%r124, [%rd162+6144];
	ld.global.u32 	%r125, [%rd163+6144];
	setp.ne.s32 	%p56, %r124, %r125;
	selp.u16 	%rs148, 1, 0, %p56;
	setp.ne.s16 	%p58, %rs147, 0;
	and.pred  	%p59, %p58, %p56;
	min.s64 	%rd189, %rd188, %rd187;
	setp.eq.s16 	%p60, %rs147, 0;
	selp.b16 	%rs149, %rs148, %rs146, %p60;
	selp.b64 	%rd190, %rd188, %rd187, %p60;
	selp.b16 	%rs150, 1, %rs149, %p59;
	and.b16  	%rs151, %rs150, 255;
	selp.b64 	%rd191, %rd189, %rd190, %p59;
	add.s64 	%rd192, %rd164, 1792;
	ld.global.u32 	%r126, [%rd162+7168];
	ld.global.u32 	%r127, [%rd163+7168];
	setp.ne.s32 	%p61, %r126, %r127;
	selp.u16 	%rs152, 1, 0, %p61;
	setp.ne.s16 	%p63, %rs151, 0;
	and.pred  	%p64, %p63, %p61;
	min.s64 	%rd193, %rd192, %rd191;
	setp.eq.s16 	%p65, %rs151, 0;
	selp.b16 	%rs153, %rs152, %rs150, %p65;
	selp.b64 	%rd194, %rd192, %rd191, %p65;
	selp.b16 	%rs385, 1, %rs153, %p64;
	selp.b64 	%rd439, %rd193, %rd194, %p64;
	add.s32 	%r550, %r550, 2048;
	add.s32 	%r548, %r548, 8;
	setp.ne.s32 	%p66, %r548, 0;
	@%p66 bra 	$L__BB10_85;
$L__BB10_86:
	setp.eq.s32 	%p67, %r35, 0;
	@%p67 bra 	$L__BB10_94;
	setp.lt.u32 	%p68, %r35, 4;
	@%p68 bra 	$L__BB10_89;
	cvt.u64.u32 	%rd196, %r550;
	add.s64 	%rd197, %rd456, %rd196;
	shl.b64 	%rd198, %rd197, 2;
	add.s64 	%rd199, %rd2, %rd198;
	add.s64 	%rd200, %rd3, %rd198;
	add.s64 	%rd201, %rd197, %rd119;
	ld.global.u32 	%r128, [%rd199];
	ld.global.u32 	%r129, [%rd200];
	setp.ne.s32 	%p69, %r128, %r129;
	selp.u16 	%rs155, 1, 0, %p69;
	and.b16  	%rs156, %rs385, 255;
	setp.ne.s16 	%p71, %rs156, 0;
	and.pred  	%p72, %p71, %p69;
	min.s64 	%rd202, %rd201, %rd439;
	setp.eq.s16 	%p73, %rs156, 0;
	selp.b16 	%rs157, %rs155, %rs385, %p73;
	selp.b64 	%rd203, %rd201, %rd439, %p73;
	selp.b16 	%rs158, 1, %rs157, %p72;
	and.b16  	%rs159, %rs158, 255;
	selp.b64 	%rd204, %rd202, %rd203, %p72;
	add.s32 	%r130, %r550, 256;
	cvt.u64.u32 	%rd205, %r130;
	add.s64 	%rd206, %rd456, %rd205;
	add.s64 	%rd207, %rd206, %rd119;
	ld.global.u32 	%r131, [%rd199+1024];
	ld.global.u32 	%r132, [%rd200+1024];
	setp.ne.s32 	%p74, %r131, %r132;
	selp.u16 	%rs160, 1, 0, %p74;
	setp.ne.s16 	%p76, %rs159, 0;
	and.pred  	%p77, %p76, %p74;
	min.s64 	%rd208, %rd207, %rd204;
	setp.eq.s16 	%p78, %rs159, 0;
	selp.b16 	%rs161, %rs160, %rs158, %p78;
	selp.b64 	%rd209, %rd207, %rd204, %p78;
	selp.b16 	%rs162, 1, %rs161, %p77;
	and.b16  	%rs163, %rs162, 255;
	selp.b64 	%rd210, %rd208, %rd209, %p77;
	add.s32 	%r133, %r550, 512;
	cvt.u64.u32 	%rd211, %r133;
	add.s64 	%rd212, %rd456, %rd211;
	add.s64 	%rd213, %rd212, %rd119;
	ld.global.u32 	%r134, [%rd199+2048];
	ld.global.u32 	%r135, [%rd200+2048];
	setp.ne.s32 	%p79, %r134, %r135;
	selp.u16 	%rs164, 1, 0, %p79;
	setp.ne.s16 	%p81, %rs163, 0;
	and.pred  	%p82, %p81, %p79;
	min.s64 	%rd214, %rd213, %rd210;
	setp.eq.s16 	%p83, %rs163, 0;
	selp.b16 	%rs165, %rs164, %rs162, %p83;
	selp.b64 	%rd215, %rd213, %rd210, %p83;
	selp.b16 	%rs166, 1, %rs165, %p82;
	and.b16  	%rs167, %rs166, 255;
	selp.b64 	%rd216, %rd214, %rd215, %p82;
	add.s32 	%r136, %r550, 768;
	cvt.u64.u32 	%rd217, %r136;
	add.s64 	%rd218, %rd456, %rd217;
	add.s64 	%rd219, %rd218, %rd119;
	ld.global.u32 	%r137, [%rd199+3072];
	ld.global.u32 	%r138, [%rd200+3072];
	setp.ne.s32 	%p84, %r137, %r138;
	selp.u16 	%rs168, 1, 0, %p84;
	setp.ne.s16 	%p86, %rs167, 0;
	and.pred  	%p87, %p86, %p84;
	min.s64 	%rd220, %rd219, %rd216;
	setp.eq.s16 	%p88, %rs167, 0;
	selp.b16 	%rs169, %rs168, %rs166, %p88;
	selp.b64 	%rd221, %rd219, %rd216, %p88;
	selp.b16 	%rs385, 1, %rs169, %p87;
	selp.b64 	%rd439, %rd220, %rd221, %p87;
	add.s32 	%r550, %r550, 1024;
$L__BB10_89:
	and.b32  	%r139, %r34, 3;
	setp.eq.s32 	%p89, %r139, 0;
	@%p89 bra 	$L__BB10_94;
	setp.eq.s32 	%p90, %r139, 1;
	@%p90 bra 	$L__BB10_92;
	cvt.u64.u32 	%rd223, %r550;
	add.s64 	%rd224, %rd456, %rd223;
	shl.b64 	%rd225, %rd224, 2;
	add.s64 	%rd226, %rd2, %rd225;
	add.s64 	%rd227, %rd3, %rd225;
	add.s64 	%rd228, %rd224, %rd119;
	ld.global.u32 	%r140, [%rd226];
	ld.global.u32 	%r141, [%rd227];
	setp.ne.s32 	%p91, %r140, %r141;
	selp.u16 	%rs171, 1, 0, %p91;
	and.b16  	%rs172, %rs385, 255;
	setp.ne.s16 	%p93, %rs172, 0;
	and.pred  	%p94, %p93, %p91;
	min.s64 	%rd229, %rd228, %rd439;
	setp.eq.s16 	%p95, %rs172, 0;
	selp.b16 	%rs173, %rs171, %rs385, %p95;
	selp.b64 	%rd230, %rd228, %rd439, %p95;
	selp.b16 	%rs174, 1, %rs173, %p94;
	and.b16  	%rs175, %rs174, 255;
	selp.b64 	%rd231, %rd229, %rd230, %p94;
	add.s32 	%r142, %r550, 256;
	cvt.u64.u32 	%rd232, %r142;
	add.s64 	%rd233, %rd456, %rd232;
	add.s64 	%rd234, %rd233, %rd119;
	ld.global.u32 	%r143, [%rd226+1024];
	ld.global.u32 	%r144, [%rd227+1024];
	setp.ne.s32 	%p96, %r143, %r144;
	selp.u16 	%rs176, 1, 0, %p96;
	setp.ne.s16 	%p98, %rs175, 0;
	and.pred  	%p99, %p98, %p96;
	min.s64 	%rd235, %rd234, %rd231;
	setp.eq.s16 	%p100, %rs175, 0;
	selp.b16 	%rs177, %rs176, %rs174, %p100;
	selp.b64 	%rd236, %rd234, %rd231, %p100;
	selp.b16 	%rs385, 1, %rs177, %p99;
	selp.b64 	%rd439, %rd235, %rd236, %p99;
	add.s32 	%r550, %r550, 512;
$L__BB10_92:
	and.b32  	%r145, %r33, 256;
	setp.ne.s32 	%p101, %r145, 0;
	@%p101 bra 	$L__BB10_94;
	cvt.u64.u32 	%rd237, %r550;
	add.s64 	%rd238, %rd456, %rd237;
	shl.b64 	%rd239, %rd238, 2;
	add.s64 	%rd240, %rd2, %rd239;
	add.s64 	%rd241, %rd3, %rd239;
	add.s64 	%rd242, %rd238, %rd119;
	ld.global.u32 	%r146, [%rd240];
	ld.global.u32 	%r147, [%rd241];
	setp.ne.s32 	%p102, %r146, %r147;
	selp.u16 	%rs178, 1, 0, %p102;
	and.b16  	%rs179, %rs385, 255;
	setp.ne.s16 	%p104, %rs179, 0;
	and.pred  	%p105, %p104, %p102;
	min.s64 	%rd243, %rd242, %rd439;
	setp.eq.s16 	%p106, %rs179, 0;
	selp.b16 	%rs180, %rs178, %rs385, %p106;
	selp.b64 	%rd244, %rd242, %rd439, %p106;
	selp.b16 	%rs385, 1, %rs180, %p105;
	selp.b64 	%rd439, %rd243, %rd244, %p105;
$L__BB10_94:
	// begin inline asm
	mov.u32 %r148, %laneid;
	// end inline asm
	cvt.u32.u16 	%r169, %rs385;
	and.b32  	%r150, %r169, 255;
	mov.b32 	%r166, 1;
	mov.b32 	%r167, 31;
	mov.b32 	%r168, -1;
	// begin inline asm
	shfl.sync.down.b32 %r149, %r150, %r166, %r167, %r168;
	// end inline asm
	// begin inline asm
	shfl.sync.down.b32 %r154, %r155, %r166, %r167, %r168;
	// end inline asm
	mov.b64 	{%r160, %r165}, %rd439;
	// begin inline asm
	shfl.sync.down.b32 %r159, %r160, %r166, %r167, %r168;
	// end inline asm
	// begin inline asm
	shfl.sync.down.b32 %r164, %r165, %r166, %r167, %r168;
	// end inline asm
	mov.b64 	%rd95, {%r159, %r164};
	cvt.u16.u32 	%rs74, %r149;
	setp.gt.s32 	%p107, %r148, 30;
	@%p107 bra 	$L__BB10_98;
	and.b16  	%rs181, %rs385, 255;
	setp.eq.s16 	%p108, %rs181, 0;
	and.b16  	%rs182, %rs74, 255;
	setp.eq.s16 	%p109, %rs182, 0;
	or.pred  	%p110, %p108, %p109;
	@%p110 bra 	$L__BB10_97;
	min.s64 	%rd439, %rd95, %rd439;
	mov.b16 	%rs385, 1;
	bra.uni 	$L__BB10_98;
$L__BB10_97:
	setp.eq.s16 	%p111, %rs181, 0;
	selp.b16 	%rs385, %rs74, %rs385, %p111;
	selp.b64 	%rd439, %rd95, %rd439, %p111;
$L__BB10_98:
	cvt.u32.u16 	%r190, %rs385;
	and.b32  	%r171, %r190, 255;
	mov.b32 	%r187, 2;
	mov.b32 	%r188, 31;
	mov.b32 	%r189, -1;
	// begin inline asm
	shfl.sync.down.b32 %r170, %r171, %r187, %r188, %r189;
	// end inline asm
	// begin inline asm
	shfl.sync.down.b32 %r175, %r176, %r187, %r188, %r189;
	// end inline asm
	mov.b64 	{%r181, %r186}, %rd439;
	// begin inline asm
	shfl.sync.down.b32 %r180, %r181, %r187, %r188, %r189;
	// end inline asm
	// begin inline asm
	shfl.sync.down.b32 %r185, %r186, %r187, %r188, %r189;
	// end inline asm
	mov.b64 	%rd99, {%r180, %r185};
	cvt.u16.u32 	%rs77, %r170;
	setp.gt.s32 	%p112, %r148, 29;
	@%p112 bra 	$L__BB10_102;
	and.b16  	%rs185, %rs385, 255;
	setp.eq.s16 	%p113, %rs185, 0;
	and.b16  	%rs186, %rs77, 255;
	setp.eq.s16 	%p114, %rs186, 0;
	or.pred  	%p115, %p113, %p114;
	@%p115 bra 	$L__BB10_101;
	min.s64 	%rd439, %rd99, %rd439;
	mov.b16 	%rs385, 1;
	bra.uni 	$L__BB10_102;
$L__BB10_101:
	setp.eq.s16 	%p116, %rs185, 0;
	selp.b16 	%rs385, %rs77, %rs385, %p116;
	selp.b64 	%rd439, %rd99, %rd439, %p116;
$L__BB10_102:
	cvt.u32.u16 	%r211, %rs385;
	and.b32  	%r192, %r211, 255;
	mov.b32 	%r208, 4;
	mov.b32 	%r209, 31;
	mov.b32 	%r210, -1;
	// begin inline asm
	shfl.sync.down.b32 %r191, %r192, %r208, %r209, %r210;
	// end inline asm
	// begin inline asm
	shfl.sync.down.b32 %r196, %r197, %r208, %r209, %r210;
	// end inline asm
	mov.b64 	{%r202, %r207}, %rd439;
	// begin inline asm
	shfl.sync.down.b32 %r201, %r202, %r208, %r209, %r210;
	// end inline asm
	// begin inline asm
	shfl.sync.down.b32 %r206, %r207, %r208, %r209, %r210;
	// end inline asm
	mov.b64 	%rd103, {%r201, %r206};
	cvt.u16.u32 	%rs80, %r191;
	setp.gt.s32 	%p117, %r148, 27;
	@%p117 bra 	$L__BB10_106;
	and.b16  	%rs189, %rs385, 255;
	setp.eq.s16 	%p118, %rs189, 0;
	and.b16  	%rs190, %rs80, 255;
	setp.eq.s16 	%p119, %rs190, 0;
	or.pred  	%p120, %p118, %p119;
	@%p120 bra 	$L__BB10_105;
	min.s64 	%rd439, %rd103, %rd439;
	mov.b16 	%rs385, 1;
	bra.uni 	$L__BB10_106;
$L__BB10_105:
	setp.eq.s16 	%p121, %rs189, 0;
	selp.b16 	%rs385, %rs80, %rs385, %p121;
	selp.b64 	%rd439, %rd103, %rd439, %p121;
$L__BB10_106:
	cvt.u32.u16 	%r232, %rs385;
	and.b32  	%r213, %r232, 255;
	mov.b32 	%r229, 8;
	mov.b32 	%r230, 31;
	mov.b32 	%r231, -1;
	// begin inline asm
	shfl.sync.down.b32 %r212, %r213, %r229, %r230, %r231;
	// end inline asm
	// begin inline asm
	shfl.sync.down.b32 %r217, %r218, %r229, %r230, %r231;
	// end inline asm
	mov.b64 	{%r223, %r228}, %rd439;
	// begin inline asm
	shfl.sync.down.b32 %r222, %r223, %r229, %r230, %r231;
	// end inline asm
	// begin inline asm
	shfl.sync.down.b32 %r227, %r228, %r229, %r230, %r231;
	// end inline asm
	mov.b64 	%rd107, {%r222, %r227};
	cvt.u16.u32 	%rs83, %r212;
	setp.gt.s32 	%p122, %r148, 23;
	@%p122 bra 	$L__BB10_110;
	and.b16  	%rs193, %rs385, 255;
	setp.eq.s16 	%p123, %rs193, 0;
	and.b16  	%rs194, %rs83, 255;
	setp.eq.s16 	%p124, %rs194, 0;
	or.pred  	%p125, %p123, %p124;
	@%p125 bra 	$L__BB10_109;
	min.s64 	%rd439, %rd107, %rd439;
	mov.b16 	%rs385, 1;
	bra.uni 	$L__BB10_110;
$L__BB10_109:
	setp.eq.s16 	%p126, %rs193, 0;
	selp.b16 	%rs385, %rs83, %rs385, %p126;
	selp.b64 	%rd439, %rd107, %rd439, %p126;
$L__BB10_110:
	cvt.u32.u16 	%r253, %rs385;
	and.b32  	%r234, %r253, 255;
	mov.b32 	%r250, 16;
	mov.b32 	%r251, 31;
	mov.b32 	%r252, -1;
	// begin inline asm
	shfl.sync.down.b32 %r233, %r234, %r250, %r251, %r252;
	// end inline asm
	// begin inline asm
	shfl.sync.down.b32 %r238, %r239, %r250, %r251, %r252;
	// end inline asm
	mov.b64 	{%r244, %r249}, %rd439;
	// begin inline asm
	shfl.sync.down.b32 %r243, %r244, %r250, %r251, %r252;
	// end inline asm
	// begin inline asm
	shfl.sync.down.b32 %r248, %r249, %r250, %r251, %r252;
	// end inline asm
	mov.b64 	%rd111, {%r243, %r248};
	cvt.u16.u32 	%rs86, %r233;
	setp.gt.s32 	%p127, %r148, 15;
	@%p127 bra 	$L__BB10_114;
	and.b16  	%rs197, %rs385, 255;
	setp.eq.s16 	%p128, %rs197, 0;
	and.b16  	%rs198, %rs86, 255;
	setp.eq.s16 	%p129, %rs198, 0;
	or.pred  	%p130, %p128, %p129;
	@%p130 bra 	$L__BB10_113;
	min.s64 	%rd439, %rd111, %rd439;
	mov.b16 	%rs385, 1;
	bra.uni 	$L__BB10_114;
$L__BB10_113:
	setp.eq.s16 	%p131, %rs197, 0;
	selp.b16 	%rs385, %rs86, %rs385, %p131;
	selp.b64 	%rd439, %rd111, %rd439, %p131;
$L__BB10_114:
	setp.ne.s32 	%p132, %r148, 0;
	@%p132 bra 	$L__BB10_116;
	shr.u32 	%r254, %r26, 1;
	and.b32  	%r255, %r254, 496;
	mov.u32 	%r256, _ZZN3cub18CUB_300001_SM_10006detail6reduce18DeviceReduceKernelINS2_10policy_hubIN4cuda3std3__45tupleIJblEEEyN6thrust24THRUST_300001_SM_1000_NS8cuda_cub9__find_if7functorIS9_EEE10Policy1000ENSB_12zip_iteratorINS8_IJNSD_26transform_input_iterator_tIbNSC_6detail35transform_pair_of_input_iterators_tIbNSB_6detail15normal_iteratorINSB_10device_ptrIjEEEESQ_NS7_8equal_toIjEEEENS7_10__not_fn_tINS7_10__identityEEEEENSB_17counting_iteratorIlNSB_11use_defaultESZ_SZ_EEEEEEEySF_S9_SV_EEvT0_PT3_T1_NS0_13GridEvenShareIS16_EET2_T4_E12temp_storage;
	add.s32 	%r257, %r256, %r255;
	st.shared.u8 	[%r257+8], %rs385;
	st.shared.u64 	[%r257+16], %rd439;
$L__BB10_116:
	bar.sync 	0;
	setp.ne.s32 	%p133, %r26, 0;
	@%p133 bra 	$L__BB10_118;
	ld.shared.u8 	%rs201, [_ZZN3cub18CUB_300001_SM_10006detail6reduce18DeviceReduceKernelINS2_10policy_hubIN4cuda3std3__45tupleIJblEEEyN6thrust24THRUST_300001_SM_1000_NS8cuda_cub9__find_if7functorIS9_EEE10Policy1000ENSB_12zip_iteratorINS8_IJNSD_26transform_input_iterator_tIbNSC_6detail35transform_pair_of_input_iterators_tIbNSB_6detail15normal_iteratorINSB_10device_ptrIjEEEESQ_NS7_8equal_toIjEEEENS7_10__not_fn_tINS7_10__identityEEEEENSB_17counting_iteratorIlNSB_11use_defaultESZ_SZ_EEEEEEEySF_S9_SV_EEvT0_PT3_T1_NS0_13GridEvenShareIS16_EET2_T4_E12temp_storage+24];
	ld.shared.u64 	%rd245, [_ZZN3cub18CUB_300001_SM_10006detail6reduce18DeviceReduceKernelINS2_10policy_hubIN4cuda3std3__45tupleIJblEEEyN6thrust24THRUST_300001_SM_1000_NS8cuda_cub9__find_if7functorIS9_EEE10Policy1000ENSB_12zip_iteratorINS8_IJNSD_26transform_input_iterator_tIbNSC_6detail35transform_pair_of_input_iterators_tIbNSB_6detail15normal_iteratorINSB_10device_ptrIjEEEESQ_NS7_8equal_toIjEEEENS7_10__not_fn_tINS7_10__identityEEEEENSB_17counting_iteratorIlNSB_11use_defaultESZ_SZ_EEEEEEEySF_S9_SV_EEvT0_PT3_T1_NS0_13GridEvenShareIS16_EET2_T4_E12temp_storage+32];
	and.b16  	%rs202, %rs385, 255;
	setp.eq.s16 	%p134, %rs202, 0;
	setp.eq.s16 	%p135, %rs201, 0;
	min.s64 	%rd246, %rd245, %rd439;
	selp.b16 	%rs203, %rs385, 1, %p135;
	selp.b16 	%rs204, %rs201, %rs203, %p134;
	and.b16  	%rs205, %rs204, 255;
	selp.b64 	%rd247, %rd439, %rd246, %p135;
	selp.b64 	%rd248, %rd245, %rd247, %p134;
	ld.shared.u8 	%rs206, [_ZZN3cub18CUB_300001_SM_10006detail6reduce18DeviceReduceKernelINS2_10policy_hubIN4cuda3std3__45tupleIJblEEEyN6thrust24THRUST_300001_SM_1000_NS8cuda_cub9__find_if7functorIS9_EEE10Policy1000ENSB_12zip_iteratorINS8_IJNSD_26transform_input_iterator_tIbNSC_6detail35transform_pair_of_input_iterators_tIbNSB_6detail15normal_iteratorINSB_10device_ptrIjEEEESQ_NS7_8equal_toIjEEEENS7_10__not_fn_tINS7_10__identityEEEEENSB_17counting_iteratorIlNSB_11use_defaultESZ_SZ_EEEEEEEySF_S9_SV_EEvT0_PT3_T1_NS0_13GridEvenShareIS16_EET2_T4_E12temp_storage+40];
	ld.shared.u64 	%rd249, [_ZZN3cub18CUB_300001_SM_10006detail6reduce18DeviceReduceKernelINS2_10policy_hubIN4cuda3std3__45tupleIJblEEEyN6thrust24THRUST_300001_SM_1000_NS8cuda_cub9__find_if7functorIS9_EEE10Policy1000ENSB_12zip_iteratorINS8_IJNSD_26transform_input_iterator_tIbNSC_6detail35transform_pair_of_input_iterators_tIbNSB_6detail15normal_iteratorINSB_10device_ptrIjEEEESQ_NS7_8equal_toIjEEEENS7_10__not_fn_tINS7_10__identityEEEEENSB_17counting_iteratorIlNSB_11use_defaultESZ_SZ_EEEEEEEySF_S9_SV_EEvT0_PT3_T1_NS0_13GridEvenShareIS16_EET2_T4_E12temp_storage+48];
	setp.eq.s16 	%p136, %rs205, 0;
	setp.eq.s16 	%p137, %rs206, 0;
	min.s64 	%rd250, %rd249, %rd248;
	selp.b16 	%rs207, %rs204, 1, %p137;
	selp.b16 	%rs208, %rs206, %rs207, %p136;
	and.b16  	%rs209, %rs208, 255;
	selp.b64 	%rd251, %rd248, %rd250, %p137;
	selp.b64 	%rd252, %rd249, %rd251, %p136;
	ld.shared.u8 	%rs210, [_ZZN3cub18CUB_300001_SM_10006detail6reduce18DeviceReduceKernelINS2_10policy_hubIN4cuda3std3__45tupleIJblEEEyN6thrust24THRUST_300001_SM_1000_NS8cuda_cub9__find_if7functorIS9_EEE10Policy1000ENSB_12zip_iteratorINS8_IJNSD_26transform_input_iterator_tIbNSC_6detail35transform_pair_of_input_iterators_tIbNSB_6detail15normal_iteratorINSB_10device_ptrIjEEEESQ_NS7_8equal_toIjEEEENS7_10__not_fn_tINS7_10__identityEEEEENSB_17counting_iteratorIlNSB_11use_defaultESZ_SZ_EEEEEEEySF_S9_SV_EEvT0_PT3_T1_NS0_13GridEvenShareIS16_EET2_T4_E12temp_storage+56];
	ld.shared.u64 	%rd253, [_ZZN3cub18CUB_300001_SM_10006detail6reduce18DeviceReduceKernelINS2_10policy_hubIN4cuda3std3__45tupleIJblEEEyN6thrust24THRUST_300001_SM_1000_NS8cuda_cub9__find_if7functorIS9_EEE10Policy1000ENSB_12zip_iteratorINS8_IJNSD_26transform_input_iterator_tIbNSC_6detail35transform_pair_of_input_iterators_tIbNSB_6detail15normal_iteratorINSB_10device_ptrIjEEEESQ_NS7_8equal_toIjEEEENS7_10__not_fn_tINS7_10__identityEEEEENSB_17counting_iteratorIlNSB_11use_defaultESZ_SZ_EEEEEEEySF_S9_SV_EEvT0_PT3_T1_NS0_13GridEvenShareIS16_EET2_T4_E12temp_storage+64];
	setp.eq.s16 	%p138, %rs209, 0;
	setp.eq.s16 	%p139, %rs210, 0;
	min.s64 	%rd254, %rd253, %rd252;
	selp.b16 	%rs211, %rs208, 1, %p139;
	selp.b16 	%rs212, %rs210, %rs211, %p138;
	and.b16  	%rs213, %rs212, 255;
	selp.b64 	%rd255, %rd252, %rd254, %p139;
	selp.b64 	%rd256, %rd253, %rd255, %p138;
	ld.shared.u8 	%rs214, [_ZZN3cub18CUB_300001_SM_10006detail6reduce18DeviceReduceKernelINS2_10policy_hubIN4cuda3std3__45tupleIJblEEEyN6thrust24THRUST_300001_SM_1000_NS8cuda_cub9__find_if7functorIS9_EEE10Policy1000ENSB_12zip_iteratorINS8_IJNSD_26transform_input_iterator_tIbNSC_6detail35transform_pair_of_input_iterators_tIbNSB_6detail15normal_iteratorINSB_10device_ptrIjEEEESQ_NS7_8equal_toIjEEEENS7_10__not_fn_tINS7_10__identityEEEEENSB_17counting_iteratorIlNSB_11use_defaultESZ_SZ_EEEEEEEySF_S9_SV_EEvT0_PT3_T1_NS0_13GridEvenShareIS16_EET2_T4_E12temp_storage+72];
	ld.shared.u64 	%rd257, [_ZZN3cub18CUB_300001_SM_10006detail6reduce18DeviceReduceKernelINS2_10policy_hubIN4cuda3std3__45tupleIJblEEEyN6thrust24THRUST_300001_SM_1000_NS8cuda_cub9__find_if7functorIS9_EEE10Policy1000ENSB_12zip_iteratorINS8_IJNSD_26transform_input_iterator_tIbNSC_6detail35transform_pair_of_input_iterators_tIbNSB_6detail15normal_iteratorINSB_10device_ptrIjEEEESQ_NS7_8equal_toIjEEEENS7_10__not_fn_tINS7_10__identityEEEEENSB_17counting_iteratorIlNSB_11use_defaultESZ_SZ_EEEEEEEySF_S9_SV_EEvT0_PT3_T1_NS0_13GridEvenShareIS16_EET2_T4_E12temp_storage+80];
	setp.eq.s16 	%p140, %rs213, 0;
	setp.eq.s16 	%p141, %rs214, 0;
	min.s64 	%rd258, %rd257, %rd256;
	selp.b16 	%rs215, %rs212, 1, %p141;
	selp.b16 	%rs216, %rs214, %rs215, %p140;
	and.b16  	%rs217, %rs216, 255;
	selp.b64 	%rd259, %rd256, %rd258, %p141;
	selp.b64 	%rd260, %rd257, %rd259, %p140;
	ld.shared.u8 	%rs218, [_ZZN3cub18CUB_300001_SM_10006detail6reduce18DeviceReduceKernelINS2_10policy_hubIN4cuda3std3__45tupleIJblEEEyN6thrust24THRUST_300001_SM_1000_NS8cuda_cub9__find_if7functorIS9_EEE10Policy1000ENSB_12zip_iteratorINS8_IJNSD_26transform_input_iterator_tIbNSC_6detail35transform_pair_of_input_iterators_tIbNSB_6detail15normal_iteratorINSB_10device_ptrIjEEEESQ_NS7_8equal_toIjEEEENS7_10__not_fn_tINS7_10__identityEEEEENSB_17counting_iteratorIlNSB_11use_defaultESZ_SZ_EEEEEEEySF_S9_SV_EEvT0_PT3_T1_NS0_13GridEvenShareIS16_EET2_T4_E12temp_storage+88];
	ld.shared.u64 	%rd261, [_ZZN3cub18CUB_300001_SM_10006detail6reduce18DeviceReduceKernelINS2_10policy_hubIN4cuda3std3__45tupleIJblEEEyN6thrust24THRUST_300001_SM_1000_NS8cuda_cub9__find_if7functorIS9_EEE10Policy1000ENSB_12zip_iteratorINS8_IJNSD_26transform_input_iterator_tIbNSC_6detail35transform_pair_of_input_iterators_tIbNSB_6detail15normal_iteratorINSB_10device_ptrIjEEEESQ_NS7_8equal_toIjEEEENS7_10__not_fn_tINS7_10__identityEEEEENSB_17counting_iteratorIlNSB_11use_defaultESZ_SZ_EEEEEEEySF_S9_SV_EEvT0_PT3_T1_NS0_13GridEvenShareIS16_EET2_T4_E12temp_storage+96];
	setp.eq.s16 	%p142, %rs217, 0;
	setp.eq.s16 	%p143, %rs218, 0;
	min.s64 	%rd262, %rd261, %rd260;
	selp.b16 	%rs219, %rs216, 1, %p143;
	selp.b16 	%rs220, %rs218, %rs219, %p142;
	and.b16  	%rs221, %rs220, 255;
	selp.b64 	%rd263, %rd260, %rd262, %p143;
	selp.b64 	%rd264, %rd261, %rd263, %p142;
	ld.shared.u8 	%rs222, [_ZZN3cub18CUB_300001_SM_10006detail6reduce18DeviceReduceKernelINS2_10policy_hubIN4cuda3std3__45tupleIJblEEEyN6thrust24THRUST_300001_SM_1000_NS8cuda_cub9__find_if7functorIS9_EEE10Policy1000ENSB_12zip_iteratorINS8_IJNSD_26transform_input_iterator_tIbNSC_6detail35transform_pair_of_input_iterators_tIbNSB_6detail15normal_iteratorINSB_10device_ptrIjEEEESQ_NS7_8equal_toIjEEEENS7_10__not_fn_tINS7_10__identityEEEEENSB_17counting_iteratorIlNSB_11use_defaultESZ_SZ_EEEEEEEySF_S9_SV_EEvT0_PT3_T1_NS0_13GridEvenShareIS16_EET2_T4_E12temp_storage+104];
	ld.shared.u64 	%rd265, [_ZZN3cub18CUB_300001_SM_10006detail6reduce18DeviceReduceKernelINS2_10policy_hubIN4cuda3std3__45tupleIJblEEEyN6thrust24THRUST_300001_SM_1000_NS8cuda_cub9__find_if7functorIS9_EEE10Policy1000ENSB_12zip_iteratorINS8_IJNSD_26transform_input_iterator_tIbNSC_6detail35transform_pair_of_input_iterators_tIbNSB_6detail15normal_iteratorINSB_10device_ptrIjEEEESQ_NS7_8equal_toIjEEEENS7_10__not_fn_tINS7_10__identityEEEEENSB_17counting_iteratorIlNSB_11use_defaultESZ_SZ_EEEEEEEySF_S9_SV_EEvT0_PT3_T1_NS0_13GridEvenShareIS16_EET2_T4_E12temp_storage+112];
	setp.eq.s16 	%p144, %rs221, 0;
	setp.eq.s16 	%p145, %rs222, 0;
	min.s64 	%rd266, %rd265, %rd264;
	selp.b16 	%rs223, %rs220, 1, %p145;
	selp.b16 	%rs224, %rs222, %rs223, %p144;
	and.b16  	%rs225, %rs224, 255;
	selp.b64 	%rd267, %rd264, %rd266, %p145;
	selp.b64 	%rd268, %rd265, %rd267, %p144;
	ld.shared.u8 	%rs226, [_ZZN3cub18CUB_300001_SM_10006detail6reduce18DeviceReduceKernelINS2_10policy_hubIN4cuda3std3__45tupleIJblEEEyN6thrust24THRUST_300001_SM_1000_NS8cuda_cub9__find_if7functorIS9_EEE10Policy1000ENSB_12zip_iteratorINS8_IJNSD_26transform_input_iterator_tIbNSC_6detail35transform_pair_of_input_iterators_tIbNSB_6detail15normal_iteratorINSB_10device_ptrIjEEEESQ_NS7_8equal_toIjEEEENS7_10__not_fn_tINS7_10__identityEEEEENSB_17counting_iteratorIlNSB_11use_defaultESZ_SZ_EEEEEEEySF_S9_SV_EEvT0_PT3_T1_NS0_13GridEvenShareIS16_EET2_T4_E12temp_storage+120];
	ld.shared.u64 	%rd269, [_ZZN3cub18CUB_300001_SM_10006detail6reduce18DeviceReduceKernelINS2_10policy_hubIN4cuda3std3__45tupleIJblEEEyN6thrust24THRUST_300001_SM_1000_NS8cuda_cub9__find_if7functorIS9_EEE10Policy1000ENSB_12zip_iteratorINS8_IJNSD_26transform_input_iterator_tIbNSC_6detail35transform_pair_of_input_iterators_tIbNSB_6detail15normal_iteratorINSB_10device_ptrIjEEEESQ_NS7_8equal_toIjEEEENS7_10__not_fn_tINS7_10__identityEEEEENSB_17counting_iteratorIlNSB_11use_defaultESZ_SZ_EEEEEEEySF_S9_SV_EEvT0_PT3_T1_NS0_13GridEvenShareIS16_EET2_T4_E12temp_storage+128];
	setp.eq.s16 	%p146, %rs225, 0;
	setp.eq.s16 	%p147, %rs226, 0;
	min.s64 	%rd270, %rd269, %rd268;
	selp.b16 	%rs227, %rs224, 1, %p147;
	selp.b16 	%rs385, %rs226, %rs227, %p146;
	selp.b64 	%rd271, %rd268, %rd270, %p147;
	selp.b64 	%rd439, %rd269, %rd271, %p146;
$L__BB10_118:
	mov.u32 	%r539, %tid.x;
	setp.ne.s32 	%p324, %r539, 0;
	@%p324 bra 	$L__BB10_120;
	ld.param.u64 	%rd429, [_ZN3cub18CUB_300001_SM_10006detail6reduce18DeviceReduceKernelINS2_10policy_hubIN4cuda3std3__45tupleIJblEEEyN6thrust24THRUST_300001_SM_1000_NS8cuda_cub9__find_if7functorIS9_EEE10Policy1000ENSB_12zip_iteratorINS8_IJNSD_26transform_input_iterator_tIbNSC_6detail35transform_pair_of_input_iterators_tIbNSB_6detail15normal_iteratorINSB_10device_ptrIjEEEESQ_NS7_8equal_toIjEEEENS7_10__not_fn_tINS7_10__identityEEEEENSB_17counting_iteratorIlNSB_11use_defaultESZ_SZ_EEEEEEEySF_S9_SV_EEvT0_PT3_T1_NS0_13GridEvenShareIS16_EET2_T4__param_1];
	cvta.to.global.u64 	%rd426, %rd429;
	mul.wide.u32 	%rd427, %r2, 16;
	add.s64 	%rd428, %rd426, %rd427;
	st.global.u8 	[%rd428], %rs385;
	st.global.u64 	[%rd428+8], %rd439;
$L__BB10_120:
	ret;

}
	// .globl	_ZN3cub18CUB_300001_SM_10006detail6reduce28DeviceReduceSingleTileKernelINS2_10policy_hubIN4cuda3std3__45tupleIJblEEEyN6thrust24THRUST_300001_SM_1000_NS8cuda_cub9__find_if7functorIS9_EEE10Policy1000EPS9_SI_iSF_S9_S9_NS7_10__identityEEEvT0_T1_T2_T3_T4_T6_
.visible .entry _ZN3cub18CUB_300001_SM_10006detail6reduce28DeviceReduceSingleTileKernelINS2_10policy_hubIN4cuda3std3__45tupleIJblEEEyN6thrust24THRUST_300001_SM_1000_NS8cuda_cub9__find_if7functorIS9_EEE10Policy1000EPS9_SI_iSF_S9_S9_NS7_10__identityEEEvT0_T1_T2_T3_T4_T6_(
	.param .u64 .ptr .align 1 _ZN3cub18CUB_300001_SM_10006detail6reduce28DeviceReduceSingleTileKernelINS2_10policy_hubIN4cuda3std3__45tupleIJblEEEyN6thrust24THRUST_300001_SM_1000_NS8cuda_cub9__find_if7functorIS9_EEE10Policy1000EPS9_SI_iSF_S9_S9_NS7_10__identityEEEvT0_T1_T2_T3_T4_T6__param_0,
	.param .u64 .ptr .align 1 _ZN3cub18CUB_300001_SM_10006detail6reduce28DeviceReduceSingleTileKernelINS2_10policy_hubIN4cuda3std3__45tupleIJblEEEyN6thrust24THRUST_300001_SM_1000_NS8cuda_cub9__find_if7functorIS9_EEE10Policy1000EPS9_SI_iSF_S9_S9_NS7_10__identityEEEvT0_T1_T2_T3_T4_T6__param_1,
	.param .u32 _ZN3cub18CUB_300001_SM_10006detail6reduce28DeviceReduceSingleTileKernelINS2_10policy_hubIN4cuda3std3__45tupleIJblEEEyN6thrust24THRUST_300001_SM_1000_NS8cuda_cub9__find_if7functorIS9_EEE10Policy1000EPS9_SI_iSF_S9_S9_NS7_10__identityEEEvT0_T1_T2_T3_T4_T6__param_2,
	.param .align 1 .b8 _ZN3cub18CUB_300001_SM_10006detail6reduce28DeviceReduceSingleTileKernelINS2_10policy_hubIN4cuda3std3__45tupleIJblEEEyN6thrust24THRUST_300001_SM_1000_NS8cuda_cub9__find_if7functorIS9_EEE10Policy1000EPS9_SI_iSF_S9_S9_NS7_10__identityEEEvT0_T1_T2_T3_T4_T6__param_3[1],
	.param .align 8 .b8 _ZN3cub18CUB_300001_SM_10006detail6reduce28DeviceReduceSingleTileKernelINS2_10policy_hubIN4cuda3std3__45tupleIJblEEEyN6thrust24THRUST_300001_SM_1000_NS8cuda_cub9__find_if7functorIS9_EEE10Policy1000EPS9_SI_iSF_S9_S9_NS7_10__identityEEEvT0_T1_T2_T3_T4_T6__param_4[16],
	.param .align 1 .b8 _ZN3cub18CUB_300001_SM_10006detail6reduce28DeviceReduceSingleTileKernelINS2_10policy_hubIN4cuda3std3__45tupleIJblEEEyN6thrust24THRUST_300001_SM_1000_NS8cuda_cub9__find_if7functorIS9_EEE10Policy1000EPS9_SI_iSF_S9_S9_NS7_10__identityEEEvT0_T1_T2_T3_T4_T6__param_5[1]
)
.maxntid 256
.minnctapersm 1
{
	.reg .pred 	%p<188>;
	.reg .b16 	%rs<340>;
	.reg .b32 	%r<406>;
	.reg .b64 	%rd<359>;
	// demoted variable
	.shared .align 8 .b8 _ZZN3cub18CUB_300001_SM_10006detail6reduce28DeviceReduceSingleTileKernelINS2_10policy_hubIN4cuda3std3__45tupleIJblEEEyN6thrust24THRUST_300001_SM_1000_NS8cuda_cub9__find_if7functorIS9_EEE10Policy1000EPS9_SI_iSF_S9_S9_NS7_10__identityEEEvT0_T1_T2_T3_T4_T6_E12temp_storage[152];
	ld.param.u64 	%rd106, [_ZN3cub18CUB_300001_SM_10006detail6reduce28DeviceReduceSingleTileKernelINS2_10policy_hubIN4cuda3std3__45tupleIJblEEEyN6thrust24THRUST_300001_SM_1000_NS8cuda_cub9__find_if7functorIS9_EEE10Policy1000EPS9_SI_iSF_S9_S9_NS7_10__identityEEEvT0_T1_T2_T3_T4_T6__param_4+8];
	ld.param.u64 	%rd105, [_ZN3cub18CUB_300001_SM_10006detail6reduce28DeviceReduceSingleTileKernelINS2_10policy_hubIN4cuda3std3__45tupleIJblEEEyN6thrust24THRUST_300001_SM_1000_NS8cuda_cub9__find_if7functorIS9_EEE10Policy1000EPS9_SI_iSF_S9_S9_NS7_10__identityEEEvT0_T1_T2_T3_T4_T6__param_0];
	ld.param.u64 	%rd107, [_ZN3cub18CUB_300001_SM_10006detail6reduce28DeviceReduceSingleTileKernelINS2_10policy_hubIN4cuda3std3__45tupleIJblEEEyN6thrust24THRUST_300001_SM_1000_NS8cuda_cub9__find_if7functorIS9_EEE10Policy1000EPS9_SI_iSF_S9_S9_NS7_10__identityEEEvT0_T1_T2_T3_T4_T6__param_1];
	ld.param.u32 	%r38, [_ZN3cub18CUB_300001_SM_10006detail6reduce28DeviceReduceSingleTileKernelINS2_10policy_hubIN4cuda3std3__45tupleIJblEEEyN6thrust24THRUST_300001_SM_1000_NS8cuda_cub9__find_if7functorIS9_EEE10Policy1000EPS9_SI_iSF_S9_S9_NS7_10__identityEEEvT0_T1_T2_T3_T4_T6__param_2];
	ld.param.u8 	%rs82, [_ZN3cub18CUB_300001_SM_10006detail6reduce28DeviceReduceSingleTileKernelINS2_10policy_hubIN4cuda3std3__45tupleIJblEEEyN6thrust24THRUST_300001_SM_1000_NS8cuda_cub9__find_if7functorIS9_EEE10Policy1000EPS9_SI_iSF_S9_S9_NS7_10__identityEEEvT0_T1_T2_T3_T4_T6__param_4];
	cvta.to.global.u64 	%rd1, %rd107;
	setp.ne.s32 	%p1, %r38, 0;
	@%p1 bra 	$L__BB11_3;
	mov.u32 	%r392, %tid.x;
	setp.ne.s32 	%p187, %r392, 0;
	@%p187 bra 	$L__BB11_112;
	st.global.u8 	[%rd1], %rs82;
	st.global.u64 	[%rd1+8], %rd106;
	bra.uni 	$L__BB11_112;
$L__BB11_3:
	setp.gt.s32 	%p2, %r38, 1023;
	@%p2 bra 	$L__BB11_74;
	mov.u32 	%r1, %tid.x;
	setp.ge.s32 	%p77, %r1, %r38;
	mov.b16 	%rs311, 0;
	mov.b64 	%rd329, 0;
	mov.u32 	%r396, %r1;
	@%p77 bra 	$L__BB11_6;
	mul.wide.u32 	%rd234, %r1, 16;
	add.s64 	%rd231, %rd105, %rd234;
	// begin inline asm
	ld.global.nc.u64 %rd230, [%rd231];
	// end inline asm
	add.s64 	%rd233, %rd231, 8;
	// begin inline asm
	ld.global.nc.u64 %rd329, [%rd233];
	// end inline asm
	cvt.u16.u64 	%rs311, %rd230;
	add.s32 	%r396, %r1, 256;
$L__BB11_6:
	setp.ge.s32 	%p78, %r396, %r38;
	@%p78 bra 	$L__BB11_12;
	not.b32 	%r158, %r396;
	add.s32 	%r4, %r38, %r158;
	and.b32  	%r159, %r4, 768;
	setp.eq.s32 	%p79, %r159, 768;
	@%p79 bra 	$L__BB11_10;
	mul.wide.u32 	%rd236, %r396, 16;
	add.s64 	%rd323, %rd105, %rd236;
	shr.u32 	%r160, %r4, 8;
	add.s32 	%r161, %r160, 1;
	and.b32  	%r162, %r161, 3;
	neg.s32 	%r394, %r162;
$L__BB11_9:
	.pragma "nounroll";
	// begin inline asm
	ld.global.nc.u64 %rd237, [%rd323];
	// end inline asm
	add.s64 	%rd240, %rd323, 8;
	// begin inline asm
	ld.global.nc.u64 %rd239, [%rd240];
	// end inline asm
	cvt.u16.u64 	%rs190, %rd237;
	and.b16  	%rs191, %rs190, 255;
	and.b16  	%rs192, %rs311, 255;
	setp.eq.s16 	%p80, %rs192, 0;
	setp.eq.s16 	%p81, %rs191, 0;
	min.s64 	%rd241, %rd239, %rd329;
	selp.b64 	%rd242, %rd329, %rd241, %p81;
	selp.b64 	%rd329, %rd239, %rd242, %p80;
	selp.b16 	%rs193, %rs311, 1, %p81;
	selp.b16 	%rs311, %rs190, %rs193, %p80;
	add.s32 	%r396, %r396, 256;
	add.s64 	%rd323, %rd323, 4096;
	add.s32 	%r394, %r394, 1;
	setp.ne.s32 	%p82, %r394, 0;
	@%p82 bra 	$L__BB11_9;
$L__BB11_10:
	setp.lt.u32 	%p83, %r4, 768;
	@%p83 bra 	$L__BB11_12;
$L__BB11_11:
	mul.wide.s32 	%rd259, %r396, 16;
	add.s64 	%rd244, %rd105, %rd259;
	// begin inline asm
	ld.global.nc.u64 %rd243, [%rd244];
	// end inline asm
	add.s64 	%rd246, %rd244, 8;
	// begin inline asm
	ld.global.nc.u64 %rd245, [%rd246];
	// end inline asm
	cvt.u16.u64 	%rs194, %rd243;
	and.b16  	%rs195, %rs194, 255;
	and.b16  	%rs196, %rs311, 255;
	setp.eq.s16 	%p84, %rs196, 0;
	setp.eq.s16 	%p85, %rs195, 0;
	min.s64 	%rd260, %rd245, %rd329;
	selp.b64 	%rd261, %rd329, %rd260, %p85;
	selp.b64 	%rd262, %rd245, %rd261, %p84;
	selp.b16 	%rs197, %rs311, 1, %p85;
	selp.b16 	%rs198, %rs194, %rs197, %p84;
	and.b16  	%rs199, %rs198, 255;
	add.s64 	%rd248, %rd244, 4096;
	// begin inline asm
	ld.global.nc.u64 %rd247, [%rd248];
	// end inline asm
	add.s64 	%rd250, %rd244, 4104;
	// begin inline asm
	ld.global.nc.u64 %rd249, [%rd250];
	// end inline asm
	cvt.u16.u64 	%rs200, %rd247;
	and.b16  	%rs201, %rs200, 255;
	setp.eq.s16 	%p86, %rs199, 0;
	setp.eq.s16 	%p87, %rs201, 0;
	min.s64 	%rd263, %rd249, %rd262;
	selp.b64 	%rd264, %rd262, %rd263, %p87;
	selp.b64 	%rd265, %rd249, %rd264, %p86;
	selp.b16 	%rs202, %rs198, 1, %p87;
	selp.b16 	%rs203, %rs200, %rs202, %p86;
	and.b16  	%rs204, %rs203, 255;
	add.s64 	%rd252, %rd244, 8192;
	// begin inline asm
	ld.global.nc.u64 %rd251, [%rd252];
	// end inline asm
	add.s64 	%rd254, %rd244, 8200;
	// begin inline asm
	ld.global.nc.u64 %rd253, [%rd254];
	// end inline asm
	cvt.u16.u64 	%rs205, %rd251;
	and.b16  	%rs206, %rs205, 255;
	setp.eq.s16 	%p88, %rs204, 0;
	setp.eq.s16 	%p89, %rs206, 0;
	min.s64 	%rd266, %rd253, %rd265;
	selp.b64 	%rd267, %rd265, %rd266, %p89;
	selp.b64 	%rd268, %rd253, %rd267, %p88;
	selp.b16 	%rs207, %rs203, 1, %p89;
	selp.b16 	%rs208, %rs205, %rs207, %p88;
	and.b16  	%rs209, %rs208, 255;
	add.s64 	%rd256, %rd244, 12288;
	// begin inline asm
	ld.global.nc.u64 %rd255, [%rd256];
	// end inline asm
	add.s64 	%rd258, %rd244, 12296;
	// begin inline asm
	ld.global.nc.u64 %rd257, [%rd258];
	// end inline asm
	cvt.u16.u64 	%rs210, %rd255;
	and.b16  	%rs211, %rs210, 255;
	setp.eq.s16 	%p90, %rs209, 0;
	setp.eq.s16 	%p91, %rs211, 0;
	min.s64 	%rd269, %rd257, %rd268;
	selp.b64 	%rd270, %rd268, %rd269, %p91;
	selp.b64 	%rd329, %rd257, %rd270, %p90;
	selp.b16 	%rs212, %rs208, 1, %p91;
	selp.b16 	%rs311, %rs210, %rs212, %p90;
	add.s32 	%r396, %r396, 1024;
	setp.lt.s32 	%p92, %r396, %r38;
	@%p92 bra 	$L__BB11_11;
$L__BB11_12:
	setp.lt.s32 	%p93, %r38, 256;
	@%p93 bra 	$L__BB11_37;
	// begin inline asm
	mov.u32 %r281, %laneid;
	// end inline asm
	cvt.u32.u16 	%r302, %rs311;
	and.b32  	%r283, %r302, 255;
	mov.b32 	%r299, 1;
	mov.b32 	%r300, 31;
	mov.b32 	%r301, -1;
	// begin inline asm
	shfl.sync.down.b32 %r282, %r283, %r299, %r300, %r301;
	// end inline asm
	// begin inline asm
	shfl.sync.down.b32 %r287, %r288, %r299, %r300, %r301;
	// end inline asm
	mov.b64 	{%r293, %r298}, %rd329;
	// begin inline asm
	shfl.sync.down.b32 %r292, %r293, %r299, %r300, %r301;
	// end inline asm
	// begin inline asm
	shfl.sync.down.b32 %r297, %r298, %r299, %r300, %r301;
	// end inline asm
	mov.b64 	%rd14, {%r292, %r297};
	cvt.u16.u32 	%rs10, %r282;
	setp.gt.s32 	%p143, %r281, 30;
	@%p143 bra 	$L__BB11_17;
	and.b16  	%rs254, %rs311, 255;
	setp.eq.s16 	%p144, %rs254, 0;
	and.b16  	%rs255, %rs10, 255;
	setp.eq.s16 	%p145, %rs255, 0;
	or.pred  	%p146, %p144, %p145;
	@%p146 bra 	$L__BB11_16;
	min.s64 	%rd329, %rd14, %rd329;
	mov.b16 	%rs311, 1;
	bra.uni 	$L__BB11_17;
$L__BB11_16:
	setp.eq.s16 	%p147, %rs254, 0;
	selp.b64 	%rd329, %rd14, %rd329, %p147;
	selp.b16 	%rs311, %rs10, %rs311, %p147;
$L__BB11_17:
	cvt.u32.u16 	%r323, %rs311;
	and.b32  	%r304, %r323, 255;
	mov.b32 	%r320, 2;
	mov.b32 	%r321, 31;
	mov.b32 	%r322, -1;
	// begin inline asm
	shfl.sync.down.b32 %r303, %r304, %r320, %r321, %r322;
	// end inline asm
	// begin inline asm
	shfl.sync.down.b32 %r308, %r309, %r320, %r321, %r322;
	// end inline asm
	mov.b64 	{%r314, %r319}, %rd329;
	// begin inline asm
	shfl.sync.down.b32 %r313, %r314, %r320, %r321, %r322;
	// end inline asm
	// begin inline asm
	shfl.sync.down.b32 %r318, %r319, %r320, %r321, %r322;
	// end inline asm
	mov.b64 	%rd18, {%r313, %r318};
	cvt.u16.u32 	%rs13, %r303;
	setp.gt.s32 	%p148, %r281, 29;
	@%p148 bra 	$L__BB11_21;
	and.b16  	%rs258, %rs311, 255;
	setp.eq.s16 	%p149, %rs258, 0;
	and.b16  	%rs259, %rs13, 255;
	setp.eq.s16 	%p150, %rs259, 0;
	or.pred  	%p151, %p149, %p150;
	@%p151 bra 	$L__BB11_20;
	min.s64 	%rd329, %rd18, %rd329;
	mov.b16 	%rs311, 1;
	bra.uni 	$L__BB11_21;
$L__BB11_20:
	setp.eq.s16 	%p152, %rs258, 0;
	selp.b64 	%rd329, %rd18, %rd329, %p152;
	selp.b16 	%rs311, %rs13, %rs311, %p152;
$L__BB11_21:
	cvt.u32.u16 	%r344, %rs311;
	and.b32  	%r325, %r344, 255;
	mov.b32 	%r341, 4;
	mov.b32 	%r342, 31;
	mov.b32 	%r343, -1;
	// begin inline asm
	shfl.sync.down.b32 %r324, %r325, %r341, %r342, %r343;
	// end inline asm
	// begin inline asm
	shfl.sync.down.b32 %r329, %r330, %r341, %r342, %r343;
	// end inline asm
	mov.b64 	{%r335, %r340}, %rd329;
	// begin inline asm
	shfl.sync.down.b32 %r334, %r335, %r341, %r342, %r343;
	// end inline asm
	// begin inline asm
	shfl.sync.down.b32 %r339, %r340, %r341, %r342, %r343;
	// end inline asm
	mov.b64 	%rd22, {%r334, %r339};
	cvt.u16.u32 	%rs16, %r324;
	setp.gt.s32 	%p153, %r281, 27;
	@%p153 bra 	$L__BB11_25;
	and.b16  	%rs262, %rs311, 255;
	setp.eq.s16 	%p154, %rs262, 0;
	and.b16  	%rs263, %rs16, 255;
	setp.eq.s16 	%p155, %rs263, 0;
	or.pred  	%p156, %p154, %p155;
	@%p156 bra 	$L__BB11_24;
	min.s64 	%rd329, %rd22, %rd329;
	mov.b16 	%rs311, 1;
	bra.uni 	$L__BB11_25;
$L__BB11_24:
	setp.eq.s16 	%p157, %rs262, 0;
	selp.b64 	%rd329, %rd22, %rd329, %p157;
	selp.b16 	%rs311, %rs16, %rs311, %p157;
$L__BB11_25:
	cvt.u32.u16 	%r365, %rs311;
	and.b32  	%r346, %r365, 255;
	mov.b32 	%r362, 8;
	mov.b32 	%r363, 31;
	mov.b32 	%r364, -1;
	// begin inline asm
	shfl.sync.down.b32 %r345, %r346, %r362, %r363, %r364;
	// end inline asm
	// begin inline asm
	shfl.sync.down.b32 %r350, %r351, %r362, %r363, %r364;
	// end inline asm
	mov.b64 	{%r356, %r361}, %rd329;
	// begin inline asm
	shfl.sync.down.b32 %r355, %r356, %r362, %r363, %r364;
	// end inline asm
	// begin inline asm
	shfl.sync.down.b32 %r360, %r361, %r362, %r363, %r364;
	// end inline asm
	mov.b64 	%rd26, {%r355, %r360};
	cvt.u16.u32 	%rs19, %r345;
	setp.gt.s32 	%p158, %r281, 23;
	@%p158 bra 	$L__BB11_29;
	and.b16  	%rs266, %rs311, 255;
	setp.eq.s16 	%p159, %rs266, 0;
	and.b16  	%rs267, %rs19, 255;
	setp.eq.s16 	%p160, %rs267, 0;
	or.pred  	%p161, %p159, %p160;
	@%p161 bra 	$L__BB11_28;
	min.s64 	%rd329, %rd26, %rd329;
	mov.b16 	%rs311, 1;
	bra.uni 	$L__BB11_29;
$L__BB11_28:
	setp.eq.s16 	%p162, %rs266, 0;
	selp.b64 	%rd329, %rd26, %rd329, %p162;
	selp.b16 	%rs311, %rs19, %rs311, %p162;
$L__BB11_29:
	cvt.u32.u16 	%r386, %rs311;
	and.b32  	%r367, %r386, 255;
	mov.b32 	%r383, 16;
	mov.b32 	%r384, 31;
	mov.b32 	%r385, -1;
	// begin inline asm
	shfl.sync.down.b32 %r366, %r367, %r383, %r384, %r385;
	// end inline asm
	// begin inline asm
	shfl.sync.down.b32 %r371, %r372, %r383, %r384, %r385;
	// end inline asm
	mov.b64 	{%r377, %r382}, %rd329;
	// begin inline asm
	shfl.sync.down.b32 %r376, %r377, %r383, %r384, %r385;
	// end inline asm
	// begin inline asm
	shfl.sync.down.b32 %r381, %r382, %r383, %r384, %r385;
	// end inline asm
	mov.b64 	%rd30, {%r376, %r381};
	cvt.u16.u32 	%rs22, %r366;
	setp.gt.s32 	%p163, %r281, 15;
	@%p163 bra 	$L__BB11_33;
	and.b16  	%rs270, %rs311, 255;
	setp.eq.s16 	%p164, %rs270, 0;
	and.b16  	%rs271, %rs22, 255;
	setp.eq.s16 	%p165, %rs271, 0;
	or.pred  	%p166, %p164, %p165;
	@%p166 bra 	$L__BB11_32;
	min.s64 	%rd329, %rd30, %rd329;
	mov.b16 	%rs311, 1;
	bra.uni 	$L__BB11_33;
$L__BB11_32:
	setp.eq.s16 	%p167, %rs270, 0;
	selp.b64 	%rd329, %rd30, %rd329, %p167;
	selp.b16 	%rs311, %rs22, %rs311, %p167;
$L__BB11_33:
	setp.ne.s32 	%p168, %r281, 0;
	@%p168 bra 	$L__BB11_35;
	shr.u32 	%r387, %r1, 1;
	and.b32  	%r388, %r387, 496;
	mov.u32 	%r389, _ZZN3cub18CUB_300001_SM_10006detail6reduce28DeviceReduceSingleTileKernelINS2_10policy_hubIN4cuda3std3__45tupleIJblEEEyN6thrust24THRUST_300001_SM_1000_NS8cuda_cub9__find_if7functorIS9_EEE10Policy1000EPS9_SI_iSF_S9_S9_NS7_10__identityEEEvT0_T1_T2_T3_T4_T6_E12temp_storage;
	add.s32 	%r390, %r389, %r388;
	st.shared.u8 	[%r390+8], %rs311;
	st.shared.u64 	[%r390+16], %rd329;
$L__BB11_35:
	bar.sync 	0;
	setp.ne.s32 	%p169, %r1, 0;
	@%p169 bra 	$L__BB11_110;
	ld.shared.u8 	%rs274, [_ZZN3cub18CUB_300001_SM_10006detail6reduce28DeviceReduceSingleTileKernelINS2_10policy_hubIN4cuda3std3__45tupleIJblEEEyN6thrust24THRUST_300001_SM_1000_NS8cuda_cub9__find_if7functorIS9_EEE10Policy1000EPS9_SI_iSF_S9_S9_NS7_10__identityEEEvT0_T1_T2_T3_T4_T6_E12temp_storage+24];
	ld.shared.u64 	%rd292, [_ZZN3cub18CUB_300001_SM_10006detail6reduce28DeviceReduceSingleTileKernelINS2_10policy_hubIN4cuda3std3__45tupleIJblEEEyN6thrust24THRUST_300001_SM_1000_NS8cuda_cub9__find_if7functorIS9_EEE10Policy1000EPS9_SI_iSF_S9_S9_NS7_10__identityEEEvT0_T1_T2_T3_T4_T6_E12temp_storage+32];
	and.b16  	%rs275, %rs311, 255;
	setp.eq.s16 	%p170, %rs275, 0;
	setp.eq.s16 	%p171, %rs274, 0;
	min.s64 	%rd293, %rd292, %rd329;
	selp.b64 	%rd294, %rd329, %rd293, %p171;
	selp.b64 	%rd295, %rd292, %rd294, %p170;
	selp.b16 	%rs276, %rs311, 1, %p171;
	selp.b16 	%rs277, %rs274, %rs276, %p170;
	and.b16  	%rs278, %rs277, 255;
	ld.shared.u8 	%rs279, [_ZZN3cub18CUB_300001_SM_10006detail6reduce28DeviceReduceSingleTileKernelINS2_10policy_hubIN4cuda3std3__45tupleIJblEEEyN6thrust24THRUST_300001_SM_1000_NS8cuda_cub9__find_if7functorIS9_EEE10Policy1000EPS9_SI_iSF_S9_S9_NS7_10__identityEEEvT0_T1_T2_T3_T4_T6_E12temp_storage+40];
	ld.shared.u64 	%rd296, [_ZZN3cub18CUB_300001_SM_10006detail6reduce28DeviceReduceSingleTileKernelINS2_10policy_hubIN4cuda3std3__45tupleIJblEEEyN6thrust24THRUST_300001_SM_1000_NS8cuda_cub9__find_if7functorIS9_EEE10Policy1000EPS9_SI_iSF_S9_S9_NS7_10__identityEEEvT0_T1_T2_T3_T4_T6_E12temp_storage+48];
	setp.eq.s16 	%p172, %rs278, 0;
	setp.eq.s16 	%p173, %rs279, 0;
	min.s64 	%rd297, %rd296, %rd295;
	selp.b64 	%rd298, %rd295, %rd297, %p173;
	selp.b64 	%rd299, %rd296, %rd298, %p172;
	selp.b16 	%rs280, %rs277, 1, %p173;
	selp.b16 	%rs281, %rs279, %rs280, %p172;
	and.b16  	%rs282, %rs281, 255;
	ld.shared.u8 	%rs283, [_ZZN3cub18CUB_300001_SM_10006detail6reduce28DeviceReduceSingleTileKernelINS2_10policy_hubIN4cuda3std3__45tupleIJblEEEyN6thrust24THRUST_300001_SM_1000_NS8cuda_cub9__find_if7functorIS9_EEE10Policy1000EPS9_SI_iSF_S9_S9_NS7_10__identityEEEvT0_T1_T2_T3_T4_T6_E12temp_storage+56];
	ld.shared.u64 	%rd300, [_ZZN3cub18CUB_300001_SM_10006detail6reduce28DeviceReduceSingleTileKernelINS2_10policy_hubIN4cuda3std3__45tupleIJblEEEyN6thrust24THRUST_300001_SM_1000_NS8cuda_cub9__find_if7functorIS9_EEE10Policy1000EPS9_SI_iSF_S9_S9_NS7_10__identityEEEvT0_T1_T2_T3_T4_T6_E12temp_storage+64];
	setp.eq.s16 	%p174, %rs282, 0;
	setp.eq.s16 	%p175, %rs283, 0;
	min.s64 	%rd301, %rd300, %rd299;
	selp.b16 	%rs284, %rs281, 1, %p175;
	selp.b16 	%rs285, %rs283, %rs284, %p174;
	and.b16  	%rs286, %rs285, 255;
	selp.b64 	%rd302, %rd299, %rd301, %p175;
	selp.b64 	%rd303, %rd300, %rd302, %p174;
	ld.shared.u8 	%rs287, [_ZZN3cub18CUB_300001_SM_10006detail6reduce28DeviceReduceSingleTileKernelINS2_10policy_hubIN4cuda3std3__45tupleIJblEEEyN6thrust24THRUST_300001_SM_1000_NS8cuda_cub9__find_if7functorIS9_EEE10Policy1000EPS9_SI_iSF_S9_S9_NS7_10__identityEEEvT0_T1_T2_T3_T4_T6_E12temp_storage+72];
	ld.shared.u64 	%rd304, [_ZZN3cub18CUB_300001_SM_10006detail6reduce28DeviceReduceSingleTileKernelINS2_10policy_hubIN4cuda3std3__45tupleIJblEEEyN6thrust24THRUST_300001_SM_1000_NS8cuda_cub9__find_if7functorIS9_EEE10Policy1000EPS9_SI_iSF_S9_S9_NS7_10__identityEEEvT0_T1_T2_T3_T4_T6_E12temp_storage+80];
	setp.eq.s16 	%p176, %rs286, 0;
	setp.eq.s16 	%p177, %rs287, 0;
	min.s64 	%rd305, %rd304, %rd303;
	selp.b16 	%rs288, %rs285, 1, %p177;
	selp.b16 	%rs289, %rs287, %rs288, %p176;
	and.b16  	%rs290, %rs289, 255;
	selp.b64 	%rd306, %rd303, %rd305, %p177;
	selp.b64 	%rd307, %rd304, %rd306, %p176;
	ld.shared.u8 	%rs291, [_ZZN3cub18CUB_300001_SM_10006detail6reduce28DeviceReduceSingleTileKernelINS2_10policy_hubIN4cuda3std3__45tupleIJblEEEyN6thrust24THRUST_300001_SM_1000_NS8cuda_cub9__find_if7functorIS9_EEE10Policy1000EPS9_SI_iSF_S9_S9_NS7_10__identityEEEvT0_T1_T2_T3_T4_T6_E12temp_storage+88];
	ld.shared.u64 	%rd308, [_ZZN3cub18CUB_300001_SM_10006detail6reduce28DeviceReduceSingleTileKernelINS2_10policy_hubIN4cuda3std3__45tupleIJblEEEyN6thrust24THRUST_300001_SM_1000_NS8cuda_cub9__find_if7functorIS9_EEE10Policy1000EPS9_SI_iSF_S9_S9_NS7_10__identityEEEvT0_T1_T2_T3_T4_T6_E12temp_storage+96];
	setp.eq.s16 	%p178, %rs290, 0;
	setp.eq.s16 	%p179, %rs291, 0;
	min.s64 	%rd309, %rd308, %rd307;
	selp.b16 	%rs292, %rs289, 1, %p179;
	selp.b16 	%rs293, %rs291, %rs292, %p178;
	and.b16  	%rs294, %rs293, 255;
	selp.b64 	%rd310, %rd307, %rd309, %p179;
	selp.b64 	%rd311, %rd308, %rd310, %p178;
	ld.shared.u8 	%rs295, [_ZZN3cub18CUB_300001_SM_10006detail6reduce28DeviceReduceSingleTileKernelINS2_10policy_hubIN4cuda3std3__45tupleIJblEEEyN6thrust24THRUST_300001_SM_1000_NS8cuda_cub9__find_if7functorIS9_EEE10Policy1000EPS9_SI_iSF_S9_S9_NS7_10__identityEEEvT0_T1_T2_T3_T4_T6_E12temp_storage+104];
	ld.shared.u64 	%rd312, [_ZZN3cub18CUB_300001_SM_10006detail6reduce28DeviceReduceSingleTileKernelINS2_10policy_hubIN4cuda3std3__45tupleIJblEEEyN6thrust24THRUST_300001_SM_1000_NS8cuda_cub9__find_if7functorIS9_EEE10Policy1000EPS9_SI_iSF_S9_S9_NS7_10__identityEEEvT0_T1_T2_T3_T4_T6_E12temp_storage+112];
	setp.eq.s16 	%p180, %rs294, 0;
	setp.eq.s16 	%p181, %rs295, 0;
	min.s64 	%rd313, %rd312, %rd311;
	selp.b16 	%rs296, %rs293, 1, %p181;
	selp.b16 	%rs297, %rs295, %rs296, %p180;
	and.b16  	%rs298, %rs297, 255;
	selp.b64 	%rd314, %rd311, %rd313, %p181;
	selp.b64 	%rd315, %rd312, %rd314, %p180;
	ld.shared.u8 	%rs299, [_ZZN3cub18CUB_300001_SM_10006detail6reduce28DeviceReduceSingleTileKernelINS2_10policy_hubIN4cuda3std3__45tupleIJblEEEyN6thrust24THRUST_300001_SM_1000_NS8cuda_cub9__find_if7functorIS9_EEE10Policy1000EPS9_SI_iSF_S9_S9_NS7_10__identityEEEvT0_T1_T2_T3_T4_T6_E12temp_storage+120];
	ld.shared.u64 	%rd316, [_ZZN3cub18CUB_300001_SM_10006detail6reduce28DeviceReduceSingleTileKernelINS2_10policy_hubIN4cuda3std3__45tupleIJblEEEyN6thrust24THRUST_300001_SM_1000_NS8cuda_cub9__find_if7functorIS9_EEE10Policy1000EPS9_SI_iSF_S9_S9_NS7_10__identityEEEvT0_T1_T2_T3_T4_T6_E12temp_storage+128];
	setp.eq.s16 	%p182, %rs298, 0;
	setp.eq.s16 	%p183, %rs299, 0;
	min.s64 	%rd317, %rd316, %rd315;
	selp.b16 	%rs300, %rs297, 1, %p183;
	selp.b16 	%rs311, %rs299, %rs300, %p182;
	selp.b64 	%rd318, %rd315, %rd317, %p183;
	selp.b64 	%rd329, %rd316, %rd318, %p182;
	bra.uni 	$L__BB11_110;
$L__BB11_37:
	// begin inline asm
	mov.u32 %r163, %laneid;
	// end inline asm
	and.b32  	%r184, %r1, 992;
	add.s32 	%r185, %r184, 32;
	setp.gt.s32 	%p94, %r185, %r38;
	not.b32 	%r186, %r184;
	add.s32 	%r187, %r38, %r186;
	selp.b32 	%r182, %r187, 31, %p94;
	cvt.u32.u16 	%r188, %rs311;
	and.b32  	%r165, %r188, 255;
	mov.b32 	%r181, 1;
	mov.b32 	%r183, -1;
	// begin inline asm
	shfl.sync.down.b32 %r164, %r165, %r181, %r182, %r183;
	// end inline asm
	// begin inline asm
	shfl.sync.down.b32 %r169, %r170, %r181, %r182, %r183;
	// end inline asm
	mov.b64 	{%r175, %r180}, %rd329;
	// begin inline asm
	shfl.sync.down.b32 %r174, %r175, %r181, %r182, %r183;
	// end inline asm
	// begin inline asm
	shfl.sync.down.b32 %r179, %r180, %r181, %r182, %r183;
	// end inline asm
	mov.b64 	%rd35, {%r174, %r179};
	cvt.u16.u32 	%rs26, %r164;
	setp.ge.s32 	%p95, %r163, %r182;
	@%p95 bra 	$L__BB11_41;
	and.b16  	%rs213, %rs311, 255;
	setp.eq.s16 	%p96, %rs213, 0;
	and.b16  	%rs214, %rs26, 255;
	setp.eq.s16 	%p97, %rs214, 0;
	or.pred  	%p98, %p96, %p97;
	@%p98 bra 	$L__BB11_40;
	min.s64 	%rd329, %rd35, %rd329;
	mov.b16 	%rs311, 1;
	bra.uni 	$L__BB11_41;
$L__BB11_40:
	setp.eq.s16 	%p99, %rs213, 0;
	selp.b16 	%rs311, %rs26, %rs311, %p99;
	selp.b64 	%rd329, %rd35, %rd329, %p99;
$L__BB11_41:
	cvt.u32.u16 	%r209, %rs311;
	and.b32  	%r190, %r209, 255;
	mov.b32 	%r206, 2;
	mov.b32 	%r208, -1;
	// begin inline asm
	shfl.sync.down.b32 %r189, %r190, %r206, %r182, %r208;
	// end inline asm
	// begin inline asm
	shfl.sync.down.b32 %r194, %r195, %r206, %r182, %r208;
	// end inline asm
	mov.b64 	{%r200, %r205}, %rd329;
	// begin inline asm
	shfl.sync.down.b32 %r199, %r200, %r206, %r182, %r208;
	// end inline asm
	// begin inline asm
	shfl.sync.down.b32 %r204, %r205, %r206, %r182, %r208;
	// end inline asm
	mov.b64 	%rd39, {%r199, %r204};
	cvt.u16.u32 	%rs29, %r189;
	add.s32 	%r210, %r163, 2;
	setp.gt.s32 	%p100, %r210, %r182;
	@%p100 bra 	$L__BB11_45;
	and.b16  	%rs217, %rs311, 255;
	setp.eq.s16 	%p101, %rs217, 0;
	and.b16  	%rs218, %rs29, 255;
	setp.eq.s16 	%p102, %rs218, 0;
	or.pred  	%p103, %p101, %p102;
	@%p103 bra 	$L__BB11_44;
	min.s64 	%rd329, %rd39, %rd329;
	mov.b16 	%rs311, 1;
	bra.uni 	$L__BB11_45;
$L__BB11_44:
	setp.eq.s16 	%p104, %rs217, 0;
	selp.b16 	%rs311, %rs29, %rs311, %p104;
	selp.b64 	%rd329, %rd39, %rd329, %p104;
$L__BB11_45:
	cvt.u32.u16 	%r231, %rs311;
	and.b32  	%r212, %r231, 255;
	mov.b32 	%r228, 4;
	mov.b32 	%r230, -1;
	// begin inline asm
	shfl.sync.down.b32 %r211, %r212, %r228, %r182, %r230;
	// end inline asm
	// begin inline asm
	shfl.sync.down.b32 %r216, %r217, %r228, %r182, %r230;
	// end inline asm
	mov.b64 	{%r222, %r227}, %rd329;
	// begin inline asm
	shfl.sync.down.b32 %r221, %r222, %r228, %r182, %r230;
	// end inline asm
	// begin inline asm
	shfl.sync.down.b32 %r226, %r227, %r228, %r182, %r230;
	// end inline asm
	mov.b64 	%rd43, {%r221, %r226};
	cvt.u16.u32 	%rs32, %r211;
	add.s32 	%r232, %r163, 4;
	setp.gt.s32 	%p105, %r232, %r182;
	@%p105 bra 	$L__BB11_49;
	and.b16  	%rs221, %rs311, 255;
	setp.eq.s16 	%p106, %rs221, 0;
	and.b16  	%rs222, %rs32, 255;
	setp.eq.s16 	%p107, %rs222, 0;
	or.pred  	%p108, %p106, %p107;
	@%p108 bra 	$L__BB11_48;
	min.s64 	%rd329, %rd43, %rd329;
	mov.b16 	%rs311, 1;
	bra.uni 	$L__BB11_49;
$L__BB11_48:
	setp.eq.s16 	%p109, %rs221, 0;
	selp.b16 	%rs311, %rs32, %rs311, %p109;
	selp.b64 	%rd329, %rd43, %rd329, %p109;
$L__BB11_49:
	cvt.u32.u16 	%r253, %rs311;
	and.b32  	%r234, %r253, 255;
	mov.b32 	%r250, 8;
	mov.b32 	%r252, -1;
	// begin inline asm
	shfl.sync.down.b32 %r233, %r234, %r250, %r182, %r252;
	// end inline asm
	// begin inline asm
	shfl.sync.down.b32 %r238, %r239, %r250, %r182, %r252;
	// end inline asm
	mov.b64 	{%r244, %r249}, %rd329;
	// begin inline asm
	shfl.sync.down.b32 %r243, %r244, %r250, %r182, %r252;
	// end inline asm
	// begin inline asm
	shfl.sync.down.b32 %r248, %r249, %r250, %r182, %r252;
	// end inline asm
	mov.b64 	%rd47, {%r243, %r248};
	cvt.u16.u32 	%rs35, %r233;
	add.s32 	%r254, %r163, 8;
	setp.gt.s32 	%p110, %r254, %r182;
	@%p110 bra 	$L__BB11_53;
	and.b16  	%rs225, %rs311, 255;
	setp.eq.s16 	%p111, %rs225, 0;
	and.b16  	%rs226, %rs35, 255;
	setp.eq.s16 	%p112, %rs226, 0;
	or.pred  	%p113, %p111, %p112;
	@%p113 bra 	$L__BB11_52;
	min.s64 	%rd329, %rd47, %rd329;
	mov.b16 	%rs311, 1;
	bra.uni 	$L__BB11_53;
$L__BB11_52:
	setp.eq.s16 	%p114, %rs225, 0;
	selp.b16 	%rs311, %rs35, %rs311, %p114;
	selp.b64 	%rd329, %rd47, %rd329, %p114;
$L__BB11_53:
	cvt.u32.u16 	%r275, %rs311;
	and.b32  	%r256, %r275, 255;
	mov.b32 	%r272, 16;
	mov.b32 	%r274, -1;
	// begin inline asm
	shfl.sync.down.b32 %r255, %r256, %r272, %r182, %r274;
	// end inline asm
	// begin inline asm
	shfl.sync.down.b32 %r260, %r261, %r272, %r182, %r274;
	// end inline asm
	mov.b64 	{%r266, %r271}, %rd329;
	// begin inline asm
	shfl.sync.down.b32 %r265, %r266, %r272, %r182, %r274;
	// end inline asm
	// begin inline asm
	shfl.sync.down.b32 %r270, %r271, %r272, %r182, %r274;
	// end inline asm
	mov.b64 	%rd51, {%r265, %r270};
	cvt.u16.u32 	%rs38, %r255;
	add.s32 	%r276, %r163, 16;
	setp.gt.s32 	%p115, %r276, %r182;
	@%p115 bra 	$L__BB11_57;
	and.b16  	%rs229, %rs311, 255;
	setp.eq.s16 	%p116, %rs229, 0;
	and.b16  	%rs230, %rs38, 255;
	setp.eq.s16 	%p117, %rs230, 0;
	or.pred  	%p118, %p116, %p117;
	@%p118 bra 	$L__BB11_56;
	min.s64 	%rd329, %rd51, %rd329;
	mov.b16 	%rs311, 1;
	bra.uni 	$L__BB11_57;
$L__BB11_56:
	setp.eq.s16 	%p119, %rs229, 0;
	selp.b16 	%rs311, %rs38, %rs311, %p119;
	selp.b64 	%rd329, %rd51, %rd329, %p119;
$L__BB11_57:
	setp.ne.s32 	%p120, %r163, 0;
	@%p120 bra 	$L__BB11_59;
	shr.u32 	%r277, %r1, 1;
	and.b32  	%r278, %r277, 496;
	mov.u32 	%r279, _ZZN3cub18CUB_300001_SM_10006detail6reduce28DeviceReduceSingleTileKernelINS2_10policy_hubIN4cuda3std3__45tupleIJblEEEyN6thrust24THRUST_300001_SM_1000_NS8cuda_cub9__find_if7functorIS9_EEE10Policy1000EPS9_SI_iSF_S9_S9_NS7_10__identityEEEvT0_T1_T2_T3_T4_T6_E12temp_storage;
	add.s32 	%r280, %r279, %r278;
	st.shared.u8 	[%r280+8], %rs311;
	st.shared.u64 	[%r280+16], %rd329;
$L__BB11_59:
	bar.sync 	0;
	setp.ne.s32 	%p121, %r1, 0;
	@%p121 bra 	$L__BB11_110;
	setp.lt.s32 	%p122, %r38, 33;
	@%p122 bra 	$L__BB11_62;
	ld.shared.u8 	%rs233, [_ZZN3cub18CUB_300001_SM_10006detail6reduce28DeviceReduceSingleTileKernelINS2_10policy_hubIN4cuda3std3__45tupleIJblEEEyN6thrust24THRUST_300001_SM_1000_NS8cuda_cub9__find_if7functorIS9_EEE10Policy1000EPS9_SI_iSF_S9_S9_NS7_10__identityEEEvT0_T1_T2_T3_T4_T6_E12temp_storage+24];
	ld.shared.u64 	%rd271, [_ZZN3cub18CUB_300001_SM_10006detail6reduce28DeviceReduceSingleTileKernelINS2_10policy_hubIN4cuda3std3__45tupleIJblEEEyN6thrust24THRUST_300001_SM_1000_NS8cuda_cub9__find_if7functorIS9_EEE10Policy1000EPS9_SI_iSF_S9_S9_NS7_10__identityEEEvT0_T1_T2_T3_T4_T6_E12temp_storage+32];
	and.b16  	%rs234, %rs311, 255;
	setp.eq.s16 	%p123, %rs234, 0;
	setp.eq.s16 	%p124, %rs233, 0;
	min.s64 	%rd272, %rd271, %rd329;
	selp.b16 	%rs235, %rs311, 1, %p124;
	selp.b16 	%rs311, %rs233, %rs235, %p123;
	selp.b64 	%rd273, %rd329, %rd272, %p124;
	selp.b64 	%rd329, %rd271, %rd273, %p123;
$L__BB11_62:
	setp.lt.s32 	%p125, %r38, 65;
	@%p125 bra 	$L__BB11_64;
	ld.shared.u8 	%rs236, [_ZZN3cub18CUB_300001_SM_10006detail6reduce28DeviceReduceSingleTileKernelINS2_10policy_hubIN4cuda3std3__45tupleIJblEEEyN6thrust24THRUST_300001_SM_1000_NS8cuda_cub9__find_if7functorIS9_EEE10Policy1000EPS9_SI_iSF_S9_S9_NS7_10__identityEEEvT0_T1_T2_T3_T4_T6_E12temp_storage+40];
	ld.shared.u64 	%rd274, [_ZZN3cub18CUB_300001_SM_10006detail6reduce28DeviceReduceSingleTileKernelINS2_10policy_hubIN4cuda3std3__45tupleIJblEEEyN6thrust24THRUST_300001_SM_1000_NS8cuda_cub9__find_if7functorIS9_EEE10Policy1000EPS9_SI_iSF_S9_S9_NS7_10__identityEEEvT0_T1_T2_T3_T4_T6_E12temp_storage+48];
	and.b16  	%rs237, %rs311, 255;
	setp.eq.s16 	%p126, %rs237, 0;
	setp.eq.s16 	%p127, %rs236, 0;
	min.s64 	%rd275, %rd274, %rd329;
	selp.b16 	%rs238, %rs311, 1, %p127;
	selp.b16 	%rs311, %rs236, %rs238, %p126;
	selp.b64 	%rd276, %rd329, %rd275, %p127;
	selp.b64 	%rd329, %rd274, %rd276, %p126;
$L__BB11_64:
	setp.lt.s32 	%p128, %r38, 97;
	@%p128 bra 	$L__BB11_66;
	ld.shared.u8 	%rs239, [_ZZN3cub18CUB_300001_SM_10006detail6reduce28DeviceReduceSingleTileKernelINS2_10policy_hubIN4cuda3std3__45tupleIJblEEEyN6thrust24THRUST_300001_SM_1000_NS8cuda_cub9__find_if7functorIS9_EEE10Policy1000EPS9_SI_iSF_S9_S9_NS7_10__identityEEEvT0_T1_T2_T3_T4_T6_E12temp_storage+56];
	ld.shared.u64 	%rd277, [_ZZN3cub18CUB_300001_SM_10006detail6reduce28DeviceReduceSingleTileKernelINS2_10policy_hubIN4cuda3std3__45tupleIJblEEEyN6thrust24THRUST_300001_SM_1000_NS8cuda_cub9__find_if7functorIS9_EEE10Policy1000EPS9_SI_iSF_S9_S9_NS7_10__identityEEEvT0_T1_T2_T3_T4_T6_E12temp_storage+64];
	and.b16  	%rs240, %rs311, 255;
	setp.eq.s16 	%p129, %rs240, 0;
	setp.eq.s16 	%p130, %rs239, 0;
	min.s64 	%rd278, %rd277, %rd329;
	selp.b16 	%rs241, %rs311, 1, %p130;
	selp.b16 	%rs311, %rs239, %rs241, %p129;
	selp.b64 	%rd279, %rd329, %rd278, %p130;
	selp.b64 	%rd329, %rd277, %rd279, %p129;
$L__BB11_66:
	setp.lt.s32 	%p131, %r38, 129;
	@%p131 bra 	$L__BB11_68;
	ld.shared.u8 	%rs242, [_ZZN3cub18CUB_300001_SM_10006detail6reduce28DeviceReduceSingleTileKernelINS2_10policy_hubIN4cuda3std3__45tupleIJblEEEyN6thrust24THRUST_300001_SM_1000_NS8cuda_cub9__find_if7functorIS9_EEE10Policy1000EPS9_SI_iSF_S9_S9_NS7_10__identityEEEvT0_T1_T2_T3_T4_T6_E12temp_storage+72];
	ld.shared.u64 	%rd280, [_ZZN3cub18CUB_300001_SM_10006detail6reduce28DeviceReduceSingleTileKernelINS2_10policy_hubIN4cuda3std3__45tupleIJblEEEyN6thrust24THRUST_300001_SM_1000_NS8cuda_cub9__find_if7functorIS9_EEE10Policy1000EPS9_SI_iSF_S9_S9_NS7_10__identityEEEvT0_T1_T2_T3_T4_T6_E12temp_storage+80];
	and.b16  	%rs243, %rs311, 255;
	setp.eq.s16 	%p132, %rs243, 0;
	setp.eq.s16 	%p133, %rs242, 0;
	min.s64 	%rd281, %rd280, %rd329;
	selp.b16 	%rs244, %rs311, 1, %p133;
	selp.b16 	%rs311, %rs242, %rs244, %p132;
	selp.b64 	%rd282, %rd329, %rd281, %p133;
	selp.b64 	%rd329, %rd280, %rd282, %p132;
$L__BB11_68:
	setp.lt.s32 	%p134, %r38, 161;
	@%p134 bra 	$L__BB11_70;
	ld.shared.u8 	%rs245, [_ZZN3cub18CUB_300001_SM_10006detail6reduce28DeviceReduceSingleTileKernelINS2_10policy_hubIN4cuda3std3__45tupleIJblEEEyN6thrust24THRUST_300001_SM_1000_NS8cuda_cub9__find_if7functorIS9_EEE10Policy1000EPS9_SI_iSF_S9_S9_NS7_10__identityEEEvT0_T1_T2_T3_T4_T6_E12temp_storage+88];
	ld.shared.u64 	%rd283, [_ZZN3cub18CUB_300001_SM_10006detail6reduce28DeviceReduceSingleTileKernelINS2_10policy_hubIN4cuda3std3__45tupleIJblEEEyN6thrust24THRUST_300001_SM_1000_NS8cuda_cub9__find_if7functorIS9_EEE10Policy1000EPS9_SI_iSF_S9_S9_NS7_10__identityEEEvT0_T1_T2_T3_T4_T6_E12temp_storage+96];
	and.b16  	%rs246, %rs311, 255;
	setp.eq.s16 	%p135, %rs246, 0;
	setp.eq.s16 	%p136, %rs245, 0;
	min.s64 	%rd284, %rd283, %rd329;
	selp.b16 	%rs247, %rs311, 1, %p136;
	selp.b16 	%rs311, %rs245, %rs247, %p135;
	selp.b64 	%rd285, %rd329, %rd284, %p136;
	selp.b64 	%rd329, %rd283, %rd285, %p135;
$L__BB11_70:
	setp.lt.s32 	%p137, %r38, 193;
	@%p137 bra 	$L__BB11_72;
	ld.shared.u8 	%rs248, [_ZZN3cub18CUB_300001_SM_10006detail6reduce28DeviceReduceSingleTileKernelINS2_10policy_hubIN4cuda3std3__45tupleIJblEEEyN6thrust24THRUST_300001_SM_1000_NS8cuda_cub9__find_if7functorIS9_EEE10Policy1000EPS9_SI_iSF_S9_S9_NS7_10__identityEEEvT0_T1_T2_T3_T4_T6_E12temp_storage+104];
	ld.shared.u64 	%rd286, [_ZZN3cub18CUB_300001_SM_10006detail6reduce28DeviceReduceSingleTileKernelINS2_10policy_hubIN4cuda3std3__45tupleIJblEEEyN6thrust24THRUST_300001_SM_1000_NS8cuda_cub9__find_if7functorIS9_EEE10Policy1000EPS9_SI_iSF_S9_S9_NS7_10__identityEEEvT0_T1_T2_T3_T4_T6_E12temp_storage+112];
	and.b16  	%rs249, %rs311, 255;
	setp.eq.s16 	%p138, %rs249, 0;
	setp.eq.s16 	%p139, %rs248, 0;
	min.s64 	%rd287, %rd286, %rd329;
	selp.b16 	%rs250, %rs311, 1, %p139;
	selp.b16 	%rs311, %rs248, %rs250, %p138;
	selp.b64 	%rd288, %rd329, %rd287, %p139;
	selp.b64 	%rd329, %rd286, %rd288, %p138;
$L__BB11_72:
	setp.lt.s32 	%p140, %r38, 225;
	@%p140 bra 	$L__BB11_110;
	ld.shared.u8 	%rs251, [_ZZN3cub18CUB_300001_SM_10006detail6reduce28DeviceReduceSingleTileKernelINS2_10policy_hubIN4cuda3std3__45tupleIJblEEEyN6thrust24THRUST_300001_SM_1000_NS8cuda_cub9__find_if7functorIS9_EEE10Policy1000EPS9_SI_iSF_S9_S9_NS7_10__identityEEEvT0_T1_T2_T3_T4_T6_E12temp_storage+120];
	ld.shared.u64 	%rd289, [_ZZN3cub18CUB_300001_SM_10006detail6reduce28DeviceReduceSingleTileKernelINS2_10policy_hubIN4cuda3std3__45tupleIJblEEEyN6thrust24THRUST_300001_SM_1000_NS8cuda_cub9__find_if7functorIS9_EEE10Policy1000EPS9_SI_iSF_S9_S9_NS7_10__identityEEEvT0_T1_T2_T3_T4_T6_E12temp_storage+128];
	and.b16  	%rs252, %rs311, 255;
	setp.eq.s16 	%p141, %rs252, 0;
	setp.eq.s16 	%p142, %rs251, 0;
	min.s64 	%rd290, %rd289, %rd329;
	selp.b16 	%rs253, %rs311, 1, %p142;
	selp.b16 	%rs311, %rs251, %rs253, %p141;
	selp.b64 	%rd291, %rd329, %rd290, %p142;
	selp.b64 	%rd329, %rd289, %rd291, %p141;
	bra.uni 	$L__BB11_110;
$L__BB11_74:
	mov.u32 	%r16, %tid.x;
	mul.wide.u32 	%rd124, %r16, 16;
	add.s64 	%rd109, %rd105, %rd124;
	// begin inline asm
	ld.global.nc.u64 %rd108, [%rd109];
	// end inline asm
	add.s64 	%rd111, %rd109, 8;
	// begin inline asm
	ld.global.nc.u64 %rd110, [%rd111];
	// end inline asm
	cvt.u16.u64 	%rs83, %rd108;
	and.b16  	%rs84, %rs83, 255;
	add.s64 	%rd113, %rd109, 4096;
	// begin inline asm
	ld.global.nc.u64 %rd112, [%rd113];
	// end inline asm
	add.s64 	%rd115, %rd109, 4104;
	// begin inline asm
	ld.global.nc.u64 %rd114, [%rd115];
	// end inline asm
	cvt.u16.u64 	%rs85, %rd112;
	and.b16  	%rs86, %rs85, 255;
	add.s64 	%rd117, %rd109, 8192;
	// begin inline asm
	ld.global.nc.u64 %rd116, [%rd117];
	// end inline asm
	add.s64 	%rd119, %rd109, 8200;
	// begin inline asm
	ld.global.nc.u64 %rd118, [%rd119];
	// end inline asm
	cvt.u16.u64 	%rs87, %rd116;
	and.b16  	%rs88, %rs87, 255;
	add.s64 	%rd121, %rd109, 12288;
	// begin inline asm
	ld.global.nc.u64 %rd120, [%rd121];
	// end inline asm
	add.s64 	%rd123, %rd109, 12296;
	// begin inline asm
	ld.global.nc.u64 %rd122, [%rd123];
	// end inline asm
	cvt.u16.u64 	%rs89, %rd120;
	and.b16  	%rs90, %rs89, 255;
	setp.eq.s16 	%p3, %rs84, 0;
	setp.eq.s16 	%p4, %rs86, 0;
	min.s64 	%rd125, %rd114, %rd110;
	selp.b16 	%rs91, %rs83, 1, %p4;
	selp.b64 	%rd126, %rd110, %rd125, %p4;
	selp.b16 	%rs92, %rs85, %rs91, %p3;
	and.b16  	%rs93, %rs92, 255;
	selp.b64 	%rd127, %rd114, %rd126, %p3;
	setp.eq.s16 	%p5, %rs93, 0;
	setp.eq.s16 	%p6, %rs88, 0;
	min.s64 	%rd128, %rd118, %rd127;
	selp.b16 	%rs94, %rs92, 1, %p6;
	selp.b64 	%rd129, %rd127, %rd128, %p6;
	selp.b16 	%rs95, %rs87, %rs94, %p5;
	and.b16  	%rs96, %rs95, 255;
	selp.b64 	%rd130, %rd118, %rd129, %p5;
	setp.eq.s16 	%p7, %rs96, 0;
	setp.eq.s16 	%p8, %rs90, 0;
	min.s64 	%rd131, %rd122, %rd130;
	selp.b16 	%rs97, %rs95, 1, %p8;
	selp.b64 	%rd132, %rd130, %rd131, %p8;
	selp.b16 	%rs311, %rs89, %rs97, %p7;
	selp.b64 	%rd329, %rd122, %rd132, %p7;
	setp.lt.u32 	%p9, %r38, 2048;
	mov.b32 	%r399, 1024;
	@%p9 bra 	$L__BB11_78;
	add.s32 	%r17, %r38, -1024;
	mov.b32 	%r399, 1024;
$L__BB11_76:
	mul.wide.s32 	%rd149, %r399, 16;
	add.s64 	%rd134, %rd109, %rd149;
	// begin inline asm
	ld.global.nc.u64 %rd133, [%rd134];
	// end inline asm
	add.s64 	%rd136, %rd134, 8;
	// begin inline asm
	ld.global.nc.u64 %rd135, [%rd136];
	// end inline asm
	cvt.u16.u64 	%rs98, %rd133;
	and.b16  	%rs99, %rs98, 255;
	add.s64 	%rd138, %rd134, 4096;
	// begin inline asm
	ld.global.nc.u64 %rd137, [%rd138];
	// end inline asm
	add.s64 	%rd140, %rd134, 4104;
	// begin inline asm
	ld.global.nc.u64 %rd139, [%rd140];
	// end inline asm
	cvt.u16.u64 	%rs100, %rd137;
	and.b16  	%rs101, %rs100, 255;
	add.s64 	%rd142, %rd134, 8192;
	// begin inline asm
	ld.global.nc.u64 %rd141, [%rd142];
	// end inline asm
	add.s64 	%rd144, %rd134, 8200;
	// begin inline asm
	ld.global.nc.u64 %rd143, [%rd144];
	// end inline asm
	cvt.u16.u64 	%rs102, %rd141;
	and.b16  	%rs103, %rs102, 255;
	add.s64 	%rd146, %rd134, 12288;
	// begin inline asm
	ld.global.nc.u64 %rd145, [%rd146];
	// end inline asm
	add.s64 	%rd148, %rd134, 12296;
	// begin inline asm
	ld.global.nc.u64 %rd147, [%rd148];
	// end inline asm
	cvt.u16.u64 	%rs104, %rd145;
	and.b16  	%rs105, %rs104, 255;
	and.b16  	%rs106, %rs311, 255;
	setp.eq.s16 	%p10, %rs106, 0;
	setp.eq.s16 	%p11, %rs99, 0;
	min.s64 	%rd150, %rd135, %rd329;
	selp.b16 	%rs107, %rs311, 1, %p11;
	selp.b64 	%rd151, %rd329, %rd150, %p11;
	selp.b16 	%rs108, %rs98, %rs107, %p10;
	and.b16  	%rs109, %rs108, 255;
	selp.b64 	%rd152, %rd135, %rd151, %p10;
	setp.eq.s16 	%p12, %rs109, 0;
	setp.eq.s16 	%p13, %rs101, 0;
	min.s64 	%rd153, %rd139, %rd152;
	selp.b16 	%rs110, %rs108, 1, %p13;
	selp.b64 	%rd154, %rd152, %rd153, %p13;
	selp.b16 	%rs111, %rs100, %rs110, %p12;
	and.b16  	%rs112, %rs111, 255;
	selp.b64 	%rd155, %rd139, %rd154, %p12;
	setp.eq.s16 	%p14, %rs112, 0;
	setp.eq.s16 	%p15, %rs103, 0;
	min.s64 	%rd156, %rd143, %rd155;
	selp.b16 	%rs113, %rs111, 1, %p15;
	selp.b64 	%rd157, %rd155, %rd156, %p15;
	selp.b16 	%rs114, %rs102, %rs113, %p14;
	and.b16  	%rs115, %rs114, 255;
	selp.b64 	%rd158, %rd143, %rd157, %p14;
	setp.eq.s16 	%p16, %rs115, 0;
	setp.eq.s16 	%p17, %rs105, 0;
	min.s64 	%rd159, %rd147, %rd158;
	selp.b16 	%rs116, %rs114, 1, %p17;
	selp.b64 	%rd160, %rd158, %rd159, %p17;
	selp.b16 	%rs311, %rs104, %rs116, %p16;
	selp.b64 	%rd329, %rd147, %rd160, %p16;
	sub.s32 	%r41, %r38, %r399;
	setp.lt.s32 	%p18, %r41, 1024;
	@%p18 bra 	$L__BB11_86;
	add.s32 	%r399, %r399, 1024;
	setp.le.s32 	%p19, %r399, %r17;
	@%p19 bra 	$L__BB11_76;
$L__BB11_78:
	setp.le.s32 	%p20, %r38, %r399;
	@%p20 bra 	$L__BB11_86;
	sub.s32 	%r21, %r38, %r399;
	setp.ge.s32 	%p21, %r16, %r21;
	@%p21 bra 	$L__BB11_86;
	not.b32 	%r42, %r16;
	add.s32 	%r43, %r38, %r42;
	sub.s32 	%r22, %r43, %r399;
	and.b32  	%r44, %r22, 768;
	setp.eq.s32 	%p22, %r44, 768;
	mov.u32 	%r403, %r16;
	@%p22 bra 	$L__BB11_83;
	add.s32 	%r401, %r16, %r399;
	shr.u32 	%r45, %r22, 8;
	add.s32 	%r46, %r45, 1;
	and.b32  	%r47, %r46, 3;
	neg.s32 	%r400, %r47;
	mov.u32 	%r403, %r16;
$L__BB11_82:
	.pragma "nounroll";
	mul.wide.u32 	%rd166, %r401, 16;
	add.s64 	%rd163, %rd105, %rd166;
	// begin inline asm
	ld.global.nc.u64 %rd162, [%rd163];
	// end inline asm
	add.s64 	%rd165, %rd163, 8;
	// begin inline asm
	ld.global.nc.u64 %rd164, [%rd165];
	// end inline asm
	cvt.u16.u64 	%rs118, %rd162;
	and.b16  	%rs119, %rs118, 255;
	and.b16  	%rs120, %rs311, 255;
	setp.eq.s16 	%p23, %rs120, 0;
	setp.eq.s16 	%p24, %rs119, 0;
	min.s64 	%rd167, %rd164, %rd329;
	selp.b16 	%rs121, %rs311, 1, %p24;
	selp.b16 	%rs311, %rs118, %rs121, %p23;
	selp.b64 	%rd168, %rd329, %rd167, %p24;
	selp.b64 	%rd329, %rd164, %rd168, %p23;
	add.s32 	%r403, %r403, 256;
	add.s32 	%r401, %r401, 256;
	add.s32 	%r400, %r400, 1;
	setp.ne.s32 	%p25, %r400, 0;
	@%p25 bra 	$L__BB11_82;
$L__BB11_83:
	setp.lt.u32 	%p26, %r22, 768;
	@%p26 bra 	$L__BB11_86;
	cvt.u64.u32 	%rd169, %r403;
	cvt.u64.u32 	%rd170, %r399;
	add.s64 	%rd171, %rd169, %rd170;
	shl.b64 	%rd172, %rd171, 4;
	add.s64 	%rd173, %rd172, %rd105;
	add.s64 	%rd350, %rd173, 12296;
	add.s32 	%r404, %r403, %r399;
$L__BB11_85:
	mul.wide.u32 	%rd190, %r404, 16;
	add.s64 	%rd175, %rd105, %rd190;
	// begin inline asm
	ld.global.nc.u64 %rd174, [%rd175];
	// end inline asm
	add.s64 	%rd177, %rd175, 8;
	// begin inline asm
	ld.global.nc.u64 %rd176, [%rd177];
	// end inline asm
	cvt.u16.u64 	%rs122, %rd174;
	and.b16  	%rs123, %rs122, 255;
	and.b16  	%rs124, %rs311, 255;
	setp.eq.s16 	%p27, %rs124, 0;
	setp.eq.s16 	%p28, %rs123, 0;
	min.s64 	%rd191, %rd176, %rd329;
	selp.b16 	%rs125, %rs311, 1, %p28;
	selp.b16 	%rs126, %rs122, %rs125, %p27;
	and.b16  	%rs127, %rs126, 255;
	selp.b64 	%rd192, %rd329, %rd191, %p28;
	selp.b64 	%rd193, %rd176, %rd192, %p27;
	add.s64 	%rd179, %rd350, -8200;
	// begin inline asm
	ld.global.nc.u64 %rd178, [%rd179];
	// end inline asm
	add.s64 	%rd181, %rd350, -8192;
	// begin inline asm
	ld.global.nc.u64 %rd180, [%rd181];
	// end inline asm
	cvt.u16.u64 	%rs128, %rd178;
	and.b16  	%rs129, %rs128, 255;
	setp.eq.s16 	%p29, %rs127, 0;
	setp.eq.s16 	%p30, %rs129, 0;
	min.s64 	%rd194, %rd180, %rd193;
	selp.b16 	%rs130, %rs126, 1, %p30;
	selp.b16 	%rs131, %rs128, %rs130, %p29;
	and.b16  	%rs132, %rs131, 255;
	selp.b64 	%rd195, %rd193, %rd194, %p30;
	selp.b64 	%rd196, %rd180, %rd195, %p29;
	add.s64 	%rd183, %rd350, -4104;
	// begin inline asm
	ld.global.nc.u64 %rd182, [%rd183];
	// end inline asm
	add.s64 	%rd185, %rd350, -4096;
	// begin inline asm
	ld.global.nc.u64 %rd184, [%rd185];
	// end inline asm
	cvt.u16.u64 	%rs133, %rd182;
	and.b16  	%rs134, %rs133, 255;
	setp.eq.s16 	%p31, %rs132, 0;
	setp.eq.s16 	%p32, %rs134, 0;
	min.s64 	%rd197, %rd184, %rd196;
	selp.b16 	%rs135, %rs131, 1, %p32;
	selp.b16 	%rs136, %rs133, %rs135, %p31;
	and.b16  	%rs137, %rs136, 255;
	selp.b64 	%rd198, %rd196, %rd197, %p32;
	selp.b64 	%rd199, %rd184, %rd198, %p31;
	add.s64 	%rd187, %rd350, -8;
	// begin inline asm
	ld.global.nc.u64 %rd186, [%rd187];
	// end inline asm
	// begin inline asm
	ld.global.nc.u64 %rd188, [%rd350];
	// end inline asm
	cvt.u16.u64 	%rs138, %rd186;
	and.b16  	%rs139, %rs138, 255;
	setp.eq.s16 	%p33, %rs137, 0;
	setp.eq.s16 	%p34, %rs139, 0;
	min.s64 	%rd200, %rd188, %rd199;
	selp.b16 	%rs140, %rs136, 1, %p34;
	selp.b16 	%rs311, %rs138, %rs140, %p33;
	selp.b64 	%rd201, %rd199, %rd200, %p34;
	selp.b64 	%rd329, %rd188, %rd201, %p33;
	add.s32 	%r403, %r403, 1024;
	add.s64 	%rd350, %rd350, 16384;
	add.s32 	%r404, %r404, 1024;
	setp.lt.s32 	%p35, %r403, %r21;
	@%p35 bra 	$L__BB11_85;
$L__BB11_86:
	// begin inline asm
	mov.u32 %r48, %laneid;
	// end inline asm
	cvt.u32.u16 	%r69, %rs311;
	and.b32  	%r50, %r69, 255;
	mov.b32 	%r66, 1;
	mov.b32 	%r67, 31;
	mov.b32 	%r68, -1;
	// begin inline asm
	shfl.sync.down.b32 %r49, %r50, %r66, %r67, %r68;
	// end inline asm
	// begin inline asm
	shfl.sync.down.b32 %r54, %r55, %r66, %r67, %r68;
	// end inline asm
	mov.b64 	{%r60, %r65}, %rd329;
	// begin inline asm
	shfl.sync.down.b32 %r59, %r60, %r66, %r67, %r68;
	// end inline asm
	// begin inline asm
	shfl.sync.down.b32 %r64, %r65, %r66, %r67, %r68;
	// end inline asm
	mov.b64 	%rd83, {%r59, %r64};
	cvt.u16.u32 	%rs65, %r49;
	setp.gt.s32 	%p36, %r48, 30;
	@%p36 bra 	$L__BB11_90;
	and.b16  	%rs141, %rs311, 255;
	setp.eq.s16 	%p37, %rs141, 0;
	and.b16  	%rs142, %rs65, 255;
	setp.eq.s16 	%p38, %rs142, 0;
	or.pred  	%p39, %p37, %p38;
	@%p39 bra 	$L__BB11_89;
	min.s64 	%rd329, %rd83, %rd329;
	mov.b16 	%rs311, 1;
	bra.uni 	$L__BB11_90;
$L__BB11_89:
	setp.eq.s16 	%p40, %rs141, 0;
	selp.b16 	%rs311, %rs65, %rs311, %p40;
	selp.b64 	%rd329, %rd83, %rd329, %p40;
$L__BB11_90:
	cvt.u32.u16 	%r90, %rs311;
	and.b32  	%r71, %r90, 255;
	mov.b32 	%r87, 2;
	mov.b32 	%r88, 31;
	mov.b32 	%r89, -1;
	// begin inline asm
	shfl.sync.down.b32 %r70, %r71, %r87, %r88, %r89;
	// end inline asm
	// begin inline asm
	shfl.sync.down.b32 %r75, %r76, %r87, %r88, %r89;
	// end inline asm
	mov.b64 	{%r81, %r86}, %rd329;
	// begin inline asm
	shfl.sync.down.b32 %r80, %r81, %r87, %r88, %r89;
	// end inline asm
	// begin inline asm
	shfl.sync.down.b32 %r85, %r86, %r87, %r88, %r89;
	// end inline asm
	mov.b64 	%rd87, {%r80, %r85};
	cvt.u16.u32 	%rs68, %r70;
	setp.gt.s32 	%p41, %r48, 29;
	@%p41 bra 	$L__BB11_94;
	and.b16  	%rs145, %rs311, 255;
	setp.eq.s16 	%p42, %rs145, 0;
	and.b16  	%rs146, %rs68, 255;
	setp.eq.s16 	%p43, %rs146, 0;
	or.pred  	%p44, %p42, %p43;
	@%p44 bra 	$L__BB11_93;
	min.s64 	%rd329, %rd87, %rd329;
	mov.b16 	%rs311, 1;
	bra.uni 	$L__BB11_94;
$L__BB11_93:
	setp.eq.s16 	%p45, %rs145, 0;
	selp.b16 	%rs311, %rs68, %rs311, %p45;
	selp.b64 	%rd329, %rd87, %rd329, %p45;
$L__BB11_94:
	cvt.u32.u16 	%r111, %rs311;
	and.b32  	%r92, %r111, 255;
	mov.b32 	%r108, 4;
	mov.b32 	%r109, 31;
	mov.b32 	%r110, -1;
	// begin inline asm
	shfl.sync.down.b32 %r91, %r92, %r108, %r109, %r110;
	// end inline asm
	// begin inline asm
	shfl.sync.down.b32 %r96, %r97, %r108, %r109, %r110;
	// end inline asm
	mov.b64 	{%r102, %r107}, %rd329;
	// begin inline asm
	shfl.sync.down.b32 %r101, %r102, %r108, %r109, %r110;
	// end inline asm
	// begin inline asm
	shfl.sync.down.b32 %r106, %r107, %r108, %r109, %r110;
	// end inline asm
	mov.b64 	%rd91, {%r101, %r106};
	cvt.u16.u32 	%rs71, %r91;
	setp.gt.s32 	%p46, %r48, 27;
	@%p46 bra 	$L__BB11_98;
	and.b16  	%rs149, %rs311, 255;
	setp.eq.s16 	%p47, %rs149, 0;
	and.b16  	%rs150, %rs71, 255;
	setp.eq.s16 	%p48, %rs150, 0;
	or.pred  	%p49, %p47, %p48;
	@%p49 bra 	$L__BB11_97;
	min.s64 	%rd329, %rd91, %rd329;
	mov.b16 	%rs311, 1;
	bra.uni 	$L__BB11_98;
$L__BB11_97:
	setp.eq.s16 	%p50, %rs149, 0;
	selp.b16 	%rs311, %rs71, %rs311, %p50;
	selp.b64 	%rd329, %rd91, %rd329, %p50;
$L__BB11_98:
	cvt.u32.u16 	%r132, %rs311;
	and.b32  	%r113, %r132, 255;
	mov.b32 	%r129, 8;
	mov.b32 	%r130, 31;
	mov.b32 	%r131, -1;
	// begin inline asm
	shfl.sync.down.b32 %r112, %r113, %r129, %r130, %r131;
	// end inline asm
	// begin inline asm
	shfl.sync.down.b32 %r117, %r118, %r129, %r130, %r131;
	// end inline asm
	mov.b64 	{%r123, %r128}, %rd329;
	// begin inline asm
	shfl.sync.down.b32 %r122, %r123, %r129, %r130, %r131;
	// end inline asm
	// begin inline asm
	shfl.sync.down.b32 %r127, %r128, %r129, %r130, %r131;
	// end inline asm
	mov.b64 	%rd95, {%r122, %r127};
	cvt.u16.u32 	%rs74, %r112;
	setp.gt.s32 	%p51, %r48, 23;
	@%p51 bra 	$L__BB11_102;
	and.b16  	%rs153, %rs311, 255;
	setp.eq.s16 	%p52, %rs153, 0;
	and.b16  	%rs154, %rs74, 255;
	setp.eq.s16 	%p53, %rs154, 0;
	or.pred  	%p54, %p52, %p53;
	@%p54 bra 	$L__BB11_101;
	min.s64 	%rd329, %rd95, %rd329;
	mov.b16 	%rs311, 1;
	bra.uni 	$L__BB11_102;
$L__BB11_101:
	setp.eq.s16 	%p55, %rs153, 0;
	selp.b16 	%rs311, %rs74, %rs311, %p55;
	selp.b64 	%rd329, %rd95, %rd329, %p55;
$L__BB11_102:
	cvt.u32.u16 	%r153, %rs311;
	and.b32  	%r134, %r153, 255;
	mov.b32 	%r150, 16;
	mov.b32 	%r151, 31;
	mov.b32 	%r152, -1;
	// begin inline asm
	shfl.sync.down.b32 %r133, %r134, %r150, %r151, %r152;
	// end inline asm
	// begin inline asm
	shfl.sync.down.b32 %r138, %r139, %r150, %r151, %r152;
	// end inline asm
	mov.b64 	{%r144, %r149}, %rd329;
	// begin inline asm
	shfl.sync.down.b32 %r143, %r144, %r150, %r151, %r152;
	// end inline asm
	// begin inline asm
	shfl.sync.down.b32 %r148, %r149, %r150, %r151, %r152;
	// end inline asm
	mov.b64 	%rd99, {%r143, %r148};
	cvt.u16.u32 	%rs77, %r133;
	setp.gt.s32 	%p56, %r48, 15;
	@%p56 bra 	$L__BB11_106;
	and.b16  	%rs157, %rs311, 255;
	setp.eq.s16 	%p57, %rs157, 0;
	and.b16  	%rs158, %rs77, 255;
	setp.eq.s16 	%p58, %rs158, 0;
	or.pred  	%p59, %p57, %p58;
	@%p59 bra 	$L__BB11_105;
	min.s64 	%rd329, %rd99, %rd329;
	mov.b16 	%rs311, 1;
	bra.uni 	$L__BB11_106;
$L__BB11_105:
	setp.eq.s16 	%p60, %rs157, 0;
	selp.b16 	%rs311, %rs77, %rs311, %p60;
	selp.b64 	%rd329, %rd99, %rd329, %p60;
$L__BB11_106:
	setp.ne.s32 	%p61, %r48, 0;
	@%p61 bra 	$L__BB11_108;
	shr.u32 	%r154, %r16, 1;
	and.b32  	%r155, %r154, 496;
	mov.u32 	%r156, _ZZN3cub18CUB_300001_SM_10006detail6reduce28DeviceReduceSingleTileKernelINS2_10policy_hubIN4cuda3std3__45tupleIJblEEEyN6thrust24THRUST_300001_SM_1000_NS8cuda_cub9__find_if7functorIS9_EEE10Policy1000EPS9_SI_iSF_S9_S9_NS7_10__identityEEEvT0_T1_T2_T3_T4_T6_E12temp_storage;
	add.s32 	%r157, %r156, %r155;
	st.shared.u8 	[%r157+8], %rs311;
	st.shared.u64 	[%r157+16], %rd329;
$L__BB11_108:
	bar.sync 	0;
	setp.ne.s32 	%p62, %r16, 0;
	@%p62 bra 	$L__BB11_110;
	ld.shared.u8 	%rs161, [_ZZN3cub18CUB_300001_SM_10006detail6reduce28DeviceReduceSingleTileKernelINS2_10policy_hubIN4cuda3std3__45tupleIJblEEEyN6thrust24THRUST_300001_SM_1000_NS8cuda_cub9__find_if7functorIS9_EEE10Policy1000EPS9_SI_iSF_S9_S9_NS7_10__identityEEEvT0_T1_T2_T3_T4_T6_E12temp_storage+24];
	ld.shared.u64 	%rd202, [_ZZN3cub18CUB_300001_SM_10006detail6reduce28DeviceReduceSingleTileKernelINS2_10policy_hubIN4cuda3std3__45tupleIJblEEEyN6thrust24THRUST_300001_SM_1000_NS8cuda_cub9__find_if7functorIS9_EEE10Policy1000EPS9_SI_iSF_S9_S9_NS7_10__identityEEEvT0_T1_T2_T3_T4_T6_E12temp_storage+32];
	and.b16  	%rs162, %rs311, 255;
	setp.eq.s16 	%p63, %rs162, 0;
	setp.eq.s16 	%p64, %rs161, 0;
	min.s64 	%rd203, %rd202, %rd329;
	selp.b16 	%rs163, %rs311, 1, %p64;
	selp.b16 	%rs164, %rs161, %rs163, %p63;
	and.b16  	%rs165, %rs164, 255;
	selp.b64 	%rd204, %rd329, %rd203, %p64;
	selp.b64 	%rd205, %rd202, %rd204, %p63;
	ld.shared.u8 	%rs166, [_ZZN3cub18CUB_300001_SM_10006detail6reduce28DeviceReduceSingleTileKernelINS2_10policy_hubIN4cuda3std3__45tupleIJblEEEyN6thrust24THRUST_300001_SM_1000_NS8cuda_cub9__find_if7functorIS9_EEE10Policy1000EPS9_SI_iSF_S9_S9_NS7_10__identityEEEvT0_T1_T2_T3_T4_T6_E12temp_storage+40];
	ld.shared.u64 	%rd206, [_ZZN3cub18CUB_300001_SM_10006detail6reduce28DeviceReduceSingleTileKernelINS2_10policy_hubIN4cuda3std3__45tupleIJblEEEyN6thrust24THRUST_300001_SM_1000_NS8cuda_cub9__find_if7functorIS9_EEE10Policy1000EPS9_SI_iSF_S9_S9_NS7_10__identityEEEvT0_T1_T2_T3_T4_T6_E12temp_storage+48];
	setp.eq.s16 	%p65, %rs165, 0;
	setp.eq.s16 	%p66, %rs166, 0;
	min.s64 	%rd207, %rd206, %rd205;
	selp.b16 	%rs167, %rs164, 1, %p66;
	selp.b16 	%rs168, %rs166, %rs167, %p65;
	and.b16  	%rs169, %rs168, 255;
	selp.b64 	%rd208, %rd205, %rd207, %p66;
	selp.b64 	%rd209, %rd206, %rd208, %p65;
	ld.shared.u8 	%rs170, [_ZZN3cub18CUB_300001_SM_10006detail6reduce28DeviceReduceSingleTileKernelINS2_10policy_hubIN4cuda3std3__45tupleIJblEEEyN6thrust24THRUST_300001_SM_1000_NS8cuda_cub9__find_if7functorIS9_EEE10Policy1000EPS9_SI_iSF_S9_S9_NS7_10__identityEEEvT0_T1_T2_T3_T4_T6_E12temp_storage+56];
	ld.shared.u64 	%rd210, [_ZZN3cub18CUB_300001_SM_10006detail6reduce28DeviceReduceSingleTileKernelINS2_10policy_hubIN4cuda3std3__45tupleIJblEEEyN6thrust24THRUST_300001_SM_1000_NS8cuda_cub9__find_if7functorIS9_EEE10Policy1000EPS9_SI_iSF_S9_S9_NS7_10__identityEEEvT0_T1_T2_T3_T4_T6_E12temp_storage+64];
	setp.eq.s16 	%p67, %rs169, 0;
	setp.eq.s16 	%p68, %rs170, 0;
	min.s64 	%rd211, %rd210, %rd209;
	selp.b16 	%rs171, %rs168, 1, %p68;
	selp.b16 	%rs172, %rs170, %rs171, %p67;
	and.b16  	%rs173, %rs172, 255;
	selp.b64 	%rd212, %rd209, %rd211, %p68;
	selp.b64 	%rd213, %rd210, %rd212, %p67;
	ld.shared.u8 	%rs174, [_ZZN3cub18CUB_300001_SM_10006detail6reduce28DeviceReduceSingleTileKernelINS2_10policy_hubIN4cuda3std3__45tupleIJblEEEyN6thrust24THRUST_300001_SM_1000_NS8cuda_cub9__find_if7functorIS9_EEE10Policy1000EPS9_SI_iSF_S9_S9_NS7_10__identityEEEvT0_T1_T2_T3_T4_T6_E12temp_storage+72];
	ld.shared.u64 	%rd214, [_ZZN3cub18CUB_300001_SM_10006detail6reduce28DeviceReduceSingleTileKernelINS2_10policy_hubIN4cuda3std3__45tupleIJblEEEyN6thrust24THRUST_300001_SM_1000_NS8cuda_cub9__find_if7functorIS9_EEE10Policy1000EPS9_SI_iSF_S9_S9_NS7_10__identityEEEvT0_T1_T2_T3_T4_T6_E12temp_storage+80];
	setp.eq.s16 	%p69, %rs173, 0;
	setp.eq.s16 	%p70, %rs174, 0;
	min.s64 	%rd215, %rd214, %rd213;
	selp.b16 	%rs175, %rs172, 1, %p70;
	selp.b16 	%rs176, %rs174, %rs175, %p69;
	and.b16  	%rs177, %rs176, 255;
	selp.b64 	%rd216, %rd213, %rd215, %p70;
	selp.b64 	%rd217, %rd214, %rd216, %p69;
	ld.shared.u8 	%rs178, [_ZZN3cub18CUB_300001_SM_10006detail6reduce28DeviceReduceSingleTileKernelINS2_10policy_hubIN4cuda3std3__45tupleIJblEEEyN6thrust24THRUST_300001_SM_1000_NS8cuda_cub9__find_if7functorIS9_EEE10Policy1000EPS9_SI_iSF_S9_S9_NS7_10__identityEEEvT0_T1_T2_T3_T4_T6_E12temp_storage+88];
	ld.shared.u64 	%rd218, [_ZZN3cub18CUB_300001_SM_10006detail6reduce28DeviceReduceSingleTileKernelINS2_10policy_hubIN4cuda3std3__45tupleIJblEEEyN6thrust24THRUST_300001_SM_1000_NS8cuda_cub9__find_if7functorIS9_EEE10Policy1000EPS9_SI_iSF_S9_S9_NS7_10__identityEEEvT0_T1_T2_T3_T4_T6_E12temp_storage+96];
	setp.eq.s16 	%p71, %rs177, 0;
	setp.eq.s16 	%p72, %rs178, 0;
	min.s64 	%rd219, %rd218, %rd217;
	selp.b16 	%rs179, %rs176, 1, %p72;
	selp.b16 	%rs180, %rs178, %rs179, %p71;
	and.b16  	%rs181, %rs180, 255;
	selp.b64 	%rd220, %rd217, %rd219, %p72;
	selp.b64 	%rd221, %rd218, %rd220, %p71;
	ld.shared.u8 	%rs182, [_ZZN3cub18CUB_300001_SM_10006detail6reduce28DeviceReduceSingleTileKernelINS2_10policy_hubIN4cuda3std3__45tupleIJblEEEyN6thrust24THRUST_300001_SM_1000_NS8cuda_cub9__find_if7functorIS9_EEE10Policy1000EPS9_SI_iSF_S9_S9_NS7_10__identityEEEvT0_T1_T2_T3_T4_T6_E12temp_storage+104];
	ld.shared.u64 	%rd222, [_ZZN3cub18CUB_300001_SM_10006detail6reduce28DeviceReduceSingleTileKernelINS2_10policy_hubIN4cuda3std3__45tupleIJblEEEyN6thrust24THRUST_300001_SM_1000_NS8cuda_cub9__find_if7functorIS9_EEE10Policy1000EPS9_SI_iSF_S9_S9_NS7_10__identityEEEvT0_T1_T2_T3_T4_T6_E12temp_storage+112];
	setp.eq.s16 	%p73, %rs181, 0;
	setp.eq.s16 	%p74, %rs182, 0;
	min.s64 	%rd223, %rd222, %rd221;
	selp.b16 	%rs183, %rs180, 1, %p74;
	selp.b16 	%rs184, %rs182, %rs183, %p73;
	and.b16  	%rs185, %rs184, 255;
	selp.b64 	%rd224, %rd221, %rd223, %p74;
	selp.b64 	%rd225, %rd222, %rd224, %p73;
	ld.shared.u8 	%rs186, [_ZZN3cub18CUB_300001_SM_10006detail6reduce28DeviceReduceSingleTileKernelINS2_10policy_hubIN4cuda3std3__45tupleIJblEEEyN6thrust24THRUST_300001_SM_1000_NS8cuda_cub9__find_if7functorIS9_EEE10Policy1000EPS9_SI_iSF_S9_S9_NS7_10__identityEEEvT0_T1_T2_T3_T4_T6_E12temp_storage+120];
	ld.shared.u64 	%rd226, [_ZZN3cub18CUB_300001_SM_10006detail6reduce28DeviceReduceSingleTileKernelINS2_10policy_hubIN4cuda3std3__45tupleIJblEEEyN6thrust24THRUST_300001_SM_1000_NS8cuda_cub9__find_if7functorIS9_EEE10Policy1000EPS9_SI_iSF_S9_S9_NS7_10__identityEEEvT0_T1_T2_T3_T4_T6_E12temp_storage+128];
	setp.eq.s16 	%p75, %rs185, 0;
	setp.eq.s16 	%p76, %rs186, 0;
	min.s64 	%rd227, %rd226, %rd225;
	selp.b16 	%rs187, %rs184, 1, %p76;
	selp.b16 	%rs311, %rs186, %rs187, %p75;
	selp.b64 	%rd228, %rd225, %rd227, %p76;
	selp.b64 	%rd329, %rd226, %rd228, %p75;
$L__BB11_110:
	mov.u32 	%r391, %tid.x;
	setp.ne.s32 	%p184, %r391, 0;
	@%p184 bra 	$L__BB11_112;
	setp.eq.s16 	%p185, %rs82, 0;
	and.b16  	%rs302, %rs311, 255;
	setp.eq.s16 	%p186, %rs302, 0;
	min.s64 	%rd319, %rd329, %rd106;
	selp.b16 	%rs303, %rs82, 1, %p186;
	selp.b16 	%rs304, %rs311, %rs303, %p185;
	selp.b64 	%rd320, %rd106, %rd319, %p186;
	selp.b64 	%rd321, %rd329, %rd320, %p185;
	st.global.u8 	[%rd1], %rs304;
	st.global.u64 	[%rd1+8], %rd321;
$L__BB11_112:
	ret;

}


// ===== COMPILED SASS (sm_100) =====

	.target	sm_100

	.elftype	@"ET_EXEC"


//--------------------- .note.nv.tkinfo           --------------------------
	.section	.note.nv.tkinfo,"",@"SHT_NOTE"
	.sectionflags	@"SHF_NOTE_NV_TKINFO"
	.tkinfo
        /*0018*/ 	.word	0x00000002
        /*0030*/ 	.string	""
        /*0030*/ 	.string	"ptxas"
        /*0030*/ 	.string	"Cuda compilation tools, release 13.0, V13.0.88"
        /*0030*/ 	.string	"Build cuda_13.0.r13.0/compiler.36424714_0"
        /*0030*/ 	.string	"-arch sm_100 -m 64 "



//--------------------- .note.nv.cuinfo           --------------------------
	.section	.note.nv.cuinfo,"",@"SHT_NOTE"
	.sectionflags	@"SHF_NOTE_NV_CUINFO"
        /*0018*/ 	.short	0x0002
        /*001a*/ 	.short	0x0064
        /*001c*/ 	.short	0x0082
	.zero		2


//--------------------- .nv.info                  --------------------------
	.section	.nv.info,"",@"SHT_CUDA_INFO"
	.align	4


	//----- nvinfo : EIATTR_REGCOUNT
	.align		4
        /*0000*/ 	.byte	0x04, 0x2f
        /*0002*/ 	.short	(.L_46 - .L_45)
	.align		4
.L_45:
        /*0004*/ 	.word	index@(_Z18blocksHistoAndScanPjS_iS_ijj)
        /*0008*/ 	.word	0x00000020


	//----- nvinfo : EIATTR_FRAME_SIZE
	.align		4
.L_46:
        /*000c*/ 	.byte	0x04, 0x11
        /*000e*/ 	.short	(.L_48 - .L_47)
	.align		4
.L_47:
        /*0010*/ 	.word	index@(_Z18blocksHistoAndScanPjS_iS_ijj)
        /*0014*/ 	.word	0x00000000


	//----- nvinfo : EIATTR_REGCOUNT
	.align		4
.L_48:
        /*0018*/ 	.byte	0x04, 0x2f
        /*001a*/ 	.short	(.L_50 - .L_49)
	.align		4
.L_49:
        /*001c*/ 	.word	index@(_ZN3cub18CUB_300001_SM_10006detail11EmptyKernelIvEEvv)
        /*0020*/ 	.word	0x00000004


	//----- nvinfo : EIATTR_FRAME_SIZE
	.align		4
.L_50:
        /*0024*/ 	.byte	0x04, 0x11
        /*0026*/ 	.short	(.L_52 - .L_51)
	.align		4
.L_51:
        /*0028*/ 	.word	index@(_ZN3cub18CUB_300001_SM_10006detail11EmptyKernelIvEEvv)
        /*002c*/ 	.word	0x00000000


	//----- nvinfo : EIATTR_REGCOUNT
	.align		4
.L_52:
        /*0030*/ 	.byte	0x04, 0x2f
        /*0032*/ 	.short	(.L_54 - .L_53)
	.align		4
.L_53:
        /*0034*/ 	.word	index@(_ZN3cub18CUB_300001_SM_10006detail10radix_sort31DeviceRadixSortSingleTileKernelINS1_5radix10policy_hubIjNS0_8NullTypeEyE10Policy1000ELNS0_9SortOrderE0EjS6_yNS1_21identity_decomposer_tEEEvPKT1_PSB_PKT2_PSF_T3_iiT4_)
        /*0038*/ 	.word	0x0000007f


	//----- nvinfo : EIATTR_FRAME_SIZE
	.align		4
.L_54:
        /*003c*/ 	.byte	0x04, 0x11
        /*003e*/ 	.short	(.L_56 - .L_55)
	.align		4
.L_55:
        /*0040*/ 	.word	index@(_ZN3cub18CUB_300001_SM_10006detail10radix_sort31DeviceRadixSortSingleTileKernelINS1_5radix10policy_hubIjNS0_8NullTypeEyE10Policy1000ELNS0_9SortOrderE0EjS6_yNS1_21identity_decomposer_tEEEvPKT1_PSB_PKT2_PSF_T3_iiT4_)
        /*0044*/ 	.word	0x00000000


	//----- nvinfo : EIATTR_REGCOUNT
	.align		4
.L_56:
        /*0048*/ 	.byte	0x04, 0x2f
        /*004a*/ 	.short	(.L_58 - .L_57)
	.align		4
.L_57:
        /*004c*/ 	.word	index@(_ZN3cub18CUB_300001_SM_10006detail10radix_sort30DeviceRadixSortHistogramKernelINS1_5radix10policy_hubIjNS0_8NullTypeEyE10Policy1000ELNS0_9SortOrderE0EjyNS1_21identity_decomposer_tEEEvPT2_PKT1_SB_iiT3_)
        /*0050*/ 	.word	0x00000020


	//----- nvinfo : EIATTR_FRAME_SIZE
	.align		4
.L_58:
        /*0054*/ 	.byte	0x04, 0x11
        /*0056*/ 	.short	(.L_60 - .L_59)
	.align		4
.L_59:
        /*0058*/ 	.word	index@(_ZN3cub18CUB_300001_SM_10006detail10radix_sort30DeviceRadixSortHistogramKernelINS1_5radix10policy_hubIjNS0_8NullTypeEyE10Policy1000ELNS0_9SortOrderE0EjyNS1_21identity_decomposer_tEEEvPT2_PKT1_SB_iiT3_)
        /*005c*/ 	.word	0x00000000


	//----- nvinfo : EIATTR_REGCOUNT
	.align		4
.L_60:
        /*0060*/ 	.byte	0x04, 0x2f
        /*0062*/ 	.short	(.L_62 - .L_61)
	.align		4
.L_61:
        /*0064*/ 	.word	index@(_ZN3cub18CUB_300001_SM_10006detail10radix_sort33DeviceRadixSortExclusiveSumKernelINS1_5radix10policy_hubIjNS0_8NullTypeEyE10Policy1000EyEEvPT0_)
        /*0068*/ 	.word	0x00000020


	//----- nvinfo : EIATTR_FRAME_SIZE
	.align		4
.L_62:
        /*006c*/ 	.byte	0x04, 0x11
        /*006e*/ 	.short	(.L_64 - .L_63)
	.align		4
.L_63:
        /*0070*/ 	.word	index@(_ZN3cub18CUB_300001_SM_10006detail10radix_sort33DeviceRadixSortExclusiveSumKernelINS1_5radix10policy_hubIjNS0_8NullTypeEyE10Policy1000EyEEvPT0_)
        /*0074*/ 	.word	0x00000000


	//----- nvinfo : EIATTR_REGCOUNT
	.align		4
.L_64:
        /*0078*/ 	.byte	0x04, 0x2f
        /*007a*/ 	.short	(.L_66 - .L_65)
	.align		4
.L_65:
        /*007c*/ 	.word	index@(_ZN3cub18CUB_300001_SM_10006detail10radix_sort29DeviceRadixSortOnesweepKernelINS1_5radix10policy_hubIjNS0_8NullTypeEyE10Policy1000ELNS0_9SortOrderE0EjS6_yiiNS1_21identity_decomposer_tEEEvPT5_SC_PT3_PKSD_PT1_PKSH_PT2_PKSL_T4_iiT6_)
        /*0080*/ 	.word	0x00000050


	//----- nvinfo : EIATTR_FRAME_SIZE
	.align		4
.L_66:
        /*0084*/ 	.byte	0x04, 0x11
        /*0086*/ 	.short	(.L_68 - .L_67)
	.align		4
.L_67:
        /*0088*/ 	.word	index@(_ZN3cub18CUB_300001_SM_10006detail10radix_sort29DeviceRadixSortOnesweepKernelINS1_5radix10policy_hubIjNS0_8NullTypeEyE10Policy1000ELNS0_9SortOrderE0EjS6_yiiNS1_21identity_decomposer_tEEEvPT5_SC_PT3_PKSD_PT1_PKSH_PT2_PKSL_T4_iiT6_)
        /*008c*/ 	.word	0x00000010


	//----- nvinfo : EIATTR_REGCOUNT
	.align		4
.L_68:
        /*0090*/ 	.byte	0x04, 0x2f
        /*0092*/ 	.short	(.L_70 - .L_69)
	.align		4
.L_69:
        /*0094*/ 	.word	index@(_ZN3cub18CUB_300001_SM_10006detail6reduce28DeviceReduceSingleTileKernelINS2_10policy_hubIN4cuda3std3__45tupleIJblEEEjN6thrust24THRUST_300001_SM_1000_NS8cuda_cub9__find_if7functorIS9_EEE10Policy1000ENSB_12zip_iteratorINS8_IJNSD_26transform_input_iterator_tIbNSC_6detail35transform_pair_of_input_iterators_tIbNSB_6detail15normal_iteratorINSB_10device_ptrIjEEEESQ_NS7_8equal_toIjEEEENS7_10__not_fn_tINS7_10__identityEEEEENSB_17counting_iteratorIlNSB_11use_defaultESZ_SZ_EEEEEEEPS9_jSF_S9_S9_SV_EEvT0_T1_T2_T3_T4_T6_)
        /*0098*/ 	.word	0x00000030


	//----- nvinfo : EIATTR_FRAME_SIZE
	.align		4
.L_70:
        /*009c*/ 	.byte	0x04, 0x11
        /*009e*/ 	.short	(.L_72 - .L_71)
	.align		4
.L_71:
        /*00a0*/ 	.word	index@(_ZN3cub18CUB_300001_SM_10006detail6reduce28DeviceReduceSingleTileKernelINS2_10policy_hubIN4cuda3std3__45tupleIJblEEEjN6thrust24THRUST_300001_SM_1000_NS8cuda_cub9__find_if7functorIS9_EEE10Policy1000ENSB_12zip_iteratorINS8_IJNSD_26transform_input_iterator_tIbNSC_6detail35transform_pair_of_input_iterators_tIbNSB_6detail15normal_iteratorINSB_10device_ptrIjEEEESQ_NS7_8equal_toIjEEEENS7_10__not_fn_tINS7_10__identityEEEEENSB_17counting_iteratorIlNSB_11use_defaultESZ_SZ_EEEEEEEPS9_jSF_S9_S9_SV_EEvT0_T1_T2_T3_T4_T6_)
        /*00a4*/ 	.word	0x00000000


	//----- nvinfo : EIATTR_REGCOUNT
	.align		4
.L_72:
        /*00a8*/ 	.byte	0x04, 0x2f
        /*00aa*/ 	.short	(.L_74 - .L_73)
	.align		4
.L_73:
        /*00ac*/ 	.word	index@(_ZN3cub18CUB_300001_SM_10006detail6reduce18DeviceReduceKernelINS2_10policy_hubIN4cuda3std3__45tupleIJblEEEjN6thrust24THRUST_300001_SM_1000_NS8cuda_cub9__find_if7functorIS9_EEE10Policy1000ENSB_12zip_iteratorINS8_IJNSD_26transform_input_iterator_tIbNSC_6detail35transform_pair_of_input_iterators_tIbNSB_6detail15normal_iteratorINSB_10device_ptrIjEEEESQ_NS7_8equal_toIjEEEENS7_10__not_fn_tINS7_10__identityEEEEENSB_17counting_iteratorIlNSB_11use_defaultESZ_SZ_EEEEEEEjSF_S9_SV_EEvT0_PT3_T1_NS0_13GridEvenShareIS16_EET2_T4_)
        /*00b0*/ 	.word	0x00000020


	//----- nvinfo : EIATTR_FRAME_SIZE
	.align		4
.L_74:
        /*00b4*/ 	.byte	0x04, 0x11
        /*00b6*/ 	.short	(.L_76 - .L_75)
	.align		4
.L_75:
        /*00b8*/ 	.word	index@(_ZN3cub18CUB_300001_SM_10006detail6reduce18DeviceReduceKernelINS2_10policy_hubIN4cuda3std3__45tupleIJblEEEjN6thrust24THRUST_300001_SM_1000_NS8cuda_cub9__find_if7functorIS9_EEE10Policy1000ENSB_12zip_iteratorINS8_IJNSD_26transform_input_iterator_tIbNSC_6detail35transform_pair_of_input_iterators_tIbNSB_6detail15normal_iteratorINSB_10device_ptrIjEEEESQ_NS7_8equal_toIjEEEENS7_10__not_fn_tINS7_10__identityEEEEENSB_17counting_iteratorIlNSB_11use_defaultESZ_SZ_EEEEEEEjSF_S9_SV_EEvT0_PT3_T1_NS0_13GridEvenShareIS16_EET2_T4_)
        /*00bc*/ 	.word	0x00000000


	//----- nvinfo : EIATTR_REGCOUNT
	.align		4
.L_76:
        /*00c0*/ 	.byte	0x04, 0x2f
        /*00c2*/ 	.short	(.L_78 - .L_77)
	.align		4
.L_77:
        /*00c4*/ 	.word	index@(_ZN3cub18CUB_300001_SM_10006detail6reduce28DeviceReduceSingleTileKernelINS2_10policy_hubIN4cuda3std3__45tupleIJblEEEjN6thrust24THRUST_300001_SM_1000_NS8cuda_cub9__find_if7functorIS9_EEE10Policy1000EPS9_SI_iSF_S9_S9_NS7_10__identityEEEvT0_T1_T2_T3_T4_T6_)
        /*00c8*/ 	.word	0x0000001c


	//----- nvinfo : EIATTR_FRAME_SIZE
	.align		4
.L_78:
        /*00cc*/ 	.byte	0x04, 0x11
        /*00ce*/ 	.short	(.L_80 - .L_79)
	.align		4
.L_79:
        /*00d0*/ 	.word	index@(_ZN3cub18CUB_300001_SM_10006detail6reduce28DeviceReduceSingleTileKernelINS2_10policy_hubIN4cuda3std3__45tupleIJblEEEjN6thrust24THRUST_300001_SM_1000_NS8cuda_cub9__find_if7functorIS9_EEE10Policy1000EPS9_SI_iSF_S9_S9_NS7_10__identityEEEvT0_T1_T2_T3_T4_T6_)
        /*00d4*/ 	.word	0x00000000


	//----- nvinfo : EIATTR_REGCOUNT
	.align		4
.L_80:
        /*00d8*/ 	.byte	0x04, 0x2f
        /*00da*/ 	.short	(.L_82 - .L_81)
	.align		4
.L_81:
        /*00dc*/ 	.word	index@(_ZN3cub18CUB_300001_SM_10006detail6reduce28DeviceReduceSingleTileKernelINS2_10policy_hubIN4cuda3std3__45tupleIJblEEEyN6thrust24THRUST_300001_SM_1000_NS8cuda_cub9__find_if7functorIS9_EEE10Policy1000ENSB_12zip_iteratorINS8_IJNSD_26transform_input_iterator_tIbNSC_6detail35transform_pair_of_input_iterators_tIbNSB_6detail15normal_iteratorINSB_10device_ptrIjEEEESQ_NS7_8equal_toIjEEEENS7_10__not_fn_tINS7_10__identityEEEEENSB_17counting_iteratorIlNSB_11use_defaultESZ_SZ_EEEEEEEPS9_ySF_S9_S9_SV_EEvT0_T1_T2_T3_T4_T6_)
        /*00e0*/ 	.word	0x00000027


	//----- nvinfo : EIATTR_FRAME_SIZE
	.align		4
.L_82:
        /*00e4*/ 	.byte	0x04, 0x11
        /*00e6*/ 	.short	(.L_84 - .L_83)
	.align		4
.L_83:
        /*00e8*/ 	.word	index@(_ZN3cub18CUB_300001_SM_10006detail6reduce28DeviceReduceSingleTileKernelINS2_10policy_hubIN4cuda3std3__45tupleIJblEEEyN6thrust24THRUST_300001_SM_1000_NS8cuda_cub9__find_if7functorIS9_EEE10Policy1000ENSB_12zip_iteratorINS8_IJNSD_26transform_input_iterator_tIbNSC_6detail35transform_pair_of_input_iterators_tIbNSB_6detail15normal_iteratorINSB_10device_ptrIjEEEESQ_NS7_8equal_toIjEEEENS7_10__not_fn_tINS7_10__identityEEEEENSB_17counting_iteratorIlNSB_11use_defaultESZ_SZ_EEEEEEEPS9_ySF_S9_S9_SV_EEvT0_T1_T2_T3_T4_T6_)
        /*00ec*/ 	.word	0x00000000


	//----- nvinfo : EIATTR_REGCOUNT
	.align		4
.L_84:
        /*00f0*/ 	.byte	0x04, 0x2f
        /*00f2*/ 	.short	(.L_86 - .L_85)
	.align		4
.L_85:
        /*00f4*/ 	.word	index@(_ZN3cub18CUB_300001_SM_10006detail6reduce18DeviceReduceKernelINS2_10policy_hubIN4cuda3std3__45tupleIJblEEEyN6thrust24THRUST_300001_SM_1000_NS8cuda_cub9__find_if7functorIS9_EEE10Policy1000ENSB_12zip_iteratorINS8_IJNSD_26transform_input_iterator_tIbNSC_6detail35transform_pair_of_input_iterators_tIbNSB_6detail15normal_iteratorINSB_10device_ptrIjEEEESQ_NS7_8equal_toIjEEEENS7_10__not_fn_tINS7_10__identityEEEEENSB_17counting_iteratorIlNSB_11use_defaultESZ_SZ_EEEEEEEySF_S9_SV_EEvT0_PT3_T1_NS0_13GridEvenShareIS16_EET2_T4_)
        /*00f8*/ 	.word	0x0000001f


	//----- nvinfo : EIATTR_FRAME_SIZE
	.align		4
.L_86:
        /*00fc*/ 	.byte	0x04, 0x11
        /*00fe*/ 	.short	(.L_88 - .L_87)
	.align		4
.L_87:
        /*0100*/ 	.word	index@(_ZN3cub18CUB_300001_SM_10006detail6reduce18DeviceReduceKernelINS2_10policy_hubIN4cuda3std3__45tupleIJblEEEyN6thrust24THRUST_300001_SM_1000_NS8cuda_cub9__find_if7functorIS9_EEE10Policy1000ENSB_12zip_iteratorINS8_IJNSD_26transform_input_iterator_tIbNSC_6detail35transform_pair_of_input_iterators_tIbNSB_6detail15normal_iteratorINSB_10device_ptrIjEEEESQ_NS7_8equal_toIjEEEENS7_10__not_fn_tINS7_10__identityEEEEENSB_17counting_iteratorIlNSB_11use_defaultESZ_SZ_EEEEEEEySF_S9_SV_EEvT0_PT3_T1_NS0_13GridEvenShareIS16_EET2_T4_)
        /*0104*/ 	.word	0x00000000


	//----- nvinfo : EIATTR_REGCOUNT
	.align		4
.L_88:
        /*0108*/ 	.byte	0x04, 0x2f
        /*010a*/ 	.short	(.L_90 - .L_89)
	.align		4
.L_89:
        /*010c*/ 	.word	index@(_ZN3cub18CUB_300001_SM_10006detail6reduce28DeviceReduceSingleTileKernelINS2_10policy_hubIN4cuda3std3__45tupleIJblEEEyN6thrust24THRUST_300001_SM_1000_NS8cuda_cub9__find_if7functorIS9_EEE10Policy1000EPS9_SI_iSF_S9_S9_NS7_10__identityEEEvT0_T1_T2_T3_T4_T6_)
        /*0110*/ 	.word	0x0000001c


	//----- nvinfo : EIATTR_FRAME_SIZE
	.align		4
.L_90:
        /*0114*/ 	.byte	0x04, 0x11
        /*0116*/ 	.short	(.L_92 - .L_91)
	.align		4
.L_91:
        /*0118*/ 	.word	index@(_ZN3cub18CUB_300001_SM_10006detail6reduce28DeviceReduceSingleTileKernelINS2_10policy_hubIN4cuda3std3__45tupleIJblEEEyN6thrust24THRUST_300001_SM_1000_NS8cuda_cub9__find_if7functorIS9_EEE10Policy1000EPS9_SI_iSF_S9_S9_NS7_10__identityEEEvT0_T1_T2_T3_T4_T6_)
        /*011c*/ 	.word	0x00000000


	//----- nvinfo : EIATTR_MIN_STACK_SIZE
	.align		4
.L_92:
        /*0120*/ 	.byte	0x04, 0x12
        /*0122*/ 	.short	(.L_94 - .L_93)
	.align		4
.L_93:
        /*0124*/ 	.word	index@(_ZN3cub18CUB_300001_SM_10006detail6reduce28DeviceReduceSingleTileKernelINS2_10policy_hubIN4cuda3std3__45tupleIJblEEEyN6thrust24THRUST_300001_SM_1000_NS8cuda_cub9__find_if7functorIS9_EEE10Policy1000EPS9_SI_iSF_S9_S9_NS7_10__identityEEEvT0_T1_T2_T3_T4_T6_)
        /*0128*/ 	.word	0x00000000


	//----- nvinfo : EIATTR_MIN_STACK_SIZE
	.align		4
.L_94:
        /*012c*/ 	.byte	0x04, 0x12
        /*012e*/ 	.short	(.L_96 - .L_95)
	.align		4
.L_95:
        /*0130*/ 	.word	index@(_ZN3cub18CUB_300001_SM_10006detail6reduce18DeviceReduceKernelINS2_10policy_hubIN4cuda3std3__45tupleIJblEEEyN6thrust24THRUST_300001_SM_1000_NS8cuda_cub9__find_if7functorIS9_EEE10Policy1000ENSB_12zip_iteratorINS8_IJNSD_26transform_input_iterator_tIbNSC_6detail35transform_pair_of_input_iterators_tIbNSB_6detail15normal_iteratorINSB_10device_ptrIjEEEESQ_NS7_8equal_toIjEEEENS7_10__not_fn_tINS7_10__identityEEEEENSB_17counting_iteratorIlNSB_11use_defaultESZ_SZ_EEEEEEEySF_S9_SV_EEvT0_PT3_T1_NS0_13GridEvenShareIS16_EET2_T4_)
        /*0134*/ 	.word	0x00000000


	//----- nvinfo : EIATTR_MIN_STACK_SIZE
	.align		4
.L_96:
        /*0138*/ 	.byte	0x04, 0x12
        /*013a*/ 	.short	(.L_98 - .L_97)
	.align		4
.L_97:
        /*013c*/ 	.word	index@(_ZN3cub18CUB_300001_SM_10006detail6reduce28DeviceReduceSingleTileKernelINS2_10policy_hubIN4cuda3std3__45tupleIJblEEEyN6thrust24THRUST_300001_SM_1000_NS8cuda_cub9__find_if7functorIS9_EEE10Policy1000ENSB_12zip_iteratorINS8_IJNSD_26transform_input_iterator_tIbNSC_6detail35transform_pair_of_input_iterators_tIbNSB_6detail15normal_iteratorINSB_10device_ptrIjEEEESQ_NS7_8equal_toIjEEEENS7_10__not_fn_tINS7_10__identityEEEEENSB_17counting_iteratorIlNSB_11use_defaultESZ_SZ_EEEEEEEPS9_ySF_S9_S9_SV_EEvT0_T1_T2_T3_T4_T6_)
        /*0140*/ 	.word	0x00000000


	//----- nvinfo : EIATTR_MIN_STACK_SIZE
	.align		4
.L_98:
        /*0144*/ 	.byte	0x04, 0x12
        /*0146*/ 	.short	(.L_100 - .L_99)
	.align		4
.L_99:
        /*0148*/ 	.word	index@(_ZN3cub18CUB_300001_SM_10006detail6reduce28DeviceReduceSingleTileKernelINS2_10policy_hubIN4cuda3std3__45tupleIJblEEEjN6thrust24THRUST_300001_SM_1000_NS8cuda_cub9__find_if7functorIS9_EEE10Policy1000EPS9_SI_iSF_S9_S9_NS7_10__identityEEEvT0_T1_T2_T3_T4_T6_)
        /*014c*/ 	.word	0x00000000


	//----- nvinfo : EIATTR_MIN_STACK_SIZE
	.align		4
.L_100:
        /*0150*/ 	.byte	0x04, 0x12
        /*0152*/ 	.short	(.L_102 - .L_101)
	.align		4
.L_101:
        /*0154*/ 	.word	index@(_ZN3cub18CUB_300001_SM_10006detail6reduce18DeviceReduceKernelINS2_10policy_hubIN4cuda3std3__45tupleIJblEEEjN6thrust24THRUST_300001_SM_1000_NS8cuda_cub9__find_if7functorIS9_EEE10Policy1000ENSB_12zip_iteratorINS8_IJNSD_26transform_input_iterator_tIbNSC_6detail35transform_pair_of_input_iterators_tIbNSB_6detail15normal_iteratorINSB_10device_ptrIjEEEESQ_NS7_8equal_toIjEEEENS7_10__not_fn_tINS7_10__identityEEEEENSB_17counting_iteratorIlNSB_11use_defaultESZ_SZ_EEEEEEEjSF_S9_SV_EEvT0_PT3_T1_NS0_13GridEvenShareIS16_EET2_T4_)
        /*0158*/ 	.word	0x00000000


	//----- nvinfo : EIATTR_MIN_STACK_SIZE
	.align		4
.L_102:
        /*015c*/ 	.byte	0x04, 0x12
        /*015e*/ 	.short	(.L_104 - .L_103)
	.align		4
.L_103:
        /*0160*/ 	.word	index@(_ZN3cub18CUB_300001_SM_10006detail6reduce28DeviceReduceSingleTileKernelINS2_10policy_hubIN4cuda3std3__45tupleIJblEEEjN6thrust24THRUST_300001_SM_1000_NS8cuda_cub9__find_if7functorIS9_EEE10Policy1000ENSB_12zip_iteratorINS8_IJNSD_26transform_input_iterator_tIbNSC_6detail35transform_pair_of_input_iterators_tIbNSB_6detail15normal_iteratorINSB_10device_ptrIjEEEESQ_NS7_8equal_toIjEEEENS7_10__not_fn_tINS7_10__identityEEEEENSB_17counting_iteratorIlNSB_11use_defaultESZ_SZ_EEEEEEEPS9_jSF_S9_S9_SV_EEvT0_T1_T2_T3_T4_T6_)
        /*0164*/ 	.word	0x00000000


	//----- nvinfo : EIATTR_MIN_STACK_SIZE
	.align		4
.L_104:
        /*0168*/ 	.byte	0x04, 0x12
        /*016a*/ 	.short	(.L_106 - .L_105)
	.align		4
.L_105:
        /*016c*/ 	.word	index@(_ZN3cub18CUB_300001_SM_10006detail10radix_sort29DeviceRadixSortOnesweepKernelINS1_5radix10policy_hubIjNS0_8NullTypeEyE10Policy1000ELNS0_9SortOrderE0EjS6_yiiNS1_21identity_decomposer_tEEEvPT5_SC_PT3_PKSD_PT1_PKSH_PT2_PKSL_T4_iiT6_)
        /*0170*/ 	.word	0x00000010


	//----- nvinfo : EIATTR_MIN_STACK_SIZE
	.align		4
.L_106:
        /*0174*/ 	.byte	0x04, 0x12
        /*0176*/ 	.short	(.L_108 - .L_107)
	.align		4
.L_107:
        /*0178*/ 	.word	index@(_ZN3cub18CUB_300001_SM_10006detail10radix_sort33DeviceRadixSortExclusiveSumKernelINS1_5radix10policy_hubIjNS0_8NullTypeEyE10Policy1000EyEEvPT0_)
        /*017c*/ 	.word	0x00000000


	//----- nvinfo : EIATTR_MIN_STACK_SIZE
	.align		4
.L_108:
        /*0180*/ 	.byte	0x04, 0x12
        /*0182*/ 	.short	(.L_110 - .L_109)
	.align		4
.L_109:
        /*0184*/ 	.word	index@(_ZN3cub18CUB_300001_SM_10006detail10radix_sort30DeviceRadixSortHistogramKernelINS1_5radix10policy_hubIjNS0_8NullTypeEyE10Policy1000ELNS0_9SortOrderE0EjyNS1_21identity_decomposer_tEEEvPT2_PKT1_SB_iiT3_)
        /*0188*/ 	.word	0x00000000


	//----- nvinfo : EIATTR_MIN_STACK_SIZE
	.align		4
.L_110:
        /*018c*/ 	.byte	0x04, 0x12
        /*018e*/ 	.short	(.L_112 - .L_111)
	.align		4
.L_111:
        /*0190*/ 	.word	index@(_ZN3cub18CUB_300001_SM_10006detail10radix_sort31DeviceRadixSortSingleTileKernelINS1_5radix10policy_hubIjNS0_8NullTypeEyE10Policy1000ELNS0_9SortOrderE0EjS6_yNS1_21identity_decomposer_tEEEvPKT1_PSB_PKT2_PSF_T3_iiT4_)
        /*0194*/ 	.word	0x00000000


	//----- nvinfo : EIATTR_MIN_STACK_SIZE
	.align		4
.L_112:
        /*0198*/ 	.byte	0x04, 0x12
        /*019a*/ 	.short	(.L_114 - .L_113)
	.align		4
.L_113:
        /*019c*/ 	.word	index@(_ZN3cub18CUB_300001_SM_10006detail11EmptyKernelIvEEvv)
        /*01a0*/ 	.word	0x00000000


	//----- nvinfo : EIATTR_MIN_STACK_SIZE
	.align		4
.L_114:
        /*01a4*/ 	.byte	0x04, 0x12
        /*01a6*/ 	.short	(.L_116 - .L_115)
	.align		4
.L_115:
        /*01a8*/ 	.word	index@(_Z18blocksHistoAndScanPjS_iS_ijj)
        /*01ac*/ 	.word	0x00000000
.L_116:


//--------------------- .nv.compat                --------------------------
	.section	.nv.compat,"",@"SHT_CUDA_COMPAT_INFO"
	.align	4
        /*0000*/ 	.byte	0x02, 0x09, 0x00, 0x00, 0x02, 0x02, 0x01, 0x00, 0x02, 0x05, 0x05, 0x00, 0x03, 0x07, 0x01, 0x01
        /*0010*/ 	.byte	0x02, 0x03, 0x00, 0x00, 0x02, 0x06, 0x01, 0x00, 0x04, 0x0b, 0x08, 0x00, 0x09, 0x00, 0x00, 0x00
        /*0020*/ 	.byte	0x00, 0x00, 0x00, 0x00


//--------------------- .nv.info._ZN3cub18CUB_300001_SM_10006detail6reduce28DeviceReduceSingleTileKernelINS2_10policy_hubIN4cuda3std3__45tupleIJblEEEyN6thrust24THRUST_300001_SM_1000_NS8cuda_cub9__find_if7functorIS9_EEE10Policy1000EPS9_SI_iSF_S9_S9_NS7_10__identityEEEvT0_T1_T2_T3_T4_T6_ --------------------------
	.section	.nv.info._ZN3cub18CUB_300001_SM_10006detail6reduce28DeviceReduceSingleTileKernelINS2_10policy_hubIN4cuda3std3__45tupleIJblEEEyN6thrust24THRUST_300001_SM_1000_NS8cuda_cub9__find_if7functorIS9_EEE10Policy1000EPS9_SI_iSF_S9_S9_NS7_10__identityEEEvT0_T1_T2_T3_T4_T6_,"",@"SHT_CUDA_INFO"
	.sectionflags	@""
	.align	4


	//----- nvinfo : EIATTR_CUDA_API_VERSION
	.align		4
        /*0000*/ 	.byte	0x04, 0x37
        /*0002*/ 	.short	(.L_118 - .L_117)
.L_117:
        /*0004*/ 	.word	0x00000082


	//----- nvinfo : EIATTR_KPARAM_INFO
	.align		4
.L_118:
        /*0008*/ 	.byte	0x04, 0x17
        /*000a*/ 	.short	(.L_120 - .L_119)
.L_119:
        /*000c*/ 	.word	0x00000000
        /*0010*/ 	.short	0x0005
        /*0012*/ 	.short	0x0028
        /*0014*/ 	.byte	0x00, 0xf0, 0x05, 0x00


	//----- nvinfo : EIATTR_KPARAM_INFO
	.align		4
.L_120:
        /*0018*/ 	.byte	0x04, 0x17
        /*001a*/ 	.short	(.L_122 - .L_121)
.L_121:
        /*001c*/ 	.word	0x00000000
        /*0020*/ 	.short	0x0004
        /*0022*/ 	.short	0x0018
        /*0024*/ 	.byte	0x00, 0xf0, 0x41, 0x00


	//----- nvinfo : EIATTR_KPARAM_INFO
	.align		4
.L_122:
        /*0028*/ 	.byte	0x04, 0x17
        /*002a*/ 	.short	(.L_124 - .L_123)
.L_123:
        /*002c*/ 	.word	0x00000000
        /*0030*/ 	.short	0x0003
        /*0032*/ 	.short	0x0014
        /*0034*/ 	.byte	0x00, 0xf0, 0x05, 0x00


	//----- nvinfo : EIATTR_KPARAM_INFO
	.align		4
.L_124:
        /*0038*/ 	.byte	0x04, 0x17
        /*003a*/ 	.short	(.L_126 - .L_125)
.L_125:
        /*003c*/ 	.word	0x00000000
        /*0040*/ 	.short	0x0002
        /*0042*/ 	.short	0x0010
        /*0044*/ 	.byte	0x00, 0xf0, 0x11, 0x00


	//----- nvinfo : EIATTR_KPARAM_INFO
	.align		4
.L_126:
        /*0048*/ 	.byte	0x04, 0x17
        /*004a*/ 	.short	(.L_128 - .L_127)
.L_127:
        /*004c*/ 	.word	0x00000000
        /*0050*/ 	.short	0x0001
        /*0052*/ 	.short	0x0008
        /*0054*/ 	.byte	0x00, 0xf5, 0x21, 0x00


	//----- nvinfo : EIATTR_KPARAM_INFO
	.align		4
.L_128:
        /*0058*/ 	.byte	0x04, 0x17
        /*005a*/ 	.short	(.L_130 - .L_129)
.L_129:
        /*005c*/ 	.word	0x00000000
        /*0060*/ 	.short	0x0000
        /*0062*/ 	.short	0x0000
        /*0064*/ 	.byte	0x00, 0xf5, 0x21, 0x00


	//----- nvinfo : EIATTR_SPARSE_MMA_MASK
	.align		4
.L_130:
        /*0068*/ 	.byte	0x03, 0x50
        /*006a*/ 	.short	0x0000


	//----- nvinfo : EIATTR_MAXREG_COUNT
	.align		4
        /*006c*/ 	.byte	0x03, 0x1b
        /*006e*/ 	.short	0x00ff


	//----- nvinfo : EIATTR_NUM_BARRIERS
	.align		4
        /*0070*/ 	.byte	0x02, 0x4c
        /*0072*/ 	.byte	0x01
	.zero		1


	//----- nvinfo : EIATTR_MERCURY_ISA_VERSION
	.align		4
        /*0074*/ 	.byte	0x03, 0x5f
        /*0076*/ 	.short	0x0101


	//----- nvinfo : EIATTR_COOP_GROUP_MASK_REGIDS
	.align		4
        /*0078*/ 	.byte	0x04, 0x29
        /*007a*/ 	.short	(.L_132 - .L_131)


	//   ....[0]....
.L_131:
        /*007c*/ 	.word	0xffffffff


	//   ....[1]....
        /*0080*/ 	.word	0xffffffff


	//   ....[2]....
        /*0084*/ 	.word	0xffffffff


	//   ....[3]....
        /*0088*/ 	.word	0xffffffff


	//   ....[4]....
        /*008c*/ 	.word	0xffffffff


	//   ....[5]....
        /*0090*/ 	.word	0xffffffff


	//   ....[6]....
        /*0094*/ 	.word	0xffffffff


	//   ....[7]....
        /*0098*/ 	.word	0xffffffff


	//   ....[8]....
        /*009c*/ 	.word	0xffffffff


	//   ....[9]....
        /*00a0*/ 	.word	0xffffffff


	//   ....[10]....
        /*00a4*/ 	.word	0xffffffff


	//   ....[11]....
        /*00a8*/ 	.word	0xffffffff


	//   ....[12]....
        /*00ac*/ 	.word	0xffffffff


	//   ....[13]....
        /*00b0*/ 	.word	0xffffffff


	//   ....[14]....
        /*00b4*/ 	.word	0xffffffff


	//   ....[15]....
        /*00b8*/ 	.word	0xffffffff


	//   ....[16]....
        /*00bc*/ 	.word	0xffffffff


	//   ....[17]....
        /*00c0*/ 	.word	0xffffffff


	//   ....[18]....
        /*00c4*/ 	.word	0xffffffff


	//   ....[19]....
        /*00c8*/ 	.word	0xffffffff


	//   ....[20]....
        /*00cc*/ 	.word	0xffffffff


	//   ....[21]....
        /*00d0*/ 	.word	0xffffffff


	//   ....[22]....
        /*00d4*/ 	.word	0xffffffff


	//   ....[23]....
        /*00d8*/ 	.word	0xffffffff


	//   ....[24]....
        /*00dc*/ 	.word	0xffffffff


	//   ....[25]....
        /*00e0*/ 	.word	0xffffffff


	//   ....[26]....
        /*00e4*/ 	.word	0xffffffff


	//   ....[27]....
        /*00e8*/ 	.word	0xffffffff


	//   ....[28]....
        /*00ec*/ 	.word	0xffffffff


	//   ....[29]....
        /*00f0*/ 	.word	0xffffffff


	//   ....[30]....
        /*00f4*/ 	.word	0xffffffff


	//   ....[31]....
        /*00f8*/ 	.word	0xffffffff


	//   ....[32]....
        /*00fc*/ 	.word	0xffffffff


	//   ....[33]....
        /*0100*/ 	.word	0xffffffff


	//   ....[34]....
        /*0104*/ 	.word	0xffffffff


	//   ....[35]....
        /*0108*/ 	.word	0xffffffff


	//   ....[36]....
        /*010c*/ 	.word	0xffffffff


	//   ....[37]....
        /*0110*/ 	.word	0xffffffff


	//   ....[38]....
        /*0114*/ 	.word	0xffffffff


	//   ....[39]....
        /*0118*/ 	.word	0xffffffff


	//   ....[40]....
        /*011c*/ 	.word	0xffffffff


	//   ....[41]....
        /*0120*/ 	.word	0xffffffff


	//   ....[42]....
        /*0124*/ 	.word	0xffffffff


	//   ....[43]....
        /*0128*/ 	.word	0xffffffff


	//   ....[44]....
        /*012c*/ 	.word	0xffffffff


	//----- nvinfo : EIATTR_COOP_GROUP_INSTR_OFFSETS
	.align		4
.L_132:
        /*0130*/ 	.byte	0x04, 0x28
        /*0132*/ 	.short	(.L_134 - .L_133)


	//   ....[0]....
.L_133:
        /*0134*/ 	.word	0x000007d0


	//   ....[1]....
        /*0138*/ 	.word	0x000007e0


	//   ....[2]....
        /*013c*/ 	.word	0x000007f0


	//   ....[3]....
        /*0140*/ 	.word	0x00000940


	//   ....[4]....
        /*0144*/ 	.word	0x00000970


	//   ....[5]....
        /*0148*/ 	.word	0x000009a0


	//   ....[6]....
        /*014c*/ 	.word	0x00000ac0


	//   ....[7]....
        /*0150*/ 	.word	0x00000ae0


	//   ....[8]....
        /*0154*/ 	.word	0x00000af0


	//   ....[9]....
        /*0158*/ 	.word	0x00000c10


	//   ....[10]....
        /*015c*/ 	.word	0x00000c30


	//   ....[11]....
        /*0160*/ 	.word	0x00000c40


	//   ....[12]....
        /*0164*/ 	.word	0x00000d60


	//   ....[13]....
        /*0168*/ 	.word	0x00000d80


	//   ....[14]....
        /*016c*/ 	.word	0x00000d90


	//   ....[15]....
        /*0170*/ 	.word	0x00001520


	//   ....[16]....
        /*0174*/ 	.word	0x000015b0


	//   ....[17]....
        /*0178*/ 	.word	0x000015e0


	//   ....[18]....
        /*017c*/ 	.word	0x00001700


	//   ....[19]....
        /*0180*/ 	.word	0x00001730


	//   ....[20]....
        /*0184*/ 	.word	0x00001740


	//   ....[21]....
        /*0188*/ 	.word	0x00001860


	//   ....[22]....
        /*018c*/ 	.word	0x00001880


	//   ....[23]....
        /*0190*/ 	.word	0x00001890


	//   ....[24]....
        /*0194*/ 	.word	0x000019b0


	//   ....[25]....
        /*0198*/ 	.word	0x000019d0


	//   ....[26]....
        /*019c*/ 	.word	0x000019e0


	//   ....[27]....
        /*01a0*/ 	.word	0x00001b00


	//   ....[28]....
        /*01a4*/ 	.word	0x00001b20


	//   ....[29]....
        /*01a8*/ 	.word	0x00001b30


	//   ....[30]....
        /*01ac*/ 	.word	0x000031b0


	//   ....[31]....
        /*01b0*/ 	.word	0x000031c0


	//   ....[32]....
        /*01b4*/ 	.word	0x000031d0


	//   ....[33]....
        /*01b8*/ 	.word	0x00003320


	//   ....[34]....
        /*01bc*/ 	.word	0x00003350


	//   ....[35]....
        /*01c0*/ 	.word	0x00003380


	//   ....[36]....
        /*01c4*/ 	.word	0x000034a0


	//   ....[37]....
        /*01c8*/ 	.word	0x000034c0


	//   ....[38]....
        /*01cc*/ 	.word	0x000034d0


	//   ....[39]....
        /*01d0*/ 	.word	0x000035f0


	//   ....[40]....
        /*01d4*/ 	.word	0x00003610


	//   ....[41]....
        /*01d8*/ 	.word	0x00003620


	//   ....[42]....
        /*01dc*/ 	.word	0x00003740


	//   ....[43]....
        /*01e0*/ 	.word	0x00003760


	//   ....[44]....
        /*01e4*/ 	.word	0x00003770


	//----- nvinfo : EIATTR_VRC_CTA_INIT_COUNT
	.align		4
.L_134:
        /*01e8*/ 	.byte	0x02, 0x4a
	.zero		1
	.zero		1


	//----- nvinfo : EIATTR_EXIT_INSTR_OFFSETS
	.align		4
        /*01ec*/ 	.byte	0x04, 0x1c
        /*01ee*/ 	.short	(.L_136 - .L_135)


	//   ....[0]....
.L_135:
        /*01f0*/ 	.word	0x00000080


	//   ....[1]....
        /*01f4*/ 	.word	0x000000d0


	//   ....[2]....
        /*01f8*/ 	.word	0x00003e80


	//   ....[3]....
        /*01fc*/ 	.word	0x00003f70


	//----- nvinfo : EIATTR_MAX_THREADS
	.align		4
.L_136:
        /*0200*/ 	.byte	0x04, 0x05
        /*0202*/ 	.short	(.L_138 - .L_137)
.L_137:
        /*0204*/ 	.word	0x00000100
        /*0208*/ 	.word	0x00000001
        /*020c*/ 	.word	0x00000001


	//----- nvinfo : EIATTR_CRS_STACK_SIZE
	.align		4
.L_138:
        /*0210*/ 	.byte	0x04, 0x1e
        /*0212*/ 	.short	(.L_140 - .L_139)
.L_139:
        /*0214*/ 	.word	0x00000000


	//----- nvinfo : EIATTR_CBANK_PARAM_SIZE
	.align		4
.L_140:
        /*0218*/ 	.byte	0x03, 0x19
        /*021a*/ 	.short	0x0029


	//----- nvinfo : EIATTR_PARAM_CBANK
	.align		4
        /*021c*/ 	.byte	0x04, 0x0a
        /*021e*/ 	.short	(.L_142 - .L_141)
	.align		4
.L_141:
        /*0220*/ 	.word	index@(.nv.constant0._ZN3cub18CUB_300001_SM_10006detail6reduce28DeviceReduceSingleTileKernelINS2_10policy_hubIN4cuda3std3__45tupleIJblEEEyN6thrust24THRUST_300001_SM_1000_NS8cuda_cub9__find_if7functorIS9_EEE10Policy1000EPS9_SI_iSF_S9_S9_NS7_10__identityEEEvT0_T1_T2_T3_T4_T6_)
        /*0224*/ 	.short	0x0380
        /*0226*/ 	.short	0x0029


	//----- nvinfo : EIATTR_SW_WAR
	.align		4
.L_142:
        /*0228*/ 	.byte	0x04, 0x36
        /*022a*/ 	.short	(.L_144 - .L_143)
.L_143:
        /*022c*/ 	.word	0x00000008
.L_144:


//--------------------- .nv.info._ZN3cub18CUB_300001_SM_10006detail6reduce18DeviceReduceKernelINS2_10policy_hubIN4cuda3std3__45tupleIJblEEEyN6thrust24THRUST_300001_SM_1000_NS8cuda_cub9__find_if7functorIS9_EEE10Policy1000ENSB_12zip_iteratorINS8_IJNSD_26transform_input_iterator_tIbNSC_6detail35transform_pair_of_input_iterators_tIbNSB_6detail15normal_iteratorINSB_10device_ptrIjEEEESQ_NS7_8equal_toIjEEEENS7_10__not_fn_tINS7_10__identityEEEEENSB_17counting_iteratorIlNSB_11use_defaultESZ_SZ_EEEEEEEySF_S9_SV_EEvT0_PT3_T1_NS0_13GridEvenShareIS16_EET2_T4_ --------------------------
	.section	.nv.info._ZN3cub18CUB_300001_SM_10006detail6reduce18DeviceReduceKernelINS2_10policy_hubIN4cuda3std3__45tupleIJblEEEyN6thrust24THRUST_300001_SM_1000_NS8cuda_cub9__find_if7functorIS9_EEE10Policy1000ENSB_12zip_iteratorINS8_IJNSD_26transform_input_iterator_tIbNSC_6detail35transform_pair_of_input_iterators_tIbNSB_6detail15normal_iteratorINSB_10device_ptrIjEEEESQ_NS7_8equal_toIjEEEENS7_10__not_fn_tINS7_10__identityEEEEENSB_17counting_iteratorIlNSB_11use_defaultESZ_SZ_EEEEEEEySF_S9_SV_EEvT0_PT3_T1_NS0_13GridEvenShareIS16_EET2_T4_,"",@"SHT_CUDA_INFO"
	.sectionflags	@""
	.align	4


	//----- nvinfo : EIATTR_CUDA_API_VERSION
	.align		4
        /*0000*/ 	.byte	0x04, 0x37
        /*0002*/ 	.short	(.L_146 - .L_145)
.L_145:
        /*0004*/ 	.word	0x00000082


	//----- nvinfo : EIATTR_KPARAM_INFO
	.align		4
.L_146:
        /*0008*/ 	.byte	0x04, 0x17
        /*000a*/ 	.short	(.L_148 - .L_147)
.L_147:
        /*000c*/ 	.word	0x00000000
        /*0010*/ 	.short	0x0005
        /*0012*/ 	.short	0x0081
        /*0014*/ 	.byte	0x00, 0xf0, 0x05, 0x00


	//----- nvinfo : EIATTR_KPARAM_INFO
	.align		4
.L_148:
        /*0018*/ 	.byte	0x04, 0x17
        /*001a*/ 	.short	(.L_150 - .L_149)
.L_149:
        /*001c*/ 	.word	0x00000000
        /*0020*/ 	.short	0x0004
        /*0022*/ 	.short	0x0080
        /*0024*/ 	.byte	0x00, 0xf0, 0x05, 0x00


	//----- nvinfo : EIATTR_KPARAM_INFO
	.align		4
.L_150:
        /*0028*/ 	.byte	0x04, 0x17
        /*002a*/ 	.short	(.L_152 - .L_151)
.L_151:
        /*002c*/ 	.word	0x00000000
        /*0030*/ 	.short	0x0003
        /*0032*/ 	.short	0x0038
        /*0034*/ 	.byte	0x00, 0xf0, 0x21, 0x01


	//----- nvinfo : EIATTR_KPARAM_INFO
	.align		4
.L_152:
        /*0038*/ 	.byte	0x04, 0x17
        /*003a*/ 	.short	(.L_154 - .L_153)
.L_153:
        /*003c*/ 	.word	0x00000000
        /*0040*/ 	.short	0x0002
        /*0042*/ 	.short	0x0030
        /*0044*/ 	.byte	0x00, 0xf0, 0x21, 0x00


	//----- nvinfo : EIATTR_KPARAM_INFO
	.align		4
.L_154:
        /*0048*/ 	.byte	0x04, 0x17
        /*004a*/ 	.short	(.L_156 - .L_155)
.L_155:
        /*004c*/ 	.word	0x00000000
        /*0050*/ 	.short	0x0001
        /*0052*/ 	.short	0x0028
        /*0054*/ 	.byte	0x00, 0xf5, 0x21, 0x00


	//----- nvinfo : EIATTR_KPARAM_INFO
	.align		4
.L_156:
        /*0058*/ 	.byte	0x04, 0x17
        /*005a*/ 	.short	(.L_158 - .L_157)
.L_157:
        /*005c*/ 	.word	0x00000000
        /*0060*/ 	.short	0x0000
        /*0062*/ 	.short	0x0000
        /*0064*/ 	.byte	0x00, 0xf0, 0xa1, 0x00


	//----- nvinfo : EIATTR_SPARSE_MMA_MASK
	.align		4
.L_158:
        /*0068*/ 	.byte	0x03, 0x50
        /*006a*/ 	.short	0x0000


	//----- nvinfo : EIATTR_MAXREG_COUNT
	.align		4
        /*006c*/ 	.byte	0x03, 0x1b
        /*006e*/ 	.short	0x00ff


	//----- nvinfo : EIATTR_NUM_BARRIERS
	.align		4
        /*0070*/ 	.byte	0x02, 0x4c
        /*0072*/ 	.byte	0x01
	.zero		1


	//----- nvinfo : EIATTR_MERCURY_ISA_VERSION
	.align		4
        /*0074*/ 	.byte	0x03, 0x5f
        /*0076*/ 	.short	0x0101


	//----- nvinfo : EIATTR_COOP_GROUP_MASK_REGIDS
	.align		4
        /*0078*/ 	.byte	0x04, 0x29
        /*007a*/ 	.short	(.L_160 - .L_159)


	//   ....[0]....
.L_159:
        /*007c*/ 	.word	0xffffffff


	//   ....[1]....
        /*0080*/ 	.word	0xffffffff


	//   ....[2]....
        /*0084*/ 	.word	0xffffffff


	//   ....[3]....
        /*0088*/ 	.word	0xffffffff


	//   ....[4]....
        /*008c*/ 	.word	0xffffffff


	//   ....[5]....
        /*0090*/ 	.word	0xffffffff


	//   ....[6]....
        /*0094*/ 	.word	0xffffffff


	//   ....[7]....
        /*0098*/ 	.word	0xffffffff


	//   ....[8]....
        /*009c*/ 	.word	0xffffffff


	//   ....[9]....
        /*00a0*/ 	.word	0xffffffff


	//   ....[10]....
        /*00a4*/ 	.word	0xffffffff


	//   ....[11]....
        /*00a8*/ 	.word	0xffffffff


	//   ....[12]....
        /*00ac*/ 	.word	0xffffffff


	//   ....[13]....
        /*00b0*/ 	.word	0xffffffff


	//   ....[14]....
        /*00b4*/ 	.word	0xffffffff


	//   ....[15]....
        /*00b8*/ 	.word	0xffffffff


	//   ....[16]....
        /*00bc*/ 	.word	0xffffffff


	//   ....[17]....
        /*00c0*/ 	.word	0xffffffff


	//   ....[18]....
        /*00c4*/ 	.word	0xffffffff


	//   ....[19]....
        /*00c8*/ 	.word	0xffffffff


	//   ....[20]....
        /*00cc*/ 	.word	0xffffffff


	//   ....[21]....
        /*00d0*/ 	.word	0xffffffff


	//   ....[22]....
        /*00d4*/ 	.word	0xffffffff


	//   ....[23]....
        /*00d8*/ 	.word	0xffffffff


	//   ....[24]....
        /*00dc*/ 	.word	0xffffffff


	//   ....[25]....
        /*00e0*/ 	.word	0xffffffff


	//   ....[26]....
        /*00e4*/ 	.word	0xffffffff


	//   ....[27]....
        /*00e8*/ 	.word	0xffffffff


	//   ....[28]....
        /*00ec*/ 	.word	0xffffffff


	//   ....[29]....
        /*00f0*/ 	.word	0xffffffff


	//   ....[30]....
        /*00f4*/ 	.word	0xffffffff


	//   ....[31]....
        /*00f8*/ 	.word	0xffffffff


	//   ....[32]....
        /*00fc*/ 	.word	0xffffffff


	//   ....[33]....
        /*0100*/ 	.word	0xffffffff


	//   ....[34]....
        /*0104*/ 	.word	0xffffffff


	//   ....[35]....
        /*0108*/ 	.word	0xffffffff


	//   ....[36]....
        /*010c*/ 	.word	0xffffffff


	//   ....[37]....
        /*0110*/ 	.word	0xffffffff


	//   ....[38]....
        /*0114*/ 	.word	0xffffffff


	//   ....[39]....
        /*0118*/ 	.word	0xffffffff


	//   ....[40]....
        /*011c*/ 	.word	0xffffffff


	//   ....[41]....
        /*0120*/ 	.word	0xffffffff


	//   ....[42]....
        /*0124*/ 	.word	0xffffffff


	//   ....[43]....
        /*0128*/ 	.word	0xffffffff


	//   ....[44]....
        /*012c*/ 	.word	0xffffffff


	//----- nvinfo : EIATTR_COOP_GROUP_INSTR_OFFSETS
	.align		4
.L_160:
        /*0130*/ 	.byte	0x04, 0x28
        /*0132*/ 	.short	(.L_162 - .L_161)


	//   ....[0]....
.L_161:
        /*0134*/ 	.word	0x00001720


	//   ....[1]....
        /*0138*/ 	.word	0x00001730


	//   ....[2]....
        /*013c*/ 	.word	0x00001740


	//   ....[3]....
        /*0140*/ 	.word	0x00001890


	//   ....[4]....
        /*0144*/ 	.word	0x000018c0


	//   ....[5]....
        /*0148*/ 	.word	0x000018f0


	//   ....[6]....
        /*014c*/ 	.word	0x00001a10


	//   ....[7]....
        /*0150*/ 	.word	0x00001a30


	//   ....[8]....
        /*0154*/ 	.word	0x00001a40


	//   ....[9]....
        /*0158*/ 	.word	0x00001b60


	//   ....[10]....
        /*015c*/ 	.word	0x00001b80


	//   ....[11]....
        /*0160*/ 	.word	0x00001b90


	//   ....[12]....
        /*0164*/ 	.word	0x00001cb0


	//   ....[13]....
        /*0168*/ 	.word	0x00001cd0


	//   ....[14]....
        /*016c*/ 	.word	0x00001ce0


	//   ....[15]....
        /*0170*/ 	.word	0x00002470


	//   ....[16]....
        /*0174*/ 	.word	0x00002500


	//   ....[17]....
        /*0178*/ 	.word	0x00002530


	//   ....[18]....
        /*017c*/ 	.word	0x00002650


	//   ....[19]....
        /*0180*/ 	.word	0x00002680


	//   ....[20]....
        /*0184*/ 	.word	0x00002690


	//   ....[21]....
        /*0188*/ 	.word	0x000027b0


	//   ....[22]....
        /*018c*/ 	.word	0x000027d0


	//   ....[23]....
        /*0190*/ 	.word	0x000027e0


	//   ....[24]....
        /*0194*/ 	.word	0x00002900


	//   ....[25]....
        /*0198*/ 	.word	0x00002920


	//   ....[26]....
        /*019c*/ 	.word	0x00002930


	//   ....[27]....
        /*01a0*/ 	.word	0x00002a50


	//   ....[28]....
        /*01a4*/ 	.word	0x00002a70


	//   ....[29]....
        /*01a8*/ 	.word	0x00002a80


	//   ....[30]....
        /*01ac*/ 	.word	0x000050d0


	//   ....[31]....
        /*01b0*/ 	.word	0x000050e0


	//   ....[32]....
        /*01b4*/ 	.word	0x000050f0


	//   ....[33]....
        /*01b8*/ 	.word	0x00005230


	//   ....[34]....
        /*01bc*/ 	.word	0x00005260


	//   ....[35]....
        /*01c0*/ 	.word	0x00005290


	//   ....[36]....
        /*01c4*/ 	.word	0x000053c0


	//   ....[37]....
        /*01c8*/ 	.word	0x000053e0


	//   ....[38]....
        /*01cc*/ 	.word	0x000053f0


	//   ....[39]....
        /*01d0*/ 	.word	0x00005510


	//   ....[40]....
        /*01d4*/ 	.word	0x00005530


	//   ....[41]....
        /*01d8*/ 	.word	0x00005540


	//   ....[42]....
        /*01dc*/ 	.word	0x00005660


	//   ....[43]....
        /*01e0*/ 	.word	0x00005680


	//   ....[44]....
        /*01e4*/ 	.word	0x00005690


	//----- nvinfo : EIATTR_VRC_CTA_INIT_COUNT
	.align		4
.L_162:
        /*01e8*/ 	.byte	0x02, 0x4a
	.zero		1
	.zero		1


	//----- nvinfo : EIATTR_EXIT_INSTR_OFFSETS
	.align		4
        /*01ec*/ 	.byte	0x04, 0x1c
        /*01ee*/ 	.short	(.L_164 - .L_163)


	//   ....[0]....
.L_163:
        /*01f0*/ 	.word	0x00005da0


	//   ....[1]....
        /*01f4*/ 	.word	0x00005df0


	//----- nvinfo : EIATTR_MAX_THREADS
	.align		4
.L_164:
        /*01f8*/ 	.byte	0x04, 0x05
        /*01fa*/ 	.short	(.L_166 - .L_165)
.L_165:
        /*01fc*/ 	.word	0x00000100
        /*0200*/ 	.word	0x00000001
        /*0204*/ 	.word	0x00000001


	//----- nvinfo : EIATTR_CRS_STACK_SIZE
	.align		4
.L_166:
        /*0208*/ 	.byte	0x04, 0x1e
        /*020a*/ 	.short	(.L_168 - .L_167)
.L_167:
        /*020c*/ 	.word	0x00000000


	//----- nvinfo : EIATTR_CBANK_PARAM_SIZE
	.align		4
.L_168:
        /*0210*/ 	.byte	0x03, 0x19
        /*0212*/ 	.short	0x0082


	//----- nvinfo : EIATTR_PARAM_CBANK
	.align		4
        /*0214*/ 	.byte	0x04, 0x0a
        /*0216*/ 	.short	(.L_170 - .L_169)
	.align		4
.L_169:
        /*0218*/ 	.word	index@(.nv.constant0._ZN3cub18CUB_300001_SM_10006detail6reduce18DeviceReduceKernelINS2_10policy_hubIN4cuda3std3__45tupleIJblEEEyN6thrust24THRUST_300001_SM_1000_NS8cuda_cub9__find_if7functorIS9_EEE10Policy1000ENSB_12zip_iteratorINS8_IJNSD_26transform_input_iterator_tIbNSC_6detail35transform_pair_of_input_iterators_tIbNSB_6detail15normal_iteratorINSB_10device_ptrIjEEEESQ_NS7_8equal_toIjEEEENS7_10__not_fn_tINS7_10__identityEEEEENSB_17counting_iteratorIlNSB_11use_defaultESZ_SZ_EEEEEEEySF_S9_SV_EEvT0_PT3_T1_NS0_13GridEvenShareIS16_EET2_T4_)
        /*021c*/ 	.short	0x0380
        /*021e*/ 	.short	0x0082


	//----- nvinfo : EIATTR_SW_WAR
	.align		4
.L_170:
        /*0220*/ 	.byte	0x04, 0x36
        /*0222*/ 	.short	(.L_172 - .L_171)
.L_171:
        /*0224*/ 	.word	0x00000008
.L_172:


//--------------------- .nv.info._ZN3cub18CUB_300001_SM_10006detail6reduce28DeviceReduceSingleTileKernelINS2_10policy_hubIN4cuda3std3__45tupleIJblEEEyN6thrust24THRUST_300001_SM_1000_NS8cuda_cub9__find_if7functorIS9_EEE10Policy1000ENSB_12zip_iteratorINS8_IJNSD_26transform_input_iterator_tIbNSC_6detail35transform_pair_of_input_iterators_tIbNSB_6detail15normal_iteratorINSB_10device_ptrIjEEEESQ_NS7_8equal_toIjEEEENS7_10__not_fn_tINS7_10__identityEEEEENSB_17counting_iteratorIlNSB_11use_defaultESZ_SZ_EEEEEEEPS9_ySF_S9_S9_SV_EEvT0_T1_T2_T3_T4_T6_ --------------------------
	.section	.nv.info._ZN3cub18CUB_300001_SM_10006detail6reduce28DeviceReduceSingleTileKernelINS2_10policy_hubIN4cuda3std3__45tupleIJblEEEyN6thrust24THRUST_300001_SM_1000_NS8cuda_cub9__find_if7functorIS9_EEE10Policy1000ENSB_12zip_iteratorINS8_IJNSD_26transform_input_iterator_tIbNSC_6detail35transform_pair_of_input_iterators_tIbNSB_6detail15normal_iteratorINSB_10device_ptrIjEEEESQ_NS7_8equal_toIjEEEENS7_10__not_fn_tINS7_10__identityEEEEENSB_17counting_iteratorIlNSB_11use_defaultESZ_SZ_EEEEEEEPS9_ySF_S9_S9_SV_EEvT0_T1_T2_T3_T4_T6_,"",@"SHT_CUDA_INFO"
	.sectionflags	@""
	.align	4


	//----- nvinfo : EIATTR_CUDA_API_VERSION
	.align		4
        /*0000*/ 	.byte	0x04, 0x37
        /*0002*/ 	.short	(.L_174 - .L_173)
.L_173:
        /*0004*/ 	.word	0x00000082


	//----- nvinfo : EIATTR_KPARAM_INFO
	.align		4
.L_174:
        /*0008*/ 	.byte	0x04, 0x17
        /*000a*/ 	.short	(.L_176 - .L_175)
.L_175:
        /*000c*/ 	.word	0x00000000
        /*0010*/ 	.short	0x0005
        /*0012*/ 	.short	0x0050
        /*0014*/ 	.byte	0x00, 0xf0, 0x05, 0x00


	//----- nvinfo : EIATTR_KPARAM_INFO
	.align		4
.L_176:
        /*0018*/ 	.byte	0x04, 0x17
        /*001a*/ 	.short	(.L_178 - .L_177)
.L_177:
        /*001c*/ 	.word	0x00000000
        /*0020*/ 	.short	0x0004
        /*0022*/ 	.short	0x0040
        /*0024*/ 	.byte	0x00, 0xf0, 0x41, 0x00


	//----- nvinfo : EIATTR_KPARAM_INFO
	.align		4
.L_178:
        /*0028*/ 	.byte	0x04, 0x17
        /*002a*/ 	.short	(.L_180 - .L_179)
.L_179:
        /*002c*/ 	.word	0x00000000
        /*0030*/ 	.short	0x0003
        /*0032*/ 	.short	0x0038
        /*0034*/ 	.byte	0x00, 0xf0, 0x05, 0x00


	//----- nvinfo : EIATTR_KPARAM_INFO
	.align		4
.L_180:
        /*0038*/ 	.byte	0x04, 0x17
        /*003a*/ 	.short	(.L_182 - .L_181)
.L_181:
        /*003c*/ 	.word	0x00000000
        /*0040*/ 	.short	0x0002
        /*0042*/ 	.short	0x0030
        /*0044*/ 	.byte	0x00, 0xf0, 0x21, 0x00


	//----- nvinfo : EIATTR_KPARAM_INFO
	.align		4
.L_182:
        /*0048*/ 	.byte	0x04, 0x17
        /*004a*/ 	.short	(.L_184 - .L_183)
.L_183:
        /*004c*/ 	.word	0x00000000
        /*0050*/ 	.short	0x0001
        /*0052*/ 	.short	0x0028
        /*0054*/ 	.byte	0x00, 0xf5, 0x21, 0x00


	//----- nvinfo : EIATTR_KPARAM_INFO
	.align		4
.L_184:
        /*0058*/ 	.byte	0x04, 0x17
        /*005a*/ 	.short	(.L_186 - .L_185)
.L_185:
        /*005c*/ 	.word	0x00000000
        /*0060*/ 	.short	0x0000
        /*0062*/ 	.short	0x0000
        /*0064*/ 	.byte	0x00, 0xf0, 0xa1, 0x00


	//----- nvinfo : EIATTR_SPARSE_MMA_MASK
	.align		4
.L_186:
        /*0068*/ 	.byte	0x03, 0x50
        /*006a*/ 	.short	0x0000


	//----- nvinfo : EIATTR_MAXREG_COUNT
	.align		4
        /*006c*/ 	.byte	0x03, 0x1b
        /*006e*/ 	.short	0x00ff


	//----- nvinfo : EIATTR_NUM_BARRIERS
	.align		4
        /*0070*/ 	.byte	0x02, 0x4c
        /*0072*/ 	.byte	0x01
	.zero		1


	//----- nvinfo : EIATTR_MERCURY_ISA_VERSION
	.align		4
        /*0074*/ 	.byte	0x03, 0x5f
        /*0076*/ 	.short	0x0101


	//----- nvinfo : EIATTR_COOP_GROUP_MASK_REGIDS
	.align		4
        /*0078*/ 	.byte	0x04, 0x29
        /*007a*/ 	.short	(.L_188 - .L_187)


	//   ....[0]....
.L_187:
        /*007c*/ 	.word	0xffffffff


	//   ....[1]....
        /*0080*/ 	.word	0xffffffff


	//   ....[2]....
        /*0084*/ 	.word	0xffffffff


	//   ....[3]....
        /*0088*/ 	.word	0xffffffff


	//   ....[4]....
        /*008c*/ 	.word	0xffffffff


	//   ....[5]....
        /*0090*/ 	.word	0xffffffff


	//   ....[6]....
        /*0094*/ 	.word	0xffffffff


	//   ....[7]....
        /*0098*/ 	.word	0xffffffff


	//   ....[8]....
        /*009c*/ 	.word	0xffffffff


	//   ....[9]....
        /*00a0*/ 	.word	0xffffffff


	//   ....[10]....
        /*00a4*/ 	.word	0xffffffff


	//   ....[11]....
        /*00a8*/ 	.word	0xffffffff


	//   ....[12]....
        /*00ac*/ 	.word	0xffffffff


	//   ....[13]....
        /*00b0*/ 	.word	0xffffffff


	//   ....[14]....
        /*00b4*/ 	.word	0xffffffff


	//   ....[15]....
        /*00b8*/ 	.word	0xffffffff


	//   ....[16]....
        /*00bc*/ 	.word	0xffffffff


	//   ....[17]....
        /*00c0*/ 	.word	0xffffffff


	//   ....[18]....
        /*00c4*/ 	.word	0xffffffff


	//   ....[19]....
        /*00c8*/ 	.word	0xffffffff


	//   ....[20]....
        /*00cc*/ 	.word	0xffffffff


	//   ....[21]....
        /*00d0*/ 	.word	0xffffffff


	//   ....[22]....
        /*00d4*/ 	.word	0xffffffff


	//   ....[23]....
        /*00d8*/ 	.word	0xffffffff


	//   ....[24]....
        /*00dc*/ 	.word	0xffffffff


	//   ....[25]....
        /*00e0*/ 	.word	0xffffffff


	//   ....[26]....
        /*00e4*/ 	.word	0xffffffff


	//   ....[27]....
        /*00e8*/ 	.word	0xffffffff


	//   ....[28]....
        /*00ec*/ 	.word	0xffffffff


	//   ....[29]....
        /*00f0*/ 	.word	0xffffffff


	//   ....[30]....
        /*00f4*/ 	.word	0xffffffff


	//   ....[31]....
        /*00f8*/ 	.word	0xffffffff


	//   ....[32]....
        /*00fc*/ 	.word	0xffffffff


	//   ....[33]....
        /*0100*/ 	.word	0xffffffff


	//   ....[34]....
        /*0104*/ 	.word	0xffffffff


	//   ....[35]....
        /*0108*/ 	.word	0xffffffff


	//   ....[36]....
        /*010c*/ 	.word	0xffffffff


	//   ....[37]....
        /*0110*/ 	.word	0xffffffff


	//   ....[38]....
        /*0114*/ 	.word	0xffffffff


	//   ....[39]....
        /*0118*/ 	.word	0xffffffff


	//   ....[40]....
        /*011c*/ 	.word	0xffffffff


	//   ....[41]....
        /*0120*/ 	.word	0xffffffff


	//   ....[42]....
        /*0124*/ 	.word	0xffffffff


	//   ....[43]....
        /*0128*/ 	.word	0xffffffff


	//   ....[44]....
        /*012c*/ 	.word	0xffffffff


	//----- nvinfo : EIATTR_COOP_GROUP_INSTR_OFFSETS
	.align		4
.L_188:
        /*0130*/ 	.byte	0x04, 0x28
        /*0132*/ 	.short	(.L_190 - .L_189)


	//   ....[0]....
.L_189:
        /*0134*/ 	.word	0x00001490


	//   ....[1]....
        /*0138*/ 	.word	0x000014a0


	//   ....[2]....
        /*013c*/ 	.word	0x000014b0


	//   ....[3]....
        /*0140*/ 	.word	0x00001600


	//   ....[4]....
        /*0144*/ 	.word	0x00001630


	//   ....[5]....
        /*0148*/ 	.word	0x00001660


	//   ....[6]....
        /*014c*/ 	.word	0x00001780


	//   ....[7]....
        /*0150*/ 	.word	0x000017a0


	//   ....[8]....
        /*0154*/ 	.word	0x000017b0


	//   ....[9]....
        /*0158*/ 	.word	0x000018d0


	//   ....[10]....
        /*015c*/ 	.word	0x000018f0


	//   ....[11]....
        /*0160*/ 	.word	0x00001900


	//   ....[12]....
        /*0164*/ 	.word	0x00001a20


	//   ....[13]....
        /*0168*/ 	.word	0x00001a40


	//   ....[14]....
        /*016c*/ 	.word	0x00001a50


	//   ....[15]....
        /*0170*/ 	.word	0x000021d0


	//   ....[16]....
        /*0174*/ 	.word	0x00002260


	//   ....[17]....
        /*0178*/ 	.word	0x00002290


	//   ....[18]....
        /*017c*/ 	.word	0x000023b0


	//   ....[19]....
        /*0180*/ 	.word	0x000023e0


	//   ....[20]....
        /*0184*/ 	.word	0x000023f0


	//   ....[21]....
        /*0188*/ 	.word	0x00002510


	//   ....[22]....
        /*018c*/ 	.word	0x00002530


	//   ....[23]....
        /*0190*/ 	.word	0x00002540


	//   ....[24]....
        /*0194*/ 	.word	0x00002660


	//   ....[25]....
        /*0198*/ 	.word	0x00002680


	//   ....[26]....
        /*019c*/ 	.word	0x00002690


	//   ....[27]....
        /*01a0*/ 	.word	0x000027b0


	//   ....[28]....
        /*01a4*/ 	.word	0x000027d0


	//   ....[29]....
        /*01a8*/ 	.word	0x000027e0


	//   ....[30]....
        /*01ac*/ 	.word	0x00004d20


	//   ....[31]....
        /*01b0*/ 	.word	0x00004d30


	//   ....[32]....
        /*01b4*/ 	.word	0x00004d40


	//   ....[33]....
        /*01b8*/ 	.word	0x00004e90


	//   ....[34]....
        /*01bc*/ 	.word	0x00004ec0


	//   ....[35]....
        /*01c0*/ 	.word	0x00004ef0


	//   ....[36]....
        /*01c4*/ 	.word	0x00005010


	//   ....[37]....
        /*01c8*/ 	.word	0x00005030


	//   ....[38]....
        /*01cc*/ 	.word	0x00005040


	//   ....[39]....
        /*01d0*/ 	.word	0x00005160


	//   ....[40]....
        /*01d4*/ 	.word	0x00005180


	//   ....[41]....
        /*01d8*/ 	.word	0x00005190


	//   ....[42]....
        /*01dc*/ 	.word	0x000052b0


	//   ....[43]....
        /*01e0*/ 	.word	0x000052d0


	//   ....[44]....
        /*01e4*/ 	.word	0x000052e0


	//----- nvinfo : EIATTR_VRC_CTA_INIT_COUNT
	.align		4
.L_190:
        /*01e8*/ 	.byte	0x02, 0x4a
	.zero		1
	.zero		1


	//----- nvinfo : EIATTR_EXIT_INSTR_OFFSETS
	.align		4
        /*01ec*/ 	.byte	0x04, 0x1c
        /*01ee*/ 	.short	(.L_192 - .L_191)


	//   ....[0]....
.L_191:
        /*01f0*/ 	.word	0x00000090


	//   ....[1]....
        /*01f4*/ 	.word	0x000000e0


	//   ....[2]....
        /*01f8*/ 	.word	0x000059e0


	//   ....[3]....
        /*01fc*/ 	.word	0x00005ad0


	//----- nvinfo : EIATTR_MAX_THREADS
	.align		4
.L_192:
        /*0200*/ 	.byte	0x04, 0x05
        /*0202*/ 	.short	(.L_194 - .L_193)
.L_193:
        /*0204*/ 	.word	0x00000100
        /*0208*/ 	.word	0x00000001
        /*020c*/ 	.word	0x00000001


	//----- nvinfo : EIATTR_CRS_STACK_SIZE
	.align		4
.L_194:
        /*0210*/ 	.byte	0x04, 0x1e
        /*0212*/ 	.short	(.L_196 - .L_195)
.L_195:
        /*0214*/ 	.word	0x00000000


	//----- nvinfo : EIATTR_CBANK_PARAM_SIZE
	.align		4
.L_196:
        /*0218*/ 	.byte	0x03, 0x19
        /*021a*/ 	.short	0x0051


	//----- nvinfo : EIATTR_PARAM_CBANK
	.align		4
        /*021c*/ 	.byte	0x04, 0x0a
        /*021e*/ 	.short	(.L_198 - .L_197)
	.align		4
.L_197:
        /*0220*/ 	.word	index@(.nv.constant0._ZN3cub18CUB_300001_SM_10006detail6reduce28DeviceReduceSingleTileKernelINS2_10policy_hubIN4cuda3std3__45tupleIJblEEEyN6thrust24THRUST_300001_SM_1000_NS8cuda_cub9__find_if7functorIS9_EEE10Policy1000ENSB_12zip_iteratorINS8_IJNSD_26transform_input_iterator_tIbNSC_6detail35transform_pair_of_input_iterators_tIbNSB_6detail15normal_iteratorINSB_10device_ptrIjEEEESQ_NS7_8equal_toIjEEEENS7_10__not_fn_tINS7_10__identityEEEEENSB_17counting_iteratorIlNSB_11use_defaultESZ_SZ_EEEEEEEPS9_ySF_S9_S9_SV_EEvT0_T1_T2_T3_T4_T6_)
        /*0224*/ 	.short	0x0380
        /*0226*/ 	.short	0x0051


	//----- nvinfo : EIATTR_SW_WAR
	.align		4
.L_198:
        /*0228*/ 	.byte	0x04, 0x36
        /*022a*/ 	.short	(.L_200 - .L_199)
.L_199:
        /*022c*/ 	.word	0x00000008
.L_200:


//--------------------- .nv.info._ZN3cub18CUB_300001_SM_10006detail6reduce28DeviceReduceSingleTileKernelINS2_10policy_hubIN4cuda3std3__45tupleIJblEEEjN6thrust24THRUST_300001_SM_1000_NS8cuda_cub9__find_if7functorIS9_EEE10Policy1000EPS9_SI_iSF_S9_S9_NS7_10__identityEEEvT0_T1_T2_T3_T4_T6_ --------------------------
	.section	.nv.info._ZN3cub18CUB_300001_SM_10006detail6reduce28DeviceReduceSingleTileKernelINS2_10policy_hubIN4cuda3std3__45tupleIJblEEEjN6thrust24THRUST_300001_SM_1000_NS8cuda_cub9__find_if7functorIS9_EEE10Policy1000EPS9_SI_iSF_S9_S9_NS7_10__identityEEEvT0_T1_T2_T3_T4_T6_,"",@"SHT_CUDA_INFO"
	.sectionflags	@""
	.align	4


	//----- nvinfo : EIATTR_CUDA_API_VERSION
	.align		4
        /*0000*/ 	.byte	0x04, 0x37
        /*0002*/ 	.short	(.L_202 - .L_201)
.L_201:
        /*0004*/ 	.word	0x00000082


	//----- nvinfo : EIATTR_KPARAM_INFO
	.align		4
.L_202:
        /*0008*/ 	.byte	0x04, 0x17
        /*000a*/ 	.short	(.L_204 - .L_203)
.L_203:
        /*000c*/ 	.word	0x00000000
        /*0010*/ 	.short	0x0005
        /*0012*/ 	.short	0x0028
        /*0014*/ 	.byte	0x00, 0xf0, 0x05, 0x00


	//----- nvinfo : EIATTR_KPARAM_INFO
	.align		4
.L_204:
        /*0018*/ 	.byte	0x04, 0x17
        /*001a*/ 	.short	(.L_206 - .L_205)
.L_205:
        /*001c*/ 	.word	0x00000000
        /*0020*/ 	.short	0x0004
        /*0022*/ 	.short	0x0018
        /*0024*/ 	.byte	0x00, 0xf0, 0x41, 0x00


	//----- nvinfo : EIATTR_KPARAM_INFO
	.align		4
.L_206:
        /*0028*/ 	.byte	0x04, 0x17
        /*002a*/ 	.short	(.L_208 - .L_207)
.L_207:
        /*002c*/ 	.word	0x00000000
        /*0030*/ 	.short	0x0003
        /*0032*/ 	.short	0x0014
        /*0034*/ 	.byte	0x00, 0xf0, 0x05, 0x00


	//----- nvinfo : EIATTR_KPARAM_INFO
	.align		4
.L_208:
        /*0038*/ 	.byte	0x04, 0x17
        /*003a*/ 	.short	(.L_210 - .L_209)
.L_209:
        /*003c*/ 	.word	0x00000000
        /*0040*/ 	.short	0x0002
        /*0042*/ 	.short	0x0010
        /*0044*/ 	.byte	0x00, 0xf0, 0x11, 0x00


	//----- nvinfo : EIATTR_KPARAM_INFO
	.align		4
.L_210:
        /*0048*/ 	.byte	0x04, 0x17
        /*004a*/ 	.short	(.L_212 - .L_211)
.L_211:
        /*004c*/ 	.word	0x00000000
        /*0050*/ 	.short	0x0001
        /*0052*/ 	.short	0x0008
        /*0054*/ 	.byte	0x00, 0xf5, 0x21, 0x00


	//----- nvinfo : EIATTR_KPARAM_INFO
	.align		4
.L_212:
        /*0058*/ 	.byte	0x04, 0x17
        /*005a*/ 	.short	(.L_214 - .L_213)
.L_213:
        /*005c*/ 	.word	0x00000000
        /*0060*/ 	.short	0x0000
        /*0062*/ 	.short	0x0000
        /*0064*/ 	.byte	0x00, 0xf5, 0x21, 0x00


	//----- nvinfo : EIATTR_SPARSE_MMA_MASK
	.align		4
.L_214:
        /*0068*/ 	.byte	0x03, 0x50
        /*006a*/ 	.short	0x0000


	//----- nvinfo : EIATTR_MAXREG_COUNT
	.align		4
        /*006c*/ 	.byte	0x03, 0x1b
        /*006e*/ 	.short	0x00ff


	//----- nvinfo : EIATTR_NUM_BARRIERS
	.align		4
        /*0070*/ 	.byte	0x02, 0x4c
        /*0072*/ 	.byte	0x01
	.zero		1


	//----- nvinfo : EIATTR_MERCURY_ISA_VERSION
	.align		4
        /*0074*/ 	.byte	0x03, 0x5f
        /*0076*/ 	.short	0x0101


	//----- nvinfo : EIATTR_COOP_GROUP_MASK_REGIDS
	.align		4
        /*0078*/ 	.byte	0x04, 0x29
        /*007a*/ 	.short	(.L_216 - .L_215)


	//   ....[0]....
.L_215:
        /*007c*/ 	.word	0xffffffff


	//   ....[1]....
        /*0080*/ 	.word	0xffffffff


	//   ....[2]....
        /*0084*/ 	.word	0xffffffff


	//   ....[3]....
        /*0088*/ 	.word	0xffffffff


	//   ....[4]....
        /*008c*/ 	.word	0xffffffff


	//   ....[5]....
        /*0090*/ 	.word	0xffffffff


	//   ....[6]....
        /*0094*/ 	.word	0xffffffff


	//   ....[7]....
        /*0098*/ 	.word	0xffffffff


	//   ....[8]....
        /*009c*/ 	.word	0xffffffff


	//   ....[9]....
        /*00a0*/ 	.word	0xffffffff


	//   ....[10]....
        /*00a4*/ 	.word	0xffffffff


	//   ....[11]....
        /*00a8*/ 	.word	0xffffffff


	//   ....[12]....
        /*00ac*/ 	.word	0xffffffff


	//   ....[13]....
        /*00b0*/ 	.word	0xffffffff


	//   ....[14]....
        /*00b4*/ 	.word	0xffffffff


	//   ....[15]....
        /*00b8*/ 	.word	0xffffffff


	//   ....[16]....
        /*00bc*/ 	.word	0xffffffff


	//   ....[17]....
        /*00c0*/ 	.word	0xffffffff


	//   ....[18]....
        /*00c4*/ 	.word	0xffffffff


	//   ....[19]....
        /*00c8*/ 	.word	0xffffffff


	//   ....[20]....
        /*00cc*/ 	.word	0xffffffff


	//   ....[21]....
        /*00d0*/ 	.word	0xffffffff


	//   ....[22]....
        /*00d4*/ 	.word	0xffffffff


	//   ....[23]....
        /*00d8*/ 	.word	0xffffffff


	//   ....[24]....
        /*00dc*/ 	.word	0xffffffff


	//   ....[25]....
        /*00e0*/ 	.word	0xffffffff


	//   ....[26]....
        /*00e4*/ 	.word	0xffffffff


	//   ....[27]....
        /*00e8*/ 	.word	0xffffffff


	//   ....[28]....
        /*00ec*/ 	.word	0xffffffff


	//   ....[29]....
        /*00f0*/ 	.word	0xffffffff


	//   ....[30]....
        /*00f4*/ 	.word	0xffffffff


	//   ....[31]....
        /*00f8*/ 	.word	0xffffffff


	//   ....[32]....
        /*00fc*/ 	.word	0xffffffff


	//   ....[33]....
        /*0100*/ 	.word	0xffffffff


	//   ....[34]....
        /*0104*/ 	.word	0xffffffff


	//   ....[35]....
        /*0108*/ 	.word	0xffffffff


	//   ....[36]....
        /*010c*/ 	.word	0xffffffff


	//   ....[37]....
        /*0110*/ 	.word	0xffffffff


	//   ....[38]....
        /*0114*/ 	.word	0xffffffff


	//   ....[39]....
        /*0118*/ 	.word	0xffffffff


	//   ....[40]....
        /*011c*/ 	.word	0xffffffff


	//   ....[41]....
        /*0120*/ 	.word	0xffffffff


	//   ....[42]....
        /*0124*/ 	.word	0xffffffff


	//   ....[43]....
        /*0128*/ 	.word	0xffffffff


	//   ....[44]....
        /*012c*/ 	.word	0xffffffff


	//----- nvinfo : EIATTR_COOP_GROUP_INSTR_OFFSETS
	.align		4
.L_216:
        /*0130*/ 	.byte	0x04, 0x28
        /*0132*/ 	.short	(.L_218 - .L_217)


	//   ....[0]....
.L_217:
        /*0134*/ 	.word	0x000007d0


	//   ....[1]....
        /*0138*/ 	.word	0x000007e0


	//   ....[2]....
        /*013c*/ 	.word	0x000007f0


	//   ....[3]....
        /*0140*/ 	.word	0x00000940


	//   ....[4]....
        /*0144*/ 	.word	0x00000970


	//   ....[5]....
        /*0148*/ 	.word	0x000009a0


	//   ....[6]....
        /*014c*/ 	.word	0x00000ac0


	//   ....[7]....
        /*0150*/ 	.word	0x00000ae0


	//   ....[8]....
        /*0154*/ 	.word	0x00000af0


	//   ....[9]....
        /*0158*/ 	.word	0x00000c10


	//   ....[10]....
        /*015c*/ 	.word	0x00000c30


	//   ....[11]....
        /*0160*/ 	.word	0x00000c40


	//   ....[12]....
        /*0164*/ 	.word	0x00000d60


	//   ....[13]....
        /*0168*/ 	.word	0x00000d80


	//   ....[14]....
        /*016c*/ 	.word	0x00000d90


	//   ....[15]....
        /*0170*/ 	.word	0x00001520


	//   ....[16]....
        /*0174*/ 	.word	0x000015b0


	//   ....[17]....
        /*0178*/ 	.word	0x000015e0


	//   ....[18]....
        /*017c*/ 	.word	0x00001700


	//   ....[19]....
        /*0180*/ 	.word	0x00001730


	//   ....[20]....
        /*0184*/ 	.word	0x00001740


	//   ....[21]....
        /*0188*/ 	.word	0x00001860


	//   ....[22]....
        /*018c*/ 	.word	0x00001880


	//   ....[23]....
        /*0190*/ 	.word	0x00001890


	//   ....[24]....
        /*0194*/ 	.word	0x000019b0


	//   ....[25]....
        /*0198*/ 	.word	0x000019d0


	//   ....[26]....
        /*019c*/ 	.word	0x000019e0


	//   ....[27]....
        /*01a0*/ 	.word	0x00001b00


	//   ....[28]....
        /*01a4*/ 	.word	0x00001b20


	//   ....[29]....
        /*01a8*/ 	.word	0x00001b30


	//   ....[30]....
        /*01ac*/ 	.word	0x000031b0


	//   ....[31]....
        /*01b0*/ 	.word	0x000031c0


	//   ....[32]....
        /*01b4*/ 	.word	0x000031d0


	//   ....[33]....
        /*01b8*/ 	.word	0x00003320


	//   ....[34]....
        /*01bc*/ 	.word	0x00003350


	//   ....[35]....
        /*01c0*/ 	.word	0x00003380


	//   ....[36]....
        /*01c4*/ 	.word	0x000034a0


	//   ....[37]....
        /*01c8*/ 	.word	0x000034c0


	//   ....[38]....
        /*01cc*/ 	.word	0x000034d0


	//   ....[39]....
        /*01d0*/ 	.word	0x000035f0


	//   ....[40]....
        /*01d4*/ 	.word	0x00003610


	//   ....[41]....
        /*01d8*/ 	.word	0x00003620


	//   ....[42]....
        /*01dc*/ 	.word	0x00003740


	//   ....[43]....
        /*01e0*/ 	.word	0x00003760


	//   ....[44]....
        /*01e4*/ 	.word	0x00003770


	//----- nvinfo : EIATTR_VRC_CTA_INIT_COUNT
	.align		4
.L_218:
        /*01e8*/ 	.byte	0x02, 0x4a
	.zero		1
	.zero		1


	//----- nvinfo : EIATTR_EXIT_INSTR_OFFSETS
	.align		4
        /*01ec*/ 	.byte	0x04, 0x1c
        /*01ee*/ 	.short	(.L_220 - .L_219)


	//   ....[0]....
.L_219:
        /*01f0*/ 	.word	0x00000080


	//   ....[1]....
        /*01f4*/ 	.word	0x000000d0


	//   ....[2]....
        /*01f8*/ 	.word	0x00003e80


	//   ....[3]....
        /*01fc*/ 	.word	0x00003f70


	//----- nvinfo : EIATTR_MAX_THREADS
	.align		4
.L_220:
        /*0200*/ 	.byte	0x04, 0x05
        /*0202*/ 	.short	(.L_222 - .L_221)
.L_221:
        /*0204*/ 	.word	0x00000100
        /*0208*/ 	.word	0x00000001
        /*020c*/ 	.word	0x00000001


	//----- nvinfo : EIATTR_CRS_STACK_SIZE
	.align		4
.L_222:
        /*0210*/ 	.byte	0x04, 0x1e
        /*0212*/ 	.short	(.L_224 - .L_223)
.L_223:
        /*0214*/ 	.word	0x00000000


	//----- nvinfo : EIATTR_CBANK_PARAM_SIZE
	.align		4
.L_224:
        /*0218*/ 	.byte	0x03, 0x19
        /*021a*/ 	.short	0x0029


	//----- nvinfo : EIATTR_PARAM_CBANK
	.align		4
        /*021c*/ 	.byte	0x04, 0x0a
        /*021e*/ 	.short	(.L_226 - .L_225)
	.align		4
.L_225:
        /*0220*/ 	.word	index@(.nv.constant0._ZN3cub18CUB_300001_SM_10006detail6reduce28DeviceReduceSingleTileKernelINS2_10policy_hubIN4cuda3std3__45tupleIJblEEEjN6thrust24THRUST_300001_SM_1000_NS8cuda_cub9__find_if7functorIS9_EEE10Policy1000EPS9_SI_iSF_S9_S9_NS7_10__identityEEEvT0_T1_T2_T3_T4_T6_)
        /*0224*/ 	.short	0x0380
        /*0226*/ 	.short	0x0029


	//----- nvinfo : EIATTR_SW_WAR
	.align		4
.L_226:
        /*0228*/ 	.byte	0x04, 0x36
        /*022a*/ 	.short	(.L_228 - .L_227)
.L_227:
        /*022c*/ 	.word	0x00000008
.L_228:


//--------------------- .nv.info._ZN3cub18CUB_300001_SM_10006detail6reduce18DeviceReduceKernelINS2_10policy_hubIN4cuda3std3__45tupleIJblEEEjN6thrust24THRUST_300001_SM_1000_NS8cuda_cub9__find_if7functorIS9_EEE10Policy1000ENSB_12zip_iteratorINS8_IJNSD_26transform_input_iterator_tIbNSC_6detail35transform_pair_of_input_iterators_tIbNSB_6detail15normal_iteratorINSB_10device_ptrIjEEEESQ_NS7_8equal_toIjEEEENS7_10__not_fn_tINS7_10__identityEEEEENSB_17counting_iteratorIlNSB_11use_defaultESZ_SZ_EEEEEEEjSF_S9_SV_EEvT0_PT3_T1_NS0_13GridEvenShareIS16_EET2_T4_ --------------------------
	.section	.nv.info._ZN3cub18CUB_300001_SM_10006detail6reduce18DeviceReduceKernelINS2_10policy_hubIN4cuda3std3__45tupleIJblEEEjN6thrust24THRUST_300001_SM_1000_NS8cuda_cub9__find_if7functorIS9_EEE10Policy1000ENSB_12zip_iteratorINS8_IJNSD_26transform_input_iterator_tIbNSC_6detail35transform_pair_of_input_iterators_tIbNSB_6detail15normal_iteratorINSB_10device_ptrIjEEEESQ_NS7_8equal_toIjEEEENS7_10__not_fn_tINS7_10__identityEEEEENSB_17counting_iteratorIlNSB_11use_defaultESZ_SZ_EEEEEEEjSF_S9_SV_EEvT0_PT3_T1_NS0_13GridEvenShareIS16_EET2_T4_,"",@"SHT_CUDA_INFO"
	.sectionflags	@""
	.align	4


	//----- nvinfo : EIATTR_CUDA_API_VERSION
	.align		4
        /*0000*/ 	.byte	0x04, 0x37
        /*0002*/ 	.short	(.L_230 - .L_229)
.L_229:
        /*0004*/ 	.word	0x00000082


	//----- nvinfo : EIATTR_KPARAM_INFO
	.align		4
.L_230:
        /*0008*/ 	.byte	0x04, 0x17
        /*000a*/ 	.short	(.L_232 - .L_231)
.L_231:
        /*000c*/ 	.word	0x00000000
        /*0010*/ 	.short	0x0005
        /*0012*/ 	.short	0x005d
        /*0014*/ 	.byte	0x00, 0xf0, 0x05, 0x00


	//----- nvinfo : EIATTR_KPARAM_INFO
	.align		4
.L_232:
        /*0018*/ 	.byte	0x04, 0x17
        /*001a*/ 	.short	(.L_234 - .L_233)
.L_233:
        /*001c*/ 	.word	0x00000000
        /*0020*/ 	.short	0x0004
        /*0022*/ 	.short	0x005c
        /*0024*/ 	.byte	0x00, 0xf0, 0x05, 0x00


	//----- nvinfo : EIATTR_KPARAM_INFO
	.align		4
.L_234:
        /*0028*/ 	.byte	0x04, 0x17
        /*002a*/ 	.short	(.L_236 - .L_235)
.L_235:
        /*002c*/ 	.word	0x00000000
        /*0030*/ 	.short	0x0003
        /*0032*/ 	.short	0x0034
        /*0034*/ 	.byte	0x00, 0xf0, 0xa1, 0x00


	//----- nvinfo : EIATTR_KPARAM_INFO
	.align		4
.L_236:
        /*0038*/ 	.byte	0x04, 0x17
        /*003a*/ 	.short	(.L_238 - .L_237)
.L_237:
        /*003c*/ 	.word	0x00000000
        /*0040*/ 	.short	0x0002
        /*0042*/ 	.short	0x0030
        /*0044*/ 	.byte	0x00, 0xf0, 0x11, 0x00


	//----- nvinfo : EIATTR_KPARAM_INFO
	.align		4
.L_238:
        /*0048*/ 	.byte	0x04, 0x17
        /*004a*/ 	.short	(.L_240 - .L_239)
.L_239:
        /*004c*/ 	.word	0x00000000
        /*0050*/ 	.short	0x0001
        /*0052*/ 	.short	0x0028
        /*0054*/ 	.byte	0x00, 0xf5, 0x21, 0x00


	//----- nvinfo : EIATTR_KPARAM_INFO
	.align		4
.L_240:
        /*0058*/ 	.byte	0x04, 0x17
        /*005a*/ 	.short	(.L_242 - .L_241)
.L_241:
        /*005c*/ 	.word	0x00000000
        /*0060*/ 	.short	0x0000
        /*0062*/ 	.short	0x0000
        /*0064*/ 	.byte	0x00, 0xf0, 0xa1, 0x00


	//----- nvinfo : EIATTR_SPARSE_MMA_MASK
	.align		4
.L_242:
        /*0068*/ 	.byte	0x03, 0x50
        /*006a*/ 	.short	0x0000


	//----- nvinfo : EIATTR_MAXREG_COUNT
	.align		4
        /*006c*/ 	.byte	0x03, 0x1b
        /*006e*/ 	.short	0x00ff


	//----- nvinfo : EIATTR_NUM_BARRIERS
	.align		4
        /*0070*/ 	.byte	0x02, 0x4c
        /*0072*/ 	.byte	0x01
	.zero		1


	//----- nvinfo : EIATTR_MERCURY_ISA_VERSION
	.align		4
        /*0074*/ 	.byte	0x03, 0x5f
        /*0076*/ 	.short	0x0101


	//----- nvinfo : EIATTR_COOP_GROUP_MASK_REGIDS
	.align		4
        /*0078*/ 	.byte	0x04, 0x29
        /*007a*/ 	.short	(.L_244 - .L_243)


	//   ....[0]....
.L_243:
        /*007c*/ 	.word	0xffffffff


	//   ....[1]....
        /*0080*/ 	.word	0xffffffff


	//   ....[2]....
        /*0084*/ 	.word	0xffffffff


	//   ....[3]....
        /*0088*/ 	.word	0xffffffff


	//   ....[4]....
        /*008c*/ 	.word	0xffffffff


	//   ....[5]....
        /*0090*/ 	.word	0xffffffff


	//   ....[6]....
        /*0094*/ 	.word	0xffffffff


	//   ....[7]....
        /*0098*/ 	.word	0xffffffff


	//   ....[8]....
        /*009c*/ 	.word	0xffffffff


	//   ....[9]....
        /*00a0*/ 	.word	0xffffffff


	//   ....[10]....
        /*00a4*/ 	.word	0xffffffff


	//   ....[11]....
        /*00a8*/ 	.word	0xffffffff


	//   ....[12]....
        /*00ac*/ 	.word	0xffffffff


	//   ....[13]....
        /*00b0*/ 	.word	0xffffffff


	//   ....[14]....
        /*00b4*/ 	.word	0xffffffff


	//   ....[15]....
        /*00b8*/ 	.word	0xffffffff


	//   ....[16]....
        /*00bc*/ 	.word	0xffffffff


	//   ....[17]....
        /*00c0*/ 	.word	0xffffffff


	//   ....[18]....
        /*00c4*/ 	.word	0xffffffff


	//   ....[19]....
        /*00c8*/ 	.word	0xffffffff


	//   ....[20]....
        /*00cc*/ 	.word	0xffffffff


	//   ....[21]....
        /*00d0*/ 	.word	0xffffffff


	//   ....[22]....
        /*00d4*/ 	.word	0xffffffff


	//   ....[23]....
        /*00d8*/ 	.word	0xffffffff


	//   ....[24]....
        /*00dc*/ 	.word	0xffffffff


	//   ....[25]....
        /*00e0*/ 	.word	0xffffffff


	//   ....[26]....
        /*00e4*/ 	.word	0xffffffff


	//   ....[27]....
        /*00e8*/ 	.word	0xffffffff


	//   ....[28]....
        /*00ec*/ 	.word	0xffffffff


	//   ....[29]....
        /*00f0*/ 	.word	0xffffffff


	//   ....[30]....
        /*00f4*/ 	.word	0xffffffff


	//   ....[31]....
        /*00f8*/ 	.word	0xffffffff


	//   ....[32]....
        /*00fc*/ 	.word	0xffffffff


	//   ....[33]....
        /*0100*/ 	.word	0xffffffff


	//   ....[34]....
        /*0104*/ 	.word	0xffffffff


	//   ....[35]....
        /*0108*/ 	.word	0xffffffff


	//   ....[36]....
        /*010c*/ 	.word	0xffffffff


	//   ....[37]....
        /*0110*/ 	.word	0xffffffff


	//   ....[38]....
        /*0114*/ 	.word	0xffffffff


	//   ....[39]....
        /*0118*/ 	.word	0xffffffff


	//   ....[40]....
        /*011c*/ 	.word	0xffffffff


	//   ....[41]....
        /*0120*/ 	.word	0xffffffff


	//   ....[42]....
        /*0124*/ 	.word	0xffffffff


	//   ....[43]....
        /*0128*/ 	.word	0xffffffff


	//   ....[44]....
        /*012c*/ 	.word	0xffffffff


	//----- nvinfo : EIATTR_COOP_GROUP_INSTR_OFFSETS
	.align		4
.L_244:
        /*0130*/ 	.byte	0x04, 0x28
        /*0132*/ 	.short	(.L_246 - .L_245)


	//   ....[0]....
.L_245:
        /*0134*/ 	.word	0x00001680


	//   ....[1]....
        /*0138*/ 	.word	0x00001690


	//   ....[2]....
        /*013c*/ 	.word	0x000016a0


	//   ....[3]....
        /*0140*/ 	.word	0x000017f0


	//   ....[4]....
        /*0144*/ 	.word	0x00001820


	//   ....[5]....
        /*0148*/ 	.word	0x00001850


	//   ....[6]....
        /*014c*/ 	.word	0x00001970


	//   ....[7]....
        /*0150*/ 	.word	0x00001990


	//   ....[8]....
        /*0154*/ 	.word	0x000019a0


	//   ....[9]....
        /*0158*/ 	.word	0x00001ac0


	//   ....[10]....
        /*015c*/ 	.word	0x00001ae0


	//   ....[11]....
        /*0160*/ 	.word	0x00001af0


	//   ....[12]....
        /*0164*/ 	.word	0x00001c10


	//   ....[13]....
        /*0168*/ 	.word	0x00001c30


	//   ....[14]....
        /*016c*/ 	.word	0x00001c40


	//   ....[15]....
        /*0170*/ 	.word	0x000023d0


	//   ....[16]....
        /*0174*/ 	.word	0x00002460


	//   ....[17]....
        /*0178*/ 	.word	0x00002490


	//   ....[18]....
        /*017c*/ 	.word	0x000025b0


	//   ....[19]....
        /*0180*/ 	.word	0x000025e0


	//   ....[20]....
        /*0184*/ 	.word	0x000025f0


	//   ....[21]....
        /*0188*/ 	.word	0x00002710


	//   ....[22]....
        /*018c*/ 	.word	0x00002730


	//   ....[23]....
        /*0190*/ 	.word	0x00002740


	//   ....[24]....
        /*0194*/ 	.word	0x00002860


	//   ....[25]....
        /*0198*/ 	.word	0x00002880


	//   ....[26]....
        /*019c*/ 	.word	0x00002890


	//   ....[27]....
        /*01a0*/ 	.word	0x000029b0


	//   ....[28]....
        /*01a4*/ 	.word	0x000029d0


	//   ....[29]....
        /*01a8*/ 	.word	0x000029e0


	//   ....[30]....
        /*01ac*/ 	.word	0x00005120


	//   ....[31]....
        /*01b0*/ 	.word	0x00005130


	//   ....[32]....
        /*01b4*/ 	.word	0x00005140


	//   ....[33]....
        /*01b8*/ 	.word	0x00005290


	//   ....[34]....
        /*01bc*/ 	.word	0x000052c0


	//   ....[35]....
        /*01c0*/ 	.word	0x000052f0


	//   ....[36]....
        /*01c4*/ 	.word	0x00005410


	//   ....[37]....
        /*01c8*/ 	.word	0x00005430


	//   ....[38]....
        /*01cc*/ 	.word	0x00005440


	//   ....[39]....
        /*01d0*/ 	.word	0x00005560


	//   ....[40]....
        /*01d4*/ 	.word	0x00005580


	//   ....[41]....
        /*01d8*/ 	.word	0x00005590


	//   ....[42]....
        /*01dc*/ 	.word	0x000056b0


	//   ....[43]....
        /*01e0*/ 	.word	0x000056d0


	//   ....[44]....
        /*01e4*/ 	.word	0x000056e0


	//----- nvinfo : EIATTR_VRC_CTA_INIT_COUNT
	.align		4
.L_246:
        /*01e8*/ 	.byte	0x02, 0x4a
	.zero		1
	.zero		1


	//----- nvinfo : EIATTR_EXIT_INSTR_OFFSETS
	.align		4
        /*01ec*/ 	.byte	0x04, 0x1c
        /*01ee*/ 	.short	(.L_248 - .L_247)


	//   ....[0]....
.L_247:
        /*01f0*/ 	.word	0x00005df0


	//   ....[1]....
        /*01f4*/ 	.word	0x00005e50


	//----- nvinfo : EIATTR_MAX_THREADS
	.align		4
.L_248:
        /*01f8*/ 	.byte	0x04, 0x05
        /*01fa*/ 	.short	(.L_250 - .L_249)
.L_249:
        /*01fc*/ 	.word	0x00000100
        /*0200*/ 	.word	0x00000001
        /*0204*/ 	.word	0x00000001


	//----- nvinfo : EIATTR_CRS_STACK_SIZE
	.align		4
.L_250:
        /*0208*/ 	.byte	0x04, 0x1e
        /*020a*/ 	.short	(.L_252 - .L_251)
.L_251:
        /*020c*/ 	.word	0x00000000


	//----- nvinfo : EIATTR_CBANK_PARAM_SIZE
	.align		4
.L_252:
        /*0210*/ 	.byte	0x03, 0x19
        /*0212*/ 	.short	0x005e


	//----- nvinfo : EIATTR_PARAM_CBANK
	.align		4
        /*0214*/ 	.byte	0x04, 0x0a
        /*0216*/ 	.short	(.L_254 - .L_253)
	.align		4
.L_253:
        /*0218*/ 	.word	index@(.nv.constant0._ZN3cub18CUB_300001_SM_10006detail6reduce18DeviceReduceKernelINS2_10policy_hubIN4cuda3std3__45tupleIJblEEEjN6thrust24THRUST_300001_SM_1000_NS8cuda_cub9__find_if7functorIS9_EEE10Policy1000ENSB_12zip_iteratorINS8_IJNSD_26transform_input_iterator_tIbNSC_6detail35transform_pair_of_input_iterators_tIbNSB_6detail15normal_iteratorINSB_10device_ptrIjEEEESQ_NS7_8equal_toIjEEEENS7_10__not_fn_tINS7_10__identityEEEEENSB_17counting_iteratorIlNSB_11use_defaultESZ_SZ_EEEEEEEjSF_S9_SV_EEvT0_PT3_T1_NS0_13GridEvenShareIS16_EET2_T4_)
        /*021c*/ 	.short	0x0380
        /*021e*/ 	.short	0x005e


	//----- nvinfo : EIATTR_SW_WAR
	.align		4
.L_254:
        /*0220*/ 	.byte	0x04, 0x36
        /*0222*/ 	.short	(.L_256 - .L_255)
.L_255:
        /*0224*/ 	.word	0x00000008
.L_256:


//--------------------- .nv.info._ZN3cub18CUB_300001_SM_10006detail6reduce28DeviceReduceSingleTileKernelINS2_10policy_hubIN4cuda3std3__45tupleIJblEEEjN6thrust24THRUST_300001_SM_1000_NS8cuda_cub9__find_if7functorIS9_EEE10Policy1000ENSB_12zip_iteratorINS8_IJNSD_26transform_input_iterator_tIbNSC_6detail35transform_pair_of_input_iterators_tIbNSB_6detail15normal_iteratorINSB_10device_ptrIjEEEESQ_NS7_8equal_toIjEEEENS7_10__not_fn_tINS7_10__identityEEEEENSB_17counting_iteratorIlNSB_11use_defaultESZ_SZ_EEEEEEEPS9_jSF_S9_S9_SV_EEvT0_T1_T2_T3_T4_T6_ --------------------------
	.section	.nv.info._ZN3cub18CUB_300001_SM_10006detail6reduce28DeviceReduceSingleTileKernelINS2_10policy_hubIN4cuda3std3__45tupleIJblEEEjN6thrust24THRUST_300001_SM_1000_NS8cuda_cub9__find_if7functorIS9_EEE10Policy1000ENSB_12zip_iteratorINS8_IJNSD_26transform_input_iterator_tIbNSC_6detail35transform_pair_of_input_iterators_tIbNSB_6detail15normal_iteratorINSB_10device_ptrIjEEEESQ_NS7_8equal_toIjEEEENS7_10__not_fn_tINS7_10__identityEEEEENSB_17counting_iteratorIlNSB_11use_defaultESZ_SZ_EEEEEEEPS9_jSF_S9_S9_SV_EEvT0_T1_T2_T3_T4_T6_,"",@"SHT_CUDA_INFO"
	.sectionflags	@""
	.align	4


	//----- nvinfo : EIATTR_CUDA_API_VERSION
	.align		4
        /*0000*/ 	.byte	0x04, 0x37
        /*0002*/ 	.short	(.L_258 - .L_257)
.L_257:
        /*0004*/ 	.word	0x00000082


	//----- nvinfo : EIATTR_KPARAM_INFO
	.align		4
.L_258:
        /*0008*/ 	.byte	0x04, 0x17
        /*000a*/ 	.short	(.L_260 - .L_259)
.L_259:
        /*000c*/ 	.word	0x00000000
        /*0010*/ 	.short	0x0005
        /*0012*/ 	.short	0x0048
        /*0014*/ 	.byte	0x00, 0xf0, 0x05, 0x00


	//----- nvinfo : EIATTR_KPARAM_INFO
	.align		4
.L_260:
        /*0018*/ 	.byte	0x04, 0x17
        /*001a*/ 	.short	(.L_262 - .L_261)
.L_261:
        /*001c*/ 	.word	0x00000000
        /*0020*/ 	.short	0x0004
        /*0022*/ 	.short	0x0038
        /*0024*/ 	.byte	0x00, 0xf0, 0x41, 0x00


	//----- nvinfo : EIATTR_KPARAM_INFO
	.align		4
.L_262:
        /*0028*/ 	.byte	0x04, 0x17
        /*002a*/ 	.short	(.L_264 - .L_263)
.L_263:
        /*002c*/ 	.word	0x00000000
        /*0030*/ 	.short	0x0003
        /*0032*/ 	.short	0x0034
        /*0034*/ 	.byte	0x00, 0xf0, 0x05, 0x00


	//----- nvinfo : EIATTR_KPARAM_INFO
	.align		4
.L_264:
        /*0038*/ 	.byte	0x04, 0x17
        /*003a*/ 	.short	(.L_266 - .L_265)
.L_265:
        /*003c*/ 	.word	0x00000000
        /*0040*/ 	.short	0x0002
        /*0042*/ 	.short	0x0030
        /*0044*/ 	.byte	0x00, 0xf0, 0x11, 0x00


	//----- nvinfo : EIATTR_KPARAM_INFO
	.align		4
.L_266:
        /*0048*/ 	.byte	0x04, 0x17
        /*004a*/ 	.short	(.L_268 - .L_267)
.L_267:
        /*004c*/ 	.word	0x00000000
        /*0050*/ 	.short	0x0001
        /*0052*/ 	.short	0x0028
        /*0054*/ 	.byte	0x00, 0xf5, 0x21, 0x00


	//----- nvinfo : EIATTR_KPARAM_INFO
	.align		4
.L_268:
        /*0058*/ 	.byte	0x04, 0x17
        /*005a*/ 	.short	(.L_270 - .L_269)
.L_269:
        /*005c*/ 	.word	0x00000000
        /*0060*/ 	.short	0x0000
        /*0062*/ 	.short	0x0000
        /*0064*/ 	.byte	0x00, 0xf0, 0xa1, 0x00


	//----- nvinfo : EIATTR_SPARSE_MMA_MASK
	.align		4
.L_270:
        /*0068*/ 	.byte	0x03, 0x50
        /*006a*/ 	.short	0x0000


	//----- nvinfo : EIATTR_MAXREG_COUNT
	.align		4
        /*006c*/ 	.byte	0x03, 0x1b
        /*006e*/ 	.short	0x00ff


	//----- nvinfo : EIATTR_NUM_BARRIERS
	.align		4
        /*0070*/ 	.byte	0x02, 0x4c
        /*0072*/ 	.byte	0x01
	.zero		1


	//----- nvinfo : EIATTR_MERCURY_ISA_VERSION
	.align		4
        /*0074*/ 	.byte	0x03, 0x5f
        /*0076*/ 	.short	0x0101


	//----- nvinfo : EIATTR_COOP_GROUP_MASK_REGIDS
	.align		4
        /*0078*/ 	.byte	0x04, 0x29
        /*007a*/ 	.short	(.L_272 - .L_271)


	//   ....[0]....
.L_271:
        /*007c*/ 	.word	0xffffffff


	//   ....[1]....
        /*0080*/ 	.word	0xffffffff


	//   ....[2]....
        /*0084*/ 	.word	0xffffffff


	//   ....[3]....
        /*0088*/ 	.word	0xffffffff


	//   ....[4]....
        /*008c*/ 	.word	0xffffffff


	//   ....[5]....
        /*0090*/ 	.word	0xffffffff


	//   ....[6]....
        /*0094*/ 	.word	0xffffffff


	//   ....[7]....
        /*0098*/ 	.word	0xffffffff


	//   ....[8]....
        /*009c*/ 	.word	0xffffffff


	//   ....[9]....
        /*00a0*/ 	.word	0xffffffff


	//   ....[10]....
        /*00a4*/ 	.word	0xffffffff


	//   ....[11]....
        /*00a8*/ 	.word	0xffffffff


	//   ....[12]....
        /*00ac*/ 	.word	0xffffffff


	//   ....[13]....
        /*00b0*/ 	.word	0xffffffff


	//   ....[14]....
        /*00b4*/ 	.word	0xffffffff


	//   ....[15]....
        /*00b8*/ 	.word	0xffffffff


	//   ....[16]....
        /*00bc*/ 	.word	0xffffffff


	//   ....[17]....
        /*00c0*/ 	.word	0xffffffff


	//   ....[18]....
        /*00c4*/ 	.word	0xffffffff


	//   ....[19]....
        /*00c8*/ 	.word	0xffffffff


	//   ....[20]....
        /*00cc*/ 	.word	0xffffffff


	//   ....[21]....
        /*00d0*/ 	.word	0xffffffff


	//   ....[22]....
        /*00d4*/ 	.word	0xffffffff


	//   ....[23]....
        /*00d8*/ 	.word	0xffffffff


	//   ....[24]....
        /*00dc*/ 	.word	0xffffffff


	//   ....[25]....
        /*00e0*/ 	.word	0xffffffff


	//   ....[26]....
        /*00e4*/ 	.word	0xffffffff


	//   ....[27]....
        /*00e8*/ 	.word	0xffffffff


	//   ....[28]....
        /*00ec*/ 	.word	0xffffffff


	//   ....[29]....
        /*00f0*/ 	.word	0xffffffff


	//   ....[30]....
        /*00f4*/ 	.word	0xffffffff


	//   ....[31]....
        /*00f8*/ 	.word	0xffffffff


	//   ....[32]....
        /*00fc*/ 	.word	0xffffffff


	//   ....[33]....
        /*0100*/ 	.word	0xffffffff


	//   ....[34]....
        /*0104*/ 	.word	0xffffffff


	//   ....[35]....
        /*0108*/ 	.word	0xffffffff


	//   ....[36]....
        /*010c*/ 	.word	0xffffffff


	//   ....[37]....
        /*0110*/ 	.word	0xffffffff


	//   ....[38]....
        /*0114*/ 	.word	0xffffffff


	//   ....[39]....
        /*0118*/ 	.word	0xffffffff


	//   ....[40]....
        /*011c*/ 	.word	0xffffffff


	//   ....[41]....
        /*0120*/ 	.word	0xffffffff


	//   ....[42]....
        /*0124*/ 	.word	0xffffffff


	//   ....[43]....
        /*0128*/ 	.word	0xffffffff


	//   ....[44]....
        /*012c*/ 	.word	0xffffffff


	//----- nvinfo : EIATTR_COOP_GROUP_INSTR_OFFSETS
	.align		4
.L_272:
        /*0130*/ 	.byte	0x04, 0x28
        /*0132*/ 	.short	(.L_274 - .L_273)


	//   ....[0]....
.L_273:
        /*0134*/ 	.word	0x00001460


	//   ....[1]....
        /*0138*/ 	.word	0x00001470


	//   ....[2]....
        /*013c*/ 	.word	0x00001480


	//   ....[3]....
        /*0140*/ 	.word	0x000015d0


	//   ....[4]....
        /*0144*/ 	.word	0x00001600


	//   ....[5]....
        /*0148*/ 	.word	0x00001630


	//   ....[6]....
        /*014c*/ 	.word	0x00001750


	//   ....[7]....
        /*0150*/ 	.word	0x00001770


	//   ....[8]....
        /*0154*/ 	.word	0x00001780


	//   ....[9]....
        /*0158*/ 	.word	0x000018a0


	//   ....[10]....
        /*015c*/ 	.word	0x000018c0


	//   ....[11]....
        /*0160*/ 	.word	0x000018d0


	//   ....[12]....
        /*0164*/ 	.word	0x000019f0


	//   ....[13]....
        /*0168*/ 	.word	0x00001a10


	//   ....[14]....
        /*016c*/ 	.word	0x00001a20


	//   ....[15]....
        /*0170*/ 	.word	0x000021b0


	//   ....[16]....
        /*0174*/ 	.word	0x00002240


	//   ....[17]....
        /*0178*/ 	.word	0x00002270


	//   ....[18]....
        /*017c*/ 	.word	0x00002390


	//   ....[19]....
        /*0180*/ 	.word	0x000023c0


	//   ....[20]....
        /*0184*/ 	.word	0x000023d0


	//   ....[21]....
        /*0188*/ 	.word	0x000024f0


	//   ....[22]....
        /*018c*/ 	.word	0x00002510


	//   ....[23]....
        /*0190*/ 	.word	0x00002520


	//   ....[24]....
        /*0194*/ 	.word	0x00002640


	//   ....[25]....
        /*0198*/ 	.word	0x00002660


	//   ....[26]....
        /*019c*/ 	.word	0x00002670


	//   ....[27]....
        /*01a0*/ 	.word	0x00002790


	//   ....[28]....
        /*01a4*/ 	.word	0x000027b0


	//   ....[29]....
        /*01a8*/ 	.word	0x000027c0


	//   ....[30]....
        /*01ac*/ 	.word	0x00004cc0


	//   ....[31]....
        /*01b0*/ 	.word	0x00004cd0


	//   ....[32]....
        /*01b4*/ 	.word	0x00004ce0


	//   ....[33]....
        /*01b8*/ 	.word	0x00004e30


	//   ....[34]....
        /*01bc*/ 	.word	0x00004e60


	//   ....[35]....
        /*01c0*/ 	.word	0x00004e90


	//   ....[36]....
        /*01c4*/ 	.word	0x00004fb0


	//   ....[37]....
        /*01c8*/ 	.word	0x00004fd0


	//   ....[38]....
        /*01cc*/ 	.word	0x00004fe0


	//   ....[39]....
        /*01d0*/ 	.word	0x00005100


	//   ....[40]....
        /*01d4*/ 	.word	0x00005120


	//   ....[41]....
        /*01d8*/ 	.word	0x00005130


	//   ....[42]....
        /*01dc*/ 	.word	0x00005250


	//   ....[43]....
        /*01e0*/ 	.word	0x00005270


	//   ....[44]....
        /*01e4*/ 	.word	0x00005280


	//----- nvinfo : EIATTR_VRC_CTA_INIT_COUNT
	.align		4
.L_274:
        /*01e8*/ 	.byte	0x02, 0x4a
	.zero		1
	.zero		1


	//----- nvinfo : EIATTR_EXIT_INSTR_OFFSETS
	.align		4
        /*01ec*/ 	.byte	0x04, 0x1c
        /*01ee*/ 	.short	(.L_276 - .L_275)


	//   ....[0]....
.L_275:
        /*01f0*/ 	.word	0x00000080


	//   ....[1]....
        /*01f4*/ 	.word	0x000000d0


	//   ....[2]....
        /*01f8*/ 	.word	0x00005990


	//   ....[3]....
        /*01fc*/ 	.word	0x00005a80


	//----- nvinfo : EIATTR_MAX_THREADS
	.align		4
.L_276:
        /*0200*/ 	.byte	0x04, 0x05
        /*0202*/ 	.short	(.L_278 - .L_277)
.L_277:
        /*0204*/ 	.word	0x00000100
        /*0208*/ 	.word	0x00000001
        /*020c*/ 	.word	0x00000001


	//----- nvinfo : EIATTR_CRS_STACK_SIZE
	.align		4
.L_278:
        /*0210*/ 	.byte	0x04, 0x1e
        /*0212*/ 	.short	(.L_280 - .L_279)
.L_279:
        /*0214*/ 	.word	0x00000000


	//----- nvinfo : EIATTR_CBANK_PARAM_SIZE
	.align		4
.L_280:
        /*0218*/ 	.byte	0x03, 0x19
        /*021a*/ 	.short	0x0049


	//----- nvinfo : EIATTR_PARAM_CBANK
	.align		4
        /*021c*/ 	.byte	0x04, 0x0a
        /*021e*/ 	.short	(.L_282 - .L_281)
	.align		4
.L_281:
        /*0220*/ 	.word	index@(.nv.constant0._ZN3cub18CUB_300001_SM_10006detail6reduce28DeviceReduceSingleTileKernelINS2_10policy_hubIN4cuda3std3__45tupleIJblEEEjN6thrust24THRUST_300001_SM_1000_NS8cuda_cub9__find_if7functorIS9_EEE10Policy1000ENSB_12zip_iteratorINS8_IJNSD_26transform_input_iterator_tIbNSC_6detail35transform_pair_of_input_iterators_tIbNSB_6detail15normal_iteratorINSB_10device_ptrIjEEEESQ_NS7_8equal_toIjEEEENS7_10__not_fn_tINS7_10__identityEEEEENSB_17counting_iteratorIlNSB_11use_defaultESZ_SZ_EEEEEEEPS9_jSF_S9_S9_SV_EEvT0_T1_T2_T3_T4_T6_)
        /*0224*/ 	.short	0x0380
        /*0226*/ 	.short	0x0049


	//----- nvinfo : EIATTR_SW_WAR
	.align		4
.L_282:
        /*0228*/ 	.byte	0x04, 0x36
        /*022a*/ 	.short	(.L_284 - .L_283)
.L_283:
        /*022c*/ 	.word	0x00000008
.L_284:


//--------------------- .nv.info._ZN3cub18CUB_300001_SM_10006detail10radix_sort29DeviceRadixSortOnesweepKernelINS1_5radix10policy_hubIjNS0_8NullTypeEyE10Policy1000ELNS0_9SortOrderE0EjS6_yiiNS1_21identity_decomposer_tEEEvPT5_SC_PT3_PKSD_PT1_PKSH_PT2_PKSL_T4_iiT6_ --------------------------
	.section	.nv.info._ZN3cub18CUB_300001_SM_10006detail10radix_sort29DeviceRadixSortOnesweepKernelINS1_5radix10policy_hubIjNS0_8NullTypeEyE10Policy1000ELNS0_9SortOrderE0EjS6_yiiNS1_21identity_decomposer_tEEEvPT5_SC_PT3_PKSD_PT1_PKSH_PT2_PKSL_T4_iiT6_,"",@"SHT_CUDA_INFO"
	.sectionflags	@""
	.align	4


	//----- nvinfo : EIATTR_CUDA_API_VERSION
	.align		4
        /*0000*/ 	.byte	0x04, 0x37
        /*0002*/ 	.short	(.L_286 - .L_285)
.L_285:
        /*0004*/ 	.word	0x00000082


	//----- nvinfo : EIATTR_KPARAM_INFO
	.align		4
.L_286:
        /*0008*/ 	.byte	0x04, 0x17
        /*000a*/ 	.short	(.L_288 - .L_287)
.L_287:
        /*000c*/ 	.word	0x00000000
        /*0010*/ 	.short	0x000b
        /*0012*/ 	.short	0x004c
        /*0014*/ 	.byte	0x00, 0xf0, 0x05, 0x00


	//----- nvinfo : EIATTR_KPARAM_INFO
	.align		4
.L_288:
        /*0018*/ 	.byte	0x04, 0x17
        /*001a*/ 	.short	(.L_290 - .L_289)
.L_289:
        /*001c*/ 	.word	0x00000000
        /*0020*/ 	.short	0x000a
        /*0022*/ 	.short	0x0048
        /*0024*/ 	.byte	0x00, 0xf0, 0x11, 0x00


	//----- nvinfo : EIATTR_KPARAM_INFO
	.align		4
.L_290:
        /*0028*/ 	.byte	0x04, 0x17
        /*002a*/ 	.short	(.L_292 - .L_291)
.L_291:
        /*002c*/ 	.word	0x00000000
        /*0030*/ 	.short	0x0009
        /*0032*/ 	.short	0x0044
        /*0034*/ 	.byte	0x00, 0xf0, 0x11, 0x00


	//----- nvinfo : EIATTR_KPARAM_INFO
	.align		4
.L_292:
        /*0038*/ 	.byte	0x04, 0x17
        /*003a*/ 	.short	(.L_294 - .L_293)
.L_293:
        /*003c*/ 	.word	0x00000000
        /*0040*/ 	.short	0x0008
        /*0042*/ 	.short	0x0040
        /*0044*/ 	.byte	0x00, 0xf0, 0x11, 0x00


	//----- nvinfo : EIATTR_KPARAM_INFO
	.align		4
.L_294:
        /*0048*/ 	.byte	0x04, 0x17
        /*004a*/ 	.short	(.L_296 - .L_295)
.L_295:
        /*004c*/ 	.word	0x00000000
        /*0050*/ 	.short	0x0007
        /*0052*/ 	.short	0x0038
        /*0054*/ 	.byte	0x00, 0xf5, 0x21, 0x00


	//----- nvinfo : EIATTR_KPARAM_INFO
	.align		4
.L_296:
        /*0058*/ 	.byte	0x04, 0x17
        /*005a*/ 	.short	(.L_298 - .L_297)
.L_297:
        /*005c*/ 	.word	0x00000000
        /*0060*/ 	.short	0x0006
        /*0062*/ 	.short	0x0030
        /*0064*/ 	.byte	0x00, 0xf5, 0x21, 0x00


	//----- nvinfo : EIATTR_KPARAM_INFO
	.align		4
.L_298:
        /*0068*/ 	.byte	0x04, 0x17
        /*006a*/ 	.short	(.L_300 - .L_299)
.L_299:
        /*006c*/ 	.word	0x00000000
        /*0070*/ 	.short	0x0005
        /*0072*/ 	.short	0x0028
        /*0074*/ 	.byte	0x00, 0xf5, 0x21, 0x00


	//----- nvinfo : EIATTR_KPARAM_INFO
	.align		4
.L_300:
        /*0078*/ 	.byte	0x04, 0x17
        /*007a*/ 	.short	(.L_302 - .L_301)
.L_301:
        /*007c*/ 	.word	0x00000000
        /*0080*/ 	.short	0x0004
        /*0082*/ 	.short	0x0020
        /*0084*/ 	.byte	0x00, 0xf5, 0x21, 0x00


	//----- nvinfo : EIATTR_KPARAM_INFO
	.align		4
.L_302:
        /*0088*/ 	.byte	0x04, 0x17
        /*008a*/ 	.short	(.L_304 - .L_303)
.L_303:
        /*008c*/ 	.word	0x00000000
        /*0090*/ 	.short	0x0003
        /*0092*/ 	.short	0x0018
        /*0094*/ 	.byte	0x00, 0xf5, 0x21, 0x00


	//----- nvinfo : EIATTR_KPARAM_INFO
	.align		4
.L_304:
        /*0098*/ 	.byte	0x04, 0x17
        /*009a*/ 	.short	(.L_306 - .L_305)
.L_305:
        /*009c*/ 	.word	0x00000000
        /*00a0*/ 	.short	0x0002
        /*00a2*/ 	.short	0x0010
        /*00a4*/ 	.byte	0x00, 0xf5, 0x21, 0x00


	//----- nvinfo : EIATTR_KPARAM_INFO
	.align		4
.L_306:
        /*00a8*/ 	.byte	0x04, 0x17
        /*00aa*/ 	.short	(.L_308 - .L_307)
.L_307:
        /*00ac*/ 	.word	0x00000000
        /*00b0*/ 	.short	0x0001
        /*00b2*/ 	.short	0x0008
        /*00b4*/ 	.byte	0x00, 0xf5, 0x21, 0x00


	//----- nvinfo : EIATTR_KPARAM_INFO
	.align		4
.L_308:
        /*00b8*/ 	.byte	0x04, 0x17
        /*00ba*/ 	.short	(.L_310 - .L_309)
.L_309:
        /*00bc*/ 	.word	0x00000000
        /*00c0*/ 	.short	0x0000
        /*00c2*/ 	.short	0x0000
        /*00c4*/ 	.byte	0x00, 0xf5, 0x21, 0x00


	//----- nvinfo : EIATTR_SPARSE_MMA_MASK
	.align		4
.L_310:
        /*00c8*/ 	.byte	0x03, 0x50
        /*00ca*/ 	.short	0x0000


	//----- nvinfo : EIATTR_MAXREG_COUNT
	.align		4
        /*00cc*/ 	.byte	0x03, 0x1b
        /*00ce*/ 	.short	0x00a8


	//----- nvinfo : EIATTR_NUM_BARRIERS
	.align		4
        /*00d0*/ 	.byte	0x02, 0x4c
        /*00d2*/ 	.byte	0x01
	.zero		1


	//----- nvinfo : EIATTR_ANNOTATIONS
	.align		4
        /*00d4*/ 	.byte	0x04, 0x55
        /*00d6*/ 	.short	(.L_312 - .L_311)


	//   ....[0]....
.L_311:
        /*00d8*/ 	.word	0x00000001
        /*00dc*/ 	.byte	0x40, 0x0e, 0x00, 0x00, 0x01, 0x00, 0x00, 0x00, 0x20, 0x10, 0x00, 0x00, 0x01, 0x00, 0x00, 0x00
        /*00ec*/ 	.byte	0xa0, 0x10, 0x00, 0x00, 0x01, 0x00, 0x00, 0x00, 0x00, 0x25, 0x00, 0x00, 0x01, 0x00, 0x00, 0x00
        /*00fc*/ 	.byte	0xc0, 0x39, 0x00, 0x00, 0x01, 0x00, 0x00, 0x00, 0x00, 0x3c, 0x00, 0x00, 0x01, 0x00, 0x00, 0x00
        /*010c*/ 	.byte	0x20, 0x52, 0x00, 0x00


	//----- nvinfo : EIATTR_MERCURY_ISA_VERSION
	.align		4
.L_312:
        /*0110*/ 	.byte	0x03, 0x5f
        /*0112*/ 	.short	0x0101


	//----- nvinfo : EIATTR_COOP_GROUP_MASK_REGIDS
	.align		4
        /*0114*/ 	.byte	0x04, 0x29
        /*0116*/ 	.short	(.L_314 - .L_313)


	//   ....[0]....
.L_313:
        /*0118*/ 	.word	0xffffffff


	//   ....[1]....
        /*011c*/ 	.word	0x05000000


	//   ....[2]....
        /*0120*/ 	.word	0xffffffff


	//   ....[3]....
        /*0124*/ 	.word	0xffffffff


	//   ....[4]....
        /*0128*/ 	.word	0xffffffff


	//   ....[5]....
        /*012c*/ 	.word	0xffffffff


	//   ....[6]....
        /*0130*/ 	.word	0xffffffff


	//   ....[7]....
        /*0134*/ 	.word	0xffffffff


	//   ....[8]....
        /*0138*/ 	.word	0xffffffff


	//   ....[9]....
        /*013c*/ 	.word	0xffffffff


	//   ....[10]....
        /*0140*/ 	.word	0xffffffff


	//   ....[11]....
        /*0144*/ 	.word	0xffffffff


	//   ....[12]....
        /*0148*/ 	.word	0xffffffff


	//   ....[13]....
        /*014c*/ 	.word	0xffffffff


	//   ....[14]....
        /*0150*/ 	.word	0xffffffff


	//   ....[15]....
        /*0154*/ 	.word	0xffffffff


	//   ....[16]....
        /*0158*/ 	.word	0xffffffff


	//   ....[17]....
        /*015c*/ 	.word	0xffffffff


	//   ....[18]....
        /*0160*/ 	.word	0xffffffff


	//   ....[19]....
        /*0164*/ 	.word	0xffffffff


	//   ....[20]....
        /*0168*/ 	.word	0xffffffff


	//   ....[21]....
        /*016c*/ 	.word	0xffffffff


	//   ....[22]....
        /*0170*/ 	.word	0xffffffff


	//   ....[23]....
        /*0174*/ 	.word	0xffffffff


	//   ....[24]....
        /*0178*/ 	.word	0xffffffff


	//   ....[25]....
        /*017c*/ 	.word	0xffffffff


	//   ....[26]....
        /*0180*/ 	.word	0xffffffff


	//   ....[27]....
        /*0184*/ 	.word	0xffffffff


	//   ....[28]....
        /*0188*/ 	.word	0xffffffff


	//   ....[29]....
        /*018c*/ 	.word	0xffffffff


	//   ....[30]....
        /*0190*/ 	.word	0xffffffff


	//   ....[31]....
        /*0194*/ 	.word	0xffffffff


	//   ....[32]....
        /*0198*/ 	.word	0xffffffff


	//   ....[33]....
        /*019c*/ 	.word	0xffffffff


	//   ....[34]....
        /*01a0*/ 	.word	0xffffffff


	//   ....[35]....
        /*01a4*/ 	.word	0xffffffff


	//   ....[36]....
        /*01a8*/ 	.word	0xffffffff


	//   ....[37]....
        /*01ac*/ 	.word	0xffffffff


	//   ....[38]....
        /*01b0*/ 	.word	0xffffffff


	//   ....[39]....
        /*01b4*/ 	.word	0xffffffff


	//   ....[40]....
        /*01b8*/ 	.word	0xffffffff


	//   ....[41]....
        /*01bc*/ 	.word	0xffffffff


	//   ....[42]....
        /*01c0*/ 	.word	0xffffffff


	//   ....[43]....
        /*01c4*/ 	.word	0xffffffff


	//   ....[44]....
        /*01c8*/ 	.word	0xffffffff


	//   ....[45]....
        /*01cc*/ 	.word	0xffffffff


	//   ....[46]....
        /*01d0*/ 	.word	0xffffffff


	//   ....[47]....
        /*01d4*/ 	.word	0xffffffff


	//   ....[48]....
        /*01d8*/ 	.word	0xffffffff


	//   ....[49]....
        /*01dc*/ 	.word	0xffffffff


	//   ....[50]....
        /*01e0*/ 	.word	0xffffffff


	//   ....[51]....
        /*01e4*/ 	.word	0xffffffff


	//   ....[52]....
        /*01e8*/ 	.word	0xffffffff


	//   ....[53]....
        /*01ec*/ 	.word	0xffffffff


	//   ....[54]....
        /*01f0*/ 	.word	0xffffffff


	//   ....[55]....
        /*01f4*/ 	.word	0xffffffff


	//   ....[56]....
        /*01f8*/ 	.word	0xffffffff


	//   ....[57]....
        /*01fc*/ 	.word	0xffffffff


	//   ....[58]....
        /*0200*/ 	.word	0xffffffff


	//   ....[59]....
        /*0204*/ 	.word	0xffffffff


	//   ....[60]....
        /*0208*/ 	.word	0xffffffff


	//   ....[61]....
        /*020c*/ 	.word	0xffffffff


	//   ....[62]....
        /*0210*/ 	.word	0xffffffff


	//   ....[63]....
        /*0214*/ 	.word	0xffffffff


	//   ....[64]....
        /*0218*/ 	.word	0xffffffff


	//   ....[65]....
        /*021c*/ 	.word	0xffffffff


	//   ....[66]....
        /*0220*/ 	.word	0xffffffff


	//   ....[67]....
        /*0224*/ 	.word	0xffffffff


	//   ....[68]....
        /*0228*/ 	.word	0xffffffff


	//   ....[69]....
        /*022c*/ 	.word	0xffffffff


	//   ....[70]....
        /*0230*/ 	.word	0xffffffff


	//   ....[71]....
        /*0234*/ 	.word	0xffffffff


	//   ....[72]....
        /*0238*/ 	.word	0xffffffff


	//   ....[73]....
        /*023c*/ 	.word	0xffffffff


	//   ....[74]....
        /*0240*/ 	.word	0xffffffff


	//   ....[75]....
        /*0244*/ 	.word	0xffffffff


	//   ....[76]....
        /*0248*/ 	.word	0xffffffff


	//   ....[77]....
        /*024c*/ 	.word	0xffffffff


	//   ....[78]....
        /*0250*/ 	.word	0xffffffff


	//   ....[79]....
        /*0254*/ 	.word	0xffffffff


	//   ....[80]....
        /*0258*/ 	.word	0xffffffff


	//   ....[81]....
        /*025c*/ 	.word	0xffffffff


	//   ....[82]....
        /*0260*/ 	.word	0xffffffff


	//   ....[83]....
        /*0264*/ 	.word	0xffffffff


	//   ....[84]....
        /*0268*/ 	.word	0xffffffff


	//   ....[85]....
        /*026c*/ 	.word	0xffffffff


	//   ....[86]....
        /*0270*/ 	.word	0xffffffff


	//   ....[87]....
        /*0274*/ 	.word	0xffffffff


	//   ....[88]....
        /*0278*/ 	.word	0xffffffff


	//   ....[89]....
        /*027c*/ 	.word	0xffffffff


	//   ....[90]....
        /*0280*/ 	.word	0xffffffff


	//   ....[91]....
        /*0284*/ 	.word	0xffffffff


	//   ....[92]....
        /*0288*/ 	.word	0xffffffff


	//   ....[93]....
        /*028c*/ 	.word	0xffffffff


	//   ....[94]....
        /*0290*/ 	.word	0xffffffff


	//   ....[95]....
        /*0294*/ 	.word	0xffffffff


	//   ....[96]....
        /*0298*/ 	.word	0xffffffff


	//   ....[97]....
        /*029c*/ 	.word	0xffffffff


	//   ....[98]....
        /*02a0*/ 	.word	0xffffffff


	//   ....[99]....
        /*02a4*/ 	.word	0xffffffff


	//   ....[100]....
        /*02a8*/ 	.word	0xffffffff


	//   ....[101]....
        /*02ac*/ 	.word	0xffffffff


	//   ....[102]....
        /*02b0*/ 	.word	0xffffffff


	//   ....[103]....
        /*02b4*/ 	.word	0xffffffff


	//   ....[104]....
        /*02b8*/ 	.word	0xffffffff


	//   ....[105]....
        /*02bc*/ 	.word	0xffffffff


	//   ....[106]....
        /*02c0*/ 	.word	0xffffffff


	//   ....[107]....
        /*02c4*/ 	.word	0xffffffff


	//   ....[108]....
        /*02c8*/ 	.word	0xffffffff


	//   ....[109]....
        /*02cc*/ 	.word	0xffffffff


	//   ....[110]....
        /*02d0*/ 	.word	0xffffffff


	//   ....[111]....
        /*02d4*/ 	.word	0xffffffff


	//   ....[112]....
        /*02d8*/ 	.word	0xffffffff


	//   ....[113]....
        /*02dc*/ 	.word	0xffffffff


	//   ....[114]....
        /*02e0*/ 	.word	0xffffffff


	//   ....[115]....
        /*02e4*/ 	.word	0xffffffff


	//   ....[116]....
        /*02e8*/ 	.word	0xffffffff


	//   ....[117]....
        /*02ec*/ 	.word	0xffffffff


	//   ....[118]....
        /*02f0*/ 	.word	0xffffffff


	//   ....[119]....
        /*02f4*/ 	.word	0xffffffff


	//   ....[120]....
        /*02f8*/ 	.word	0xffffffff


	//   ....[121]....
        /*02fc*/ 	.word	0xffffffff


	//   ....[122]....
        /*0300*/ 	.word	0xffffffff


	//   ....[123]....
        /*0304*/ 	.word	0xffffffff


	//   ....[124]....
        /*0308*/ 	.word	0xffffffff


	//   ....[125]....
        /*030c*/ 	.word	0xffffffff


	//   ....[126]....
        /*0310*/ 	.word	0xffffffff


	//   ....[127]....
        /*0314*/ 	.word	0xffffffff


	//   ....[128]....
        /*0318*/ 	.word	0xffffffff


	//   ....[129]....
        /*031c*/ 	.word	0xffffffff


	//   ....[130]....
        /*0320*/ 	.word	0xffffffff


	//   ....[131]....
        /*0324*/ 	.word	0xffffffff


	//   ....[132]....
        /*0328*/ 	.word	0xffffffff


	//   ....[133]....
        /*032c*/ 	.word	0xffffffff


	//   ....[134]....
        /*0330*/ 	.word	0xffffffff


	//   ....[135]....
        /*0334*/ 	.word	0xffffffff


	//   ....[136]....
        /*0338*/ 	.word	0xffffffff


	//   ....[137]....
        /*033c*/ 	.word	0xffffffff


	//   ....[138]....
        /*0340*/ 	.word	0xffffffff


	//   ....[139]....
        /*0344*/ 	.word	0xffffffff


	//   ....[140]....
        /*0348*/ 	.word	0xffffffff


	//   ....[141]....
        /*034c*/ 	.word	0xffffffff


	//   ....[142]....
        /*0350*/ 	.word	0xffffffff


	//   ....[143]....
        /*0354*/ 	.word	0xffffffff


	//   ....[144]....
        /*0358*/ 	.word	0xffffffff


	//   ....[145]....
        /*035c*/ 	.word	0xffffffff


	//   ....[146]....
        /*0360*/ 	.word	0xffffffff


	//   ....[147]....
        /*0364*/ 	.word	0xffffffff


	//   ....[148]....
        /*0368*/ 	.word	0xffffffff


	//   ....[149]....
        /*036c*/ 	.word	0xffffffff


	//   ....[150]....
        /*0370*/ 	.word	0xffffffff


	//   ....[151]....
        /*0374*/ 	.word	0xffffffff


	//   ....[152]....
        /*0378*/ 	.word	0xffffffff


	//   ....[153]....
        /*037c*/ 	.word	0xffffffff


	//   ....[154]....
        /*0380*/ 	.word	0xffffffff


	//   ....[155]....
        /*0384*/ 	.word	0xffffffff


	//   ....[156]....
        /*0388*/ 	.word	0xffffffff


	//   ....[157]....
        /*038c*/ 	.word	0xffffffff


	//   ....[158]....
        /*0390*/ 	.word	0xffffffff


	//   ....[159]....
        /*0394*/ 	.word	0xffffffff


	//   ....[160]....
        /*0398*/ 	.word	0xffffffff


	//   ....[161]....
        /*039c*/ 	.word	0xffffffff


	//   ....[162]....
        /*03a0*/ 	.word	0xffffffff


	//   ....[163]....
        /*03a4*/ 	.word	0xffffffff


	//   ....[164]....
        /*03a8*/ 	.word	0xffffffff


	//   ....[165]....
        /*03ac*/ 	.word	0xffffffff


	//   ....[166]....
        /*03b0*/ 	.word	0xffffffff


	//   ....[167]....
        /*03b4*/ 	.word	0xffffffff


	//   ....[168]....
        /*03b8*/ 	.word	0xffffffff


	//   ....[169]....
        /*03bc*/ 	.word	0xffffffff


	//   ....[170]....
        /*03c0*/ 	.word	0xffffffff


	//   ....[171]....
        /*03c4*/ 	.word	0xffffffff


	//   ....[172]....
        /*03c8*/ 	.word	0xffffffff


	//   ....[173]....
        /*03cc*/ 	.word	0xffffffff


	//   ....[174]....
        /*03d0*/ 	.word	0xffffffff


	//   ....[175]....
        /*03d4*/ 	.word	0xffffffff


	//   ....[176]....
        /*03d8*/ 	.word	0xffffffff


	//   ....[177]....
        /*03dc*/ 	.word	0xffffffff


	//   ....[178]....
        /*03e0*/ 	.word	0x05000002


	//   ....[179]....
        /*03e4*/ 	.word	0xffffffff


	//   ....[180]....
        /*03e8*/ 	.word	0xffffffff


	//   ....[181]....
        /*03ec*/ 	.word	0xffffffff


	//   ....[182]....
        /*03f0*/ 	.word	0xffffffff


	//   ....[183]....
        /*03f4*/ 	.word	0xffffffff


	//   ....[184]....
        /*03f8*/ 	.word	0xffffffff


	//   ....[185]....
        /*03fc*/ 	.word	0xffffffff


	//   ....[186]....
        /*0400*/ 	.word	0xffffffff


	//   ....[187]....
        /*0404*/ 	.word	0xffffffff


	//   ....[188]....
        /*0408*/ 	.word	0xffffffff


	//   ....[189]....
        /*040c*/ 	.word	0xffffffff


	//   ....[190]....
        /*0410*/ 	.word	0xffffffff


	//   ....[191]....
        /*0414*/ 	.word	0xffffffff


	//   ....[192]....
        /*0418*/ 	.word	0xffffffff


	//   ....[193]....
        /*041c*/ 	.word	0xffffffff


	//   ....[194]....
        /*0420*/ 	.word	0xffffffff


	//   ....[195]....
        /*0424*/ 	.word	0xffffffff


	//   ....[196]....
        /*0428*/ 	.word	0xffffffff


	//   ....[197]....
        /*042c*/ 	.word	0xffffffff


	//   ....[198]....
        /*0430*/ 	.word	0xffffffff


	//   ....[199]....
        /*0434*/ 	.word	0xffffffff


	//   ....[200]....
        /*0438*/ 	.word	0xffffffff


	//   ....[201]....
        /*043c*/ 	.word	0xffffffff


	//   ....[202]....
        /*0440*/ 	.word	0xffffffff


	//   ....[203]....
        /*0444*/ 	.word	0xffffffff


	//   ....[204]....
        /*0448*/ 	.word	0xffffffff


	//   ....[205]....
        /*044c*/ 	.word	0xffffffff


	//   ....[206]....
        /*0450*/ 	.word	0xffffffff


	//   ....[207]....
        /*0454*/ 	.word	0xffffffff


	//   ....[208]....
        /*0458*/ 	.word	0xffffffff


	//   ....[209]....
        /*045c*/ 	.word	0xffffffff


	//   ....[210]....
        /*0460*/ 	.word	0xffffffff


	//   ....[211]....
        /*0464*/ 	.word	0xffffffff


	//   ....[212]....
        /*0468*/ 	.word	0xffffffff


	//   ....[213]....
        /*046c*/ 	.word	0xffffffff


	//   ....[214]....
        /*0470*/ 	.word	0xffffffff


	//   ....[215]....
        /*0474*/ 	.word	0xffffffff


	//   ....[216]....
        /*0478*/ 	.word	0xffffffff


	//   ....[217]....
        /*047c*/ 	.word	0x0500004c


	//   ....[218]....
        /*0480*/ 	.word	0x0500004c


	//   ....[219]....
        /*0484*/ 	.word	0x0500004c


	//   ....[220]....
        /*0488*/ 	.word	0x0500004c


	//   ....[221]....
        /*048c*/ 	.word	0x0500004c


	//----- nvinfo : EIATTR_COOP_GROUP_INSTR_OFFSETS
	.align		4
.L_314:
        /*0490*/ 	.byte	0x04, 0x28
        /*0492*/ 	.short	(.L_316 - .L_315)


	//   ....[0]....
.L_315:
        /*0494*/ 	.word	0x00000f20


	//   ....[1]....
        /*0498*/ 	.word	0x00001870


	//   ....[2]....
        /*049c*/ 	.word	0x000022e0


	//   ....[3]....
        /*04a0*/ 	.word	0x00002300


	//   ....[4]....
        /*04a4*/ 	.word	0x00002320


	//   ....[5]....
        /*04a8*/ 	.word	0x00002340


	//   ....[6]....
        /*04ac*/ 	.word	0x00002360


	//   ....[7]....
        /*04b0*/ 	.word	0x00002850


	//   ....[8]....
        /*04b4*/ 	.word	0x00002860


	//   ....[9]....
        /*04b8*/ 	.word	0x00002880


	//   ....[10]....
        /*04bc*/ 	.word	0x000028a0


	//   ....[11]....
        /*04c0*/ 	.word	0x000028f0


	//   ....[12]....
        /*04c4*/ 	.word	0x00002920


	//   ....[13]....
        /*04c8*/ 	.word	0x00002960


	//   ....[14]....
        /*04cc*/ 	.word	0x000029a0


	//   ....[15]....
        /*04d0*/ 	.word	0x00002a70


	//   ....[16]....
        /*04d4*/ 	.word	0x00002ad0


	//   ....[17]....
        /*04d8*/ 	.word	0x00002ae0


	//   ....[18]....
        /*04dc*/ 	.word	0x00002b10


	//   ....[19]....
        /*04e0*/ 	.word	0x00002b40


	//   ....[20]....
        /*04e4*/ 	.word	0x00002b80


	//   ....[21]....
        /*04e8*/ 	.word	0x00002ba0


	//   ....[22]....
        /*04ec*/ 	.word	0x00002be0


	//   ....[23]....
        /*04f0*/ 	.word	0x00002c00


	//   ....[24]....
        /*04f4*/ 	.word	0x00002ce0


	//   ....[25]....
        /*04f8*/ 	.word	0x00002cf0


	//   ....[26]....
        /*04fc*/ 	.word	0x00002d20


	//   ....[27]....
        /*0500*/ 	.word	0x00002d50


	//   ....[28]....
        /*0504*/ 	.word	0x00002d90


	//   ....[29]....
        /*0508*/ 	.word	0x00002db0


	//   ....[30]....
        /*050c*/ 	.word	0x00002df0


	//   ....[31]....
        /*0510*/ 	.word	0x00002e10


	//   ....[32]....
        /*0514*/ 	.word	0x00002e70


	//   ....[33]....
        /*0518*/ 	.word	0x00002f00


	//   ....[34]....
        /*051c*/ 	.word	0x00002f20


	//   ....[35]....
        /*0520*/ 	.word	0x00002f30


	//   ....[36]....
        /*0524*/ 	.word	0x00002f60


	//   ....[37]....
        /*0528*/ 	.word	0x00002f90


	//   ....[38]....
        /*052c*/ 	.word	0x00002fd0


	//   ....[39]....
        /*0530*/ 	.word	0x00002ff0


	//   ....[40]....
        /*0534*/ 	.word	0x00003030


	//   ....[41]....
        /*0538*/ 	.word	0x00003050


	//   ....[42]....
        /*053c*/ 	.word	0x00003130


	//   ....[43]....
        /*0540*/ 	.word	0x00003160


	//   ....[44]....
        /*0544*/ 	.word	0x00003170


	//   ....[45]....
        /*0548*/ 	.word	0x000031a0


	//   ....[46]....
        /*054c*/ 	.word	0x000031d0


	//   ....[47]....
        /*0550*/ 	.word	0x00003210


	//   ....[48]....
        /*0554*/ 	.word	0x00003230


	//   ....[49]....
        /*0558*/ 	.word	0x00003270


	//   ....[50]....
        /*055c*/ 	.word	0x00003290


	//   ....[51]....
        /*0560*/ 	.word	0x00003360


	//   ....[52]....
        /*0564*/ 	.word	0x00003380


	//   ....[53]....
        /*0568*/ 	.word	0x00003390


	//   ....[54]....
        /*056c*/ 	.word	0x000033c0


	//   ....[55]....
        /*0570*/ 	.word	0x000033f0


	//   ....[56]....
        /*0574*/ 	.word	0x00003430


	//   ....[57]....
        /*0578*/ 	.word	0x00003450


	//   ....[58]....
        /*057c*/ 	.word	0x00003490


	//   ....[59]....
        /*0580*/ 	.word	0x000034b0


	//   ....[60]....
        /*0584*/ 	.word	0x00003590


	//   ....[61]....
        /*0588*/ 	.word	0x000035b0


	//   ....[62]....
        /*058c*/ 	.word	0x000035c0


	//   ....[63]....
        /*0590*/ 	.word	0x000035f0


	//   ....[64]....
        /*0594*/ 	.word	0x00003620


	//   ....[65]....
        /*0598*/ 	.word	0x00003670


	//   ....[66]....
        /*059c*/ 	.word	0x00003690


	//   ....[67]....
        /*05a0*/ 	.word	0x000036d0


	//   ....[68]....
        /*05a4*/ 	.word	0x000036f0


	//   ....[69]....
        /*05a8*/ 	.word	0x000037c0


	//   ....[70]....
        /*05ac*/ 	.word	0x000037e0


	//   ....[71]....
        /*05b0*/ 	.word	0x000037f0


	//   ....[72]....
        /*05b4*/ 	.word	0x00003820


	//   ....[73]....
        /*05b8*/ 	.word	0x00003850


	//   ....[74]....
        /*05bc*/ 	.word	0x00003890


	//   ....[75]....
        /*05c0*/ 	.word	0x000038b0


	//   ....[76]....
        /*05c4*/ 	.word	0x000038f0


	//   ....[77]....
        /*05c8*/ 	.word	0x00003910


	//   ....[78]....
        /*05cc*/ 	.word	0x00003a20


	//   ....[79]....
        /*05d0*/ 	.word	0x00003a30


	//   ....[80]....
        /*05d4*/ 	.word	0x00003a60


	//   ....[81]....
        /*05d8*/ 	.word	0x00003a90


	//   ....[82]....
        /*05dc*/ 	.word	0x00003ad0


	//   ....[83]....
        /*05e0*/ 	.word	0x00003ae0


	//   ....[84]....
        /*05e4*/ 	.word	0x00003b00


	//   ....[85]....
        /*05e8*/ 	.word	0x00003b40


	//   ....[86]....
        /*05ec*/ 	.word	0x00003b60


	//   ....[87]....
        /*05f0*/ 	.word	0x00003c50


	//   ....[88]....
        /*05f4*/ 	.word	0x00003c60


	//   ....[89]....
        /*05f8*/ 	.word	0x00003c90


	//   ....[90]....
        /*05fc*/ 	.word	0x00003cc0


	//   ....[91]....
        /*0600*/ 	.word	0x00003d00


	//   ....[92]....
        /*0604*/ 	.word	0x00003d10


	//   ....[93]....
        /*0608*/ 	.word	0x00003d30


	//   ....[94]....
        /*060c*/ 	.word	0x00003d70


	//   ....[95]....
        /*0610*/ 	.word	0x00003d90


	//   ....[96]....
        /*0614*/ 	.word	0x00003e90


	//   ....[97]....
        /*0618*/ 	.word	0x00003ea0


	//   ....[98]....
        /*061c*/ 	.word	0x00003ed0


	//   ....[99]....
        /*0620*/ 	.word	0x00003f00


	//   ....[100]....
        /*0624*/ 	.word	0x00003f40


	//   ....[101]....
        /*0628*/ 	.word	0x00003f50


	//   ....[102]....
        /*062c*/ 	.word	0x00003f70


	//   ....[103]....
        /*0630*/ 	.word	0x00003fb0


	//   ....[104]....
        /*0634*/ 	.word	0x00003fd0


	//   ....[105]....
        /*0638*/ 	.word	0x000040b0


	//   ....[106]....
        /*063c*/ 	.word	0x000040c0


	//   ....[107]....
        /*0640*/ 	.word	0x000040f0


	//   ....[108]....
        /*0644*/ 	.word	0x00004120


	//   ....[109]....
        /*0648*/ 	.word	0x00004160


	//   ....[110]....
        /*064c*/ 	.word	0x00004180


	//   ....[111]....
        /*0650*/ 	.word	0x000041c0


	//   ....[112]....
        /*0654*/ 	.word	0x000041e0


	//   ....[113]....
        /*0658*/ 	.word	0x00004240


	//   ....[114]....
        /*065c*/ 	.word	0x000042f0


	//   ....[115]....
        /*0660*/ 	.word	0x00004300


	//   ....[116]....
        /*0664*/ 	.word	0x00004330


	//   ....[117]....
        /*0668*/ 	.word	0x00004360


	//   ....[118]....
        /*066c*/ 	.word	0x000043a0


	//   ....[119]....
        /*0670*/ 	.word	0x000043b0


	//   ....[120]....
        /*0674*/ 	.word	0x000043d0


	//   ....[121]....
        /*0678*/ 	.word	0x00004410


	//   ....[122]....
        /*067c*/ 	.word	0x00004430


	//   ....[123]....
        /*0680*/ 	.word	0x00004510


	//   ....[124]....
        /*0684*/ 	.word	0x00004520


	//   ....[125]....
        /*0688*/ 	.word	0x00004550


	//   ....[126]....
        /*068c*/ 	.word	0x00004580


	//   ....[127]....
        /*0690*/ 	.word	0x000045c0


	//   ....[128]....
        /*0694*/ 	.word	0x000045d0


	//   ....[129]....
        /*0698*/ 	.word	0x000045f0


	//   ....[130]....
        /*069c*/ 	.word	0x00004630


	//   ....[131]....
        /*06a0*/ 	.word	0x00004650


	//   ....[132]....
        /*06a4*/ 	.word	0x00004750


	//   ....[133]....
        /*06a8*/ 	.word	0x00004760


	//   ....[134]....
        /*06ac*/ 	.word	0x00004790


	//   ....[135]....
        /*06b0*/ 	.word	0x000047c0


	//   ....[136]....
        /*06b4*/ 	.word	0x00004800


	//   ....[137]....
        /*06b8*/ 	.word	0x00004810


	//   ....[138]....
        /*06bc*/ 	.word	0x00004830


	//   ....[139]....
        /*06c0*/ 	.word	0x00004870


	//   ....[140]....
        /*06c4*/ 	.word	0x00004890


	//   ....[141]....
        /*06c8*/ 	.word	0x00004970


	//   ....[142]....
        /*06cc*/ 	.word	0x00004980


	//   ....[143]....
        /*06d0*/ 	.word	0x000049b0


	//   ....[144]....
        /*06d4*/ 	.word	0x000049e0


	//   ....[145]....
        /*06d8*/ 	.word	0x00004a20


	//   ....[146]....
        /*06dc*/ 	.word	0x00004a30


	//   ....[147]....
        /*06e0*/ 	.word	0x00004a50


	//   ....[148]....
        /*06e4*/ 	.word	0x00004a90


	//   ....[149]....
        /*06e8*/ 	.word	0x00004ab0


	//   ....[150]....
        /*06ec*/ 	.word	0x00004bb0


	//   ....[151]....
        /*06f0*/ 	.word	0x00004bc0


	//   ....[152]....
        /*06f4*/ 	.word	0x00004bf0


	//   ....[153]....
        /*06f8*/ 	.word	0x00004c20


	//   ....[154]....
        /*06fc*/ 	.word	0x00004c60


	//   ....[155]....
        /*0700*/ 	.word	0x00004c80


	//   ....[156]....
        /*0704*/ 	.word	0x00004cc0


	//   ....[157]....
        /*0708*/ 	.word	0x00004ce0


	//   ....[158]....
        /*070c*/ 	.word	0x00004d30


	//   ....[159]....
        /*0710*/ 	.word	0x00004dc0


	//   ....[160]....
        /*0714*/ 	.word	0x00004de0


	//   ....[161]....
        /*0718*/ 	.word	0x00004df0


	//   ....[162]....
        /*071c*/ 	.word	0x00004e20


	//   ....[163]....
        /*0720*/ 	.word	0x00004e50


	//   ....[164]....
        /*0724*/ 	.word	0x00004e90


	//   ....[165]....
        /*0728*/ 	.word	0x00004eb0


	//   ....[166]....
        /*072c*/ 	.word	0x00004ef0


	//   ....[167]....
        /*0730*/ 	.word	0x00004f10


	//   ....[168]....
        /*0734*/ 	.word	0x00004ff0


	//   ....[169]....
        /*0738*/ 	.word	0x00005030


	//   ....[170]....
        /*073c*/ 	.word	0x00005040


	//   ....[171]....
        /*0740*/ 	.word	0x00005070


	//   ....[172]....
        /*0744*/ 	.word	0x000050a0


	//   ....[173]....
        /*0748*/ 	.word	0x000050e0


	//   ....[174]....
        /*074c*/ 	.word	0x00005100


	//   ....[175]....
        /*0750*/ 	.word	0x00005140


	//   ....[176]....
        /*0754*/ 	.word	0x00005160


	//   ....[177]....
        /*0758*/ 	.word	0x00005260


	//   ....[178]....
        /*075c*/ 	.word	0x00005800


	//   ....[179]....
        /*0760*/ 	.word	0x00005b20


	//   ....[180]....
        /*0764*/ 	.word	0x00005bd0


	//   ....[181]....
        /*0768*/ 	.word	0x00005c80


	//   ....[182]....
        /*076c*/ 	.word	0x00005d30


	//   ....[183]....
        /*0770*/ 	.word	0x00005de0


	//   ....[184]....
        /*0774*/ 	.word	0x00005e90


	//   ....[185]....
        /*0778*/ 	.word	0x00005f40


	//   ....[186]....
        /*077c*/ 	.word	0x00005ff0


	//   ....[187]....
        /*0780*/ 	.word	0x000060a0


	//   ....[188]....
        /*0784*/ 	.word	0x00006150


	//   ....[189]....
        /*0788*/ 	.word	0x00006200


	//   ....[190]....
        /*078c*/ 	.word	0x000062b0


	//   ....[191]....
        /*0790*/ 	.word	0x00006360


	//   ....[192]....
        /*0794*/ 	.word	0x00006410


	//   ....[193]....
        /*0798*/ 	.word	0x000064c0


	//   ....[194]....
        /*079c*/ 	.word	0x00006570


	//   ....[195]....
        /*07a0*/ 	.word	0x00006620


	//   ....[196]....
        /*07a4*/ 	.word	0x000066d0


	//   ....[197]....
        /*07a8*/ 	.word	0x00006780


	//   ....[198]....
        /*07ac*/ 	.word	0x00006980


	//   ....[199]....
        /*07b0*/ 	.word	0x00006aa0


	//   ....[200]....
        /*07b4*/ 	.word	0x00006bc0


	//   ....[201]....
        /*07b8*/ 	.word	0x00006ce0


	//   ....[202]....
        /*07bc*/ 	.word	0x00006e00


	//   ....[203]....
        /*07c0*/ 	.word	0x00006f20


	//   ....[204]....
        /*07c4*/ 	.word	0x00007040


	//   ....[205]....
        /*07c8*/ 	.word	0x00007160


	//   ....[206]....
        /*07cc*/ 	.word	0x00007280


	//   ....[207]....
        /*07d0*/ 	.word	0x000073a0


	//   ....[208]....
        /*07d4*/ 	.word	0x000074c0


	//   ....[209]....
        /*07d8*/ 	.word	0x000075d0


	//   ....[210]....
        /*07dc*/ 	.word	0x000076d0


	//   ....[211]....
        /*07e0*/ 	.word	0x000077d0


	//   ....[212]....
        /*07e4*/ 	.word	0x000078d0


	//   ....[213]....
        /*07e8*/ 	.word	0x000079d0


	//   ....[214]....
        /*07ec*/ 	.word	0x00007ad0


	//   ....[215]....
        /*07f0*/ 	.word	0x00007bd0


	//   ....[216]....
        /*07f4*/ 	.word	0x00007cc0


	//   ....[217]....
        /*07f8*/ 	.word	0x00007d30


	//   ....[218]....
        /*07fc*/ 	.word	0x00007d90


	//   ....[219]....
        /*0800*/ 	.word	0x00007e00


	//   ....[220]....
        /*0804*/ 	.word	0x00007e60


	//   ....[221]....
        /*0808*/ 	.word	0x00007ed0


	//----- nvinfo : EIATTR_VRC_CTA_INIT_COUNT
	.align		4
.L_316:
        /*080c*/ 	.byte	0x02, 0x4a
	.zero		1
	.zero		1


	//----- nvinfo : EIATTR_EXIT_INSTR_OFFSETS
	.align		4
        /*0810*/ 	.byte	0x04, 0x1c
        /*0812*/ 	.short	(.L_318 - .L_317)


	//   ....[0]....
.L_317:
        /*0814*/ 	.word	0x00001cb0


	//   ....[1]....
        /*0818*/ 	.word	0x000020c0


	//   ....[2]....
        /*081c*/ 	.word	0x000020e0


	//   ....[3]....
        /*0820*/ 	.word	0x00006790


	//   ....[4]....
        /*0824*/ 	.word	0x00007cd0


	//----- nvinfo : EIATTR_MAX_THREADS
	.align		4
.L_318:
        /*0828*/ 	.byte	0x04, 0x05
        /*082a*/ 	.short	(.L_320 - .L_319)
.L_319:
        /*082c*/ 	.word	0x00000180
        /*0830*/ 	.word	0x00000001
        /*0834*/ 	.word	0x00000001


	//----- nvinfo : EIATTR_CRS_STACK_SIZE
	.align		4
.L_320:
        /*0838*/ 	.byte	0x04, 0x1e
        /*083a*/ 	.short	(.L_322 - .L_321)
.L_321:
        /*083c*/ 	.word	0x00000000


	//----- nvinfo : EIATTR_CBANK_PARAM_SIZE
	.align		4
.L_322:
        /*0840*/ 	.byte	0x03, 0x19
        /*0842*/ 	.short	0x004d


	//----- nvinfo : EIATTR_PARAM_CBANK
	.align		4
        /*0844*/ 	.byte	0x04, 0x0a
        /*0846*/ 	.short	(.L_324 - .L_323)
	.align		4
.L_323:
        /*0848*/ 	.word	index@(.nv.constant0._ZN3cub18CUB_300001_SM_10006detail10radix_sort29DeviceRadixSortOnesweepKernelINS1_5radix10policy_hubIjNS0_8NullTypeEyE10Policy1000ELNS0_9SortOrderE0EjS6_yiiNS1_21identity_decomposer_tEEEvPT5_SC_PT3_PKSD_PT1_PKSH_PT2_PKSL_T4_iiT6_)
        /*084c*/ 	.short	0x0380
        /*084e*/ 	.short	0x004d


	//----- nvinfo : EIATTR_SW_WAR
	.align		4
.L_324:
        /*0850*/ 	.byte	0x04, 0x36
        /*0852*/ 	.short	(.L_326 - .L_325)
.L_325:
        /*0854*/ 	.word	0x00000008
.L_326:


//--------------------- .nv.info._ZN3cub18CUB_300001_SM_10006detail10radix_sort33DeviceRadixSortExclusiveSumKernelINS1_5radix10policy_hubIjNS0_8NullTypeEyE10Policy1000EyEEvPT0_ --------------------------
	.section	.nv.info._ZN3cub18CUB_300001_SM_10006detail10radix_sort33DeviceRadixSortExclusiveSumKernelINS1_5radix10policy_hubIjNS0_8NullTypeEyE10Policy1000EyEEvPT0_,"",@"SHT_CUDA_INFO"
	.sectionflags	@""
	.align	4


	//----- nvinfo : EIATTR_CUDA_API_VERSION
	.align		4
        /*0000*/ 	.byte	0x04, 0x37
        /*0002*/ 	.short	(.L_328 - .L_327)
.L_327:
        /*0004*/ 	.word	0x00000082


	//----- nvinfo : EIATTR_KPARAM_INFO
	.align		4
.L_328:
        /*0008*/ 	.byte	0x04, 0x17
        /*000a*/ 	.short	(.L_330 - .L_329)
.L_329:
        /*000c*/ 	.word	0x00000000
        /*0010*/ 	.short	0x0000
        /*0012*/ 	.short	0x0000
        /*0014*/ 	.byte	0x00, 0xf5, 0x21, 0x00


	//----- nvinfo : EIATTR_SPARSE_MMA_MASK
	.align		4
.L_330:
        /*0018*/ 	.byte	0x03, 0x50
        /*001a*/ 	.short	0x0000


	//----- nvinfo : EIATTR_MAXREG_COUNT
	.align		4
        /*001c*/ 	.byte	0x03, 0x1b
        /*001e*/ 	.short	0x00ff


	//----- nvinfo : EIATTR_NUM_BARRIERS
	.align		4
        /*0020*/ 	.byte	0x02, 0x4c
        /*0022*/ 	.byte	0x01
	.zero		1


	//----- nvinfo : EIATTR_MERCURY_ISA_VERSION
	.align		4
        /*0024*/ 	.byte	0x03, 0x5f
        /*0026*/ 	.short	0x0101


	//----- nvinfo : EIATTR_COOP_GROUP_MASK_REGIDS
	.align		4
        /*0028*/ 	.byte	0x04, 0x29
        /*002a*/ 	.short	(.L_332 - .L_331)


	//   ....[0]....
.L_331:
        /*002c*/ 	.word	0xffffffff


	//   ....[1]....
        /*0030*/ 	.word	0xffffffff


	//   ....[2]....
        /*0034*/ 	.word	0xffffffff


	//   ....[3]....
        /*0038*/ 	.word	0xffffffff


	//   ....[4]....
        /*003c*/ 	.word	0xffffffff


	//   ....[5]....
        /*0040*/ 	.word	0xffffffff


	//   ....[6]....
        /*0044*/ 	.word	0xffffffff


	//   ....[7]....
        /*0048*/ 	.word	0xffffffff


	//   ....[8]....
        /*004c*/ 	.word	0xffffffff


	//   ....[9]....
        /*0050*/ 	.word	0xffffffff


	//   ....[10]....
        /*0054*/ 	.word	0x05000015


	//   ....[11]....
        /*0058*/ 	.word	0x05000015


	//   ....[12]....
        /*005c*/ 	.word	0x05000015


	//   ....[13]....
        /*0060*/ 	.word	0x05000015


	//   ....[14]....
        /*0064*/ 	.word	0x05000015


	//   ....[15]....
        /*0068*/ 	.word	0x05000015


	//   ....[16]....
        /*006c*/ 	.word	0x05000015


	//   ....[17]....
        /*0070*/ 	.word	0x05000015


	//   ....[18]....
        /*0074*/ 	.word	0x05000015


	//   ....[19]....
        /*0078*/ 	.word	0x05000015


	//----- nvinfo : EIATTR_COOP_GROUP_INSTR_OFFSETS
	.align		4
.L_332:
        /*007c*/ 	.byte	0x04, 0x28
        /*007e*/ 	.short	(.L_334 - .L_333)


	//   ....[0]....
.L_333:
        /*0080*/ 	.word	0x00000250


	//   ....[1]....
        /*0084*/ 	.word	0x00000260


	//   ....[2]....
        /*0088*/ 	.word	0x000002a0


	//   ....[3]....
        /*008c*/ 	.word	0x000002c0


	//   ....[4]....
        /*0090*/ 	.word	0x00000310


	//   ....[5]....
        /*0094*/ 	.word	0x00000320


	//   ....[6]....
        /*0098*/ 	.word	0x00000360


	//   ....[7]....
        /*009c*/ 	.word	0x00000380


	//   ....[8]....
        /*00a0*/ 	.word	0x000003d0


	//   ....[9]....
        /*00a4*/ 	.word	0x000003e0


	//   ....[10]....
        /*00a8*/ 	.word	0x00000660


	//   ....[11]....
        /*00ac*/ 	.word	0x000006b0


	//   ....[12]....
        /*00b0*/ 	.word	0x00000740


	//   ....[13]....
        /*00b4*/ 	.word	0x00000790


	//   ....[14]....
        /*00b8*/ 	.word	0x00000820


	//   ....[15]....
        /*00bc*/ 	.word	0x00000870


	//   ....[16]....
        /*00c0*/ 	.word	0x00000900


	//   ....[17]....
        /*00c4*/ 	.word	0x00000950


	//   ....[18]....
        /*00c8*/ 	.word	0x000009e0


	//   ....[19]....
        /*00cc*/ 	.word	0x00000a30


	//----- nvinfo : EIATTR_VRC_CTA_INIT_COUNT
	.align		4
.L_334:
        /*00d0*/ 	.byte	0x02, 0x4a
	.zero		1
	.zero		1


	//----- nvinfo : EIATTR_EXIT_INSTR_OFFSETS
	.align		4
        /*00d4*/ 	.byte	0x04, 0x1c
        /*00d6*/ 	.short	(.L_336 - .L_335)


	//   ....[0]....
.L_335:
        /*00d8*/ 	.word	0x000005d0


	//   ....[1]....
        /*00dc*/ 	.word	0x00000600


	//----- nvinfo : EIATTR_CRS_STACK_SIZE
	.align		4
.L_336:
        /*00e0*/ 	.byte	0x04, 0x1e
        /*00e2*/ 	.short	(.L_338 - .L_337)
.L_337:
        /*00e4*/ 	.word	0x00000000


	//----- nvinfo : EIATTR_CBANK_PARAM_SIZE
	.align		4
.L_338:
        /*00e8*/ 	.byte	0x03, 0x19
        /*00ea*/ 	.short	0x0008


	//----- nvinfo : EIATTR_PARAM_CBANK
	.align		4
        /*00ec*/ 	.byte	0x04, 0x0a
        /*00ee*/ 	.short	(.L_340 - .L_339)
	.align		4
.L_339:
        /*00f0*/ 	.word	index@(.nv.constant0._ZN3cub18CUB_300001_SM_10006detail10radix_sort33DeviceRadixSortExclusiveSumKernelINS1_5radix10policy_hubIjNS0_8NullTypeEyE10Policy1000EyEEvPT0_)
        /*00f4*/ 	.short	0x0380
        /*00f6*/ 	.short	0x0008


	//----- nvinfo : EIATTR_SW_WAR
	.align		4
.L_340:
        /*00f8*/ 	.byte	0x04, 0x36
        /*00fa*/ 	.short	(.L_342 - .L_341)
.L_341:
        /*00fc*/ 	.word	0x00000008
.L_342:


//--------------------- .nv.info._ZN3cub18CUB_300001_SM_10006detail10radix_sort30DeviceRadixSortHistogramKernelINS1_5radix10policy_hubIjNS0_8NullTypeEyE10Policy1000ELNS0_9SortOrderE0EjyNS1_21identity_decomposer_tEEEvPT2_PKT1_SB_iiT3_ --------------------------
	.section	.nv.info._ZN3cub18CUB_300001_SM_10006detail10radix_sort30DeviceRadixSortHistogramKernelINS1_5radix10policy_hubIjNS0_8NullTypeEyE10Policy1000ELNS0_9SortOrderE0EjyNS1_21identity_decomposer_tEEEvPT2_PKT1_SB_iiT3_,"",@"SHT_CUDA_INFO"
	.sectionflags	@""
	.align	4


	//----- nvinfo : EIATTR_CUDA_API_VERSION
	.align		4
        /*0000*/ 	.byte	0x04, 0x37
        /*0002*/ 	.short	(.L_344 - .L_343)
.L_343:
        /*0004*/ 	.word	0x00000082


	//----- nvinfo : EIATTR_KPARAM_INFO
	.align		4
.L_344:
        /*0008*/ 	.byte	0x04, 0x17
        /*000a*/ 	.short	(.L_346 - .L_345)
.L_345:
        /*000c*/ 	.word	0x00000000
        /*0010*/ 	.short	0x0005
        /*0012*/ 	.short	0x0020
        /*0014*/ 	.byte	0x00, 0xf0, 0x05, 0x00


	//----- nvinfo : EIATTR_KPARAM_INFO
	.align		4
.L_346:
        /*0018*/ 	.byte	0x04, 0x17
        /*001a*/ 	.short	(.L_348 - .L_347)
.L_347:
        /*001c*/ 	.word	0x00000000
        /*0020*/ 	.short	0x0004
        /*0022*/ 	.short	0x001c
        /*0024*/ 	.byte	0x00, 0xf0, 0x11, 0x00


	//----- nvinfo : EIATTR_KPARAM_INFO
	.align		4
.L_348:
        /*0028*/ 	.byte	0x04, 0x17
        /*002a*/ 	.short	(.L_350 - .L_349)
.L_349:
        /*002c*/ 	.word	0x00000000
        /*0030*/ 	.short	0x0003
        /*0032*/ 	.short	0x0018
        /*0034*/ 	.byte	0x00, 0xf0, 0x11, 0x00


	//----- nvinfo : EIATTR_KPARAM_INFO
	.align		4
.L_350:
        /*0038*/ 	.byte	0x04, 0x17
        /*003a*/ 	.short	(.L_352 - .L_351)
.L_351:
        /*003c*/ 	.word	0x00000000
        /*0040*/ 	.short	0x0002
        /*0042*/ 	.short	0x0010
        /*0044*/ 	.byte	0x00, 0xf0, 0x21, 0x00


	//----- nvinfo : EIATTR_KPARAM_INFO
	.align		4
.L_352:
        /*0048*/ 	.byte	0x04, 0x17
        /*004a*/ 	.short	(.L_354 - .L_353)
.L_353:
        /*004c*/ 	.word	0x00000000
        /*0050*/ 	.short	0x0001
        /*0052*/ 	.short	0x0008
        /*0054*/ 	.byte	0x00, 0xf5, 0x21, 0x00


	//----- nvinfo : EIATTR_KPARAM_INFO
	.align		4
.L_354:
        /*0058*/ 	.byte	0x04, 0x17
        /*005a*/ 	.short	(.L_356 - .L_355)
.L_355:
        /*005c*/ 	.word	0x00000000
        /*0060*/ 	.short	0x0000
        /*0062*/ 	.short	0x0000
        /*0064*/ 	.byte	0x00, 0xf5, 0x21, 0x00


	//----- nvinfo : EIATTR_SPARSE_MMA_MASK
	.align		4
.L_356:
        /*0068*/ 	.byte	0x03, 0x50
        /*006a*/ 	.short	0x0000


	//----- nvinfo : EIATTR_MAXREG_COUNT
	.align		4
        /*006c*/ 	.byte	0x03, 0x1b
        /*006e*/ 	.short	0x00ff


	//----- nvinfo : EIATTR_NUM_BARRIERS
	.align		4
        /*0070*/ 	.byte	0x02, 0x4c
        /*0072*/ 	.byte	0x01
	.zero		1


	//----- nvinfo : EIATTR_MERCURY_ISA_VERSION
	.align		4
        /*0074*/ 	.byte	0x03, 0x5f
        /*0076*/ 	.short	0x0101


	//----- nvinfo : EIATTR_VRC_CTA_INIT_COUNT
	.align		4
        /*0078*/ 	.byte	0x02, 0x4a
	.zero		1
	.zero		1


	//----- nvinfo : EIATTR_EXIT_INSTR_OFFSETS
	.align		4
        /*007c*/ 	.byte	0x04, 0x1c
        /*007e*/ 	.short	(.L_358 - .L_357)


	//   ....[0]....
.L_357:
        /*0080*/ 	.word	0x00000040


	//   ....[1]....
        /*0084*/ 	.word	0x00002ec0


	//----- nvinfo : EIATTR_MAX_THREADS
	.align		4
.L_358:
        /*0088*/ 	.byte	0x04, 0x05
        /*008a*/ 	.short	(.L_360 - .L_359)
.L_359:
        /*008c*/ 	.word	0x00000080
        /*0090*/ 	.word	0x00000001
        /*0094*/ 	.word	0x00000001


	//----- nvinfo : EIATTR_CRS_STACK_SIZE
	.align		4
.L_360:
        /*0098*/ 	.byte	0x04, 0x1e
        /*009a*/ 	.short	(.L_362 - .L_361)
.L_361:
        /*009c*/ 	.word	0x00000000


	//----- nvinfo : EIATTR_CBANK_PARAM_SIZE
	.align		4
.L_362:
        /*00a0*/ 	.byte	0x03, 0x19
        /*00a2*/ 	.short	0x0021


	//----- nvinfo : EIATTR_PARAM_CBANK
	.align		4
        /*00a4*/ 	.byte	0x04, 0x0a
        /*00a6*/ 	.short	(.L_364 - .L_363)
	.align		4
.L_363:
        /*00a8*/ 	.word	index@(.nv.constant0._ZN3cub18CUB_300001_SM_10006detail10radix_sort30DeviceRadixSortHistogramKernelINS1_5radix10policy_hubIjNS0_8NullTypeEyE10Policy1000ELNS0_9SortOrderE0EjyNS1_21identity_decomposer_tEEEvPT2_PKT1_SB_iiT3_)
        /*00ac*/ 	.short	0x0380
        /*00ae*/ 	.short	0x0021


	//----- nvinfo : EIATTR_SW_WAR
	.align		4
.L_364:
        /*00b0*/ 	.byte	0x04, 0x36
        /*00b2*/ 	.short	(.L_366 - .L_365)
.L_365:
        /*00b4*/ 	.word	0x00000008
.L_366:


//--------------------- .nv.info._ZN3cub18CUB_300001_SM_10006detail10radix_sort31DeviceRadixSortSingleTileKernelINS1_5radix10policy_hubIjNS0_8NullTypeEyE10Policy1000ELNS0_9SortOrderE0EjS6_yNS1_21identity_decomposer_tEEEvPKT1_PSB_PKT2_PSF_T3_iiT4_ --------------------------
	.section	.nv.info._ZN3cub18CUB_300001_SM_10006detail10radix_sort31DeviceRadixSortSingleTileKernelINS1_5radix10policy_hubIjNS0_8NullTypeEyE10Policy1000ELNS0_9SortOrderE0EjS6_yNS1_21identity_decomposer_tEEEvPKT1_PSB_PKT2_PSF_T3_iiT4_,"",@"SHT_CUDA_INFO"
	.sectionflags	@""
	.align	4


	//----- nvinfo : EIATTR_CUDA_API_VERSION
	.align		4
        /*0000*/ 	.byte	0x04, 0x37
        /*0002*/ 	.short	(.L_368 - .L_367)
.L_367:
        /*0004*/ 	.word	0x00000082


	//----- nvinfo : EIATTR_KPARAM_INFO
	.align		4
.L_368:
        /*0008*/ 	.byte	0x04, 0x17
        /*000a*/ 	.short	(.L_370 - .L_369)
.L_369:
        /*000c*/ 	.word	0x00000000
        /*0010*/ 	.short	0x0007
        /*0012*/ 	.short	0x0030
        /*0014*/ 	.byte	0x00, 0xf0, 0x05, 0x00


	//----- nvinfo : EIATTR_KPARAM_INFO
	.align		4
.L_370:
        /*0018*/ 	.byte	0x04, 0x17
        /*001a*/ 	.short	(.L_372 - .L_371)
.L_371:
        /*001c*/ 	.word	0x00000000
        /*0020*/ 	.short	0x0006
        /*0022*/ 	.short	0x002c
        /*0024*/ 	.byte	0x00, 0xf0, 0x11, 0x00


	//----- nvinfo : EIATTR_KPARAM_INFO
	.align		4
.L_372:
        /*0028*/ 	.byte	0x04, 0x17
        /*002a*/ 	.short	(.L_374 - .L_373)
.L_373:
        /*002c*/ 	.word	0x00000000
        /*0030*/ 	.short	0x0005
        /*0032*/ 	.short	0x0028
        /*0034*/ 	.byte	0x00, 0xf0, 0x11, 0x00


	//----- nvinfo : EIATTR_KPARAM_INFO
	.align		4
.L_374:
        /*0038*/ 	.byte	0x04, 0x17
        /*003a*/ 	.short	(.L_376 - .L_375)
.L_375:
        /*003c*/ 	.word	0x00000000
        /*0040*/ 	.short	0x0004
        /*0042*/ 	.short	0x0020
        /*0044*/ 	.byte	0x00, 0xf0, 0x21, 0x00


	//----- nvinfo : EIATTR_KPARAM_INFO
	.align		4
.L_376:
        /*0048*/ 	.byte	0x04, 0x17
        /*004a*/ 	.short	(.L_378 - .L_377)
.L_377:
        /*004c*/ 	.word	0x00000000
        /*0050*/ 	.short	0x0003
        /*0052*/ 	.short	0x0018
        /*0054*/ 	.byte	0x00, 0xf5, 0x21, 0x00


	//----- nvinfo : EIATTR_KPARAM_INFO
	.align		4
.L_378:
        /*0058*/ 	.byte	0x04, 0x17
        /*005a*/ 	.short	(.L_380 - .L_379)
.L_379:
        /*005c*/ 	.word	0x00000000
        /*0060*/ 	.short	0x0002
        /*0062*/ 	.short	0x0010
        /*0064*/ 	.byte	0x00, 0xf5, 0x21, 0x00


	//----- nvinfo : EIATTR_KPARAM_INFO
	.align		4
.L_380:
        /*0068*/ 	.byte	0x04, 0x17
        /*006a*/ 	.short	(.L_382 - .L_381)
.L_381:
        /*006c*/ 	.word	0x00000000
        /*0070*/ 	.short	0x0001
        /*0072*/ 	.short	0x0008
        /*0074*/ 	.byte	0x00, 0xf5, 0x21, 0x00


	//----- nvinfo : EIATTR_KPARAM_INFO
	.align		4
.L_382:
        /*0078*/ 	.byte	0x04, 0x17
        /*007a*/ 	.short	(.L_384 - .L_383)
.L_383:
        /*007c*/ 	.word	0x00000000
        /*0080*/ 	.short	0x0000
        /*0082*/ 	.short	0x0000
        /*0084*/ 	.byte	0x00, 0xf5, 0x21, 0x00


	//----- nvinfo : EIATTR_SPARSE_MMA_MASK
	.align		4
.L_384:
        /*0088*/ 	.byte	0x03, 0x50
        /*008a*/ 	.short	0x0000


	//----- nvinfo : EIATTR_MAXREG_COUNT
	.align		4
        /*008c*/ 	.byte	0x03, 0x1b
        /*008e*/ 	.short	0x00ff


	//----- nvinfo : EIATTR_NUM_BARRIERS
	.align		4
        /*0090*/ 	.byte	0x02, 0x4c
        /*0092*/ 	.byte	0x01
	.zero		1


	//----- nvinfo : EIATTR_MERCURY_ISA_VERSION
	.align		4
        /*0094*/ 	.byte	0x03, 0x5f
        /*0096*/ 	.short	0x0101


	//----- nvinfo : EIATTR_COOP_GROUP_MASK_REGIDS
	.align		4
        /*0098*/ 	.byte	0x04, 0x29
        /*009a*/ 	.short	(.L_386 - .L_385)


	//   ....[0]....
.L_385:
        /*009c*/ 	.word	0xffffffff


	//   ....[1]....
        /*00a0*/ 	.word	0xffffffff


	//   ....[2]....
        /*00a4*/ 	.word	0xffffffff


	//   ....[3]....
        /*00a8*/ 	.word	0xffffffff


	//   ....[4]....
        /*00ac*/ 	.word	0xffffffff


	//----- nvinfo : EIATTR_COOP_GROUP_INSTR_OFFSETS
	.align		4
.L_386:
        /*00b0*/ 	.byte	0x04, 0x28
        /*00b2*/ 	.short	(.L_388 - .L_387)


	//   ....[0]....
.L_387:
        /*00b4*/ 	.word	0x000018c0


	//   ....[1]....
        /*00b8*/ 	.word	0x000018e0


	//   ....[2]....
        /*00bc*/ 	.word	0x00001900


	//   ....[3]....
        /*00c0*/ 	.word	0x00001920


	//   ....[4]....
        /*00c4*/ 	.word	0x00001940


	//----- nvinfo : EIATTR_VRC_CTA_INIT_COUNT
	.align		4
.L_388:
        /*00c8*/ 	.byte	0x02, 0x4a
	.zero		1
	.zero		1


	//----- nvinfo : EIATTR_EXIT_INSTR_OFFSETS
	.align		4
        /*00cc*/ 	.byte	0x04, 0x1c
        /*00ce*/ 	.short	(.L_390 - .L_389)


	//   ....[0]....
.L_389:
        /*00d0*/ 	.word	0x00002e90


	//   ....[1]....
        /*00d4*/ 	.word	0x00002ec0


	//----- nvinfo : EIATTR_MAX_THREADS
	.align		4
.L_390:
        /*00d8*/ 	.byte	0x04, 0x05
        /*00da*/ 	.short	(.L_392 - .L_391)
.L_391:
        /*00dc*/ 	.word	0x00000100
        /*00e0*/ 	.word	0x00000001
        /*00e4*/ 	.word	0x00000001


	//----- nvinfo : EIATTR_CBANK_PARAM_SIZE
	.align		4
.L_392:
        /*00e8*/ 	.byte	0x03, 0x19
        /*00ea*/ 	.short	0x0031


	//----- nvinfo : EIATTR_PARAM_CBANK
	.align		4
        /*00ec*/ 	.byte	0x04, 0x0a
        /*00ee*/ 	.short	(.L_394 - .L_393)
	.align		4
.L_393:
        /*00f0*/ 	.word	index@(.nv.constant0._ZN3cub18CUB_300001_SM_10006detail10radix_sort31DeviceRadixSortSingleTileKernelINS1_5radix10policy_hubIjNS0_8NullTypeEyE10Policy1000ELNS0_9SortOrderE0EjS6_yNS1_21identity_decomposer_tEEEvPKT1_PSB_PKT2_PSF_T3_iiT4_)
        /*00f4*/ 	.short	0x0380
        /*00f6*/ 	.short	0x0031


	//----- nvinfo : EIATTR_SW_WAR
	.align		4
.L_394:
        /*00f8*/ 	.byte	0x04, 0x36
        /*00fa*/ 	.short	(.L_396 - .L_395)
.L_395:
        /*00fc*/ 	.word	0x00000008
.L_396:


//--------------------- .nv.info._ZN3cub18CUB_300001_SM_10006detail11EmptyKernelIvEEvv --------------------------
	.section	.nv.info._ZN3cub18CUB_300001_SM_10006detail11EmptyKernelIvEEvv,"",@"SHT_CUDA_INFO"
	.sectionflags	@""
	.align	4


	//----- nvinfo : EIATTR_CUDA_API_VERSION
	.align		4
        /*0000*/ 	.byte	0x04, 0x37
        /*0002*/ 	.short	(.L_398 - .L_397)
.L_397:
        /*0004*/ 	.word	0x00000082


	//----- nvinfo : EIATTR_SPARSE_MMA_MASK
	.align		4
.L_398:
        /*0008*/ 	.byte	0x03, 0x50
        /*000a*/ 	.short	0x0000


	//----- nvinfo : EIATTR_MAXREG_COUNT
	.align		4
        /*000c*/ 	.byte	0x03, 0x1b
        /*000e*/ 	.short	0x00ff


	//----- nvinfo : EIATTR_MERCURY_ISA_VERSION
	.align		4
        /*0010*/ 	.byte	0x03, 0x5f
        /*0012*/ 	.short	0x0101


	//----- nvinfo : EIATTR_VRC_CTA_INIT_COUNT
	.align		4
        /*0014*/ 	.byte	0x02, 0x4a
	.zero		1
	.zero		1


	//----- nvinfo : EIATTR_EXIT_INSTR_OFFSETS
	.align		4
        /*0018*/ 	.byte	0x04, 0x1c
        /*001a*/ 	.short	(.L_400 - .L_399)


	//   ....[0]....
.L_399:
        /*001c*/ 	.word	0x00000010


	//----- nvinfo : EIATTR_SW_WAR
	.align		4
.L_400:
        /*0020*/ 	.byte	0x04, 0x36
        /*0022*/ 	.short	(.L_402 - .L_401)
.L_401:
        /*0024*/ 	.word	0x00000008
.L_402:


//--------------------- .nv.info._Z18blocksHistoAndScanPjS_iS_ijj --------------------------
	.section	.nv.info._Z18blocksHistoAndScanPjS_iS_ijj,"",@"SHT_CUDA_INFO"
	.sectionflags	@""
	.align	4


	//----- nvinfo : EIATTR_CUDA_API_VERSION
	.align		4
        /*0000*/ 	.byte	0x04, 0x37
        /*0002*/ 	.short	(.L_404 - .L_403)
.L_403:
        /*0004*/ 	.word	0x00000082


	//----- nvinfo : EIATTR_KPARAM_INFO
	.align		4
.L_404:
        /*0008*/ 	.byte	0x04, 0x17
        /*000a*/ 	.short	(.L_406 - .L_405)
.L_405:
        /*000c*/ 	.word	0x00000000
        /*0010*/ 	.short	0x0006
        /*0012*/ 	.short	0x0028
        /*0014*/ 	.byte	0x00, 0xf0, 0x11, 0x00


	//----- nvinfo : EIATTR_KPARAM_INFO
	.align		4
.L_406:
        /*0018*/ 	.byte	0x04, 0x17
        /*001a*/ 	.short	(.L_408 - .L_407)
.L_407:
        /*001c*/ 	.word	0x00000000
        /*0020*/ 	.short	0x0005
        /*0022*/ 	.short	0x0024
        /*0024*/ 	.byte	0x00, 0xf0, 0x11, 0x00


	//----- nvinfo : EIATTR_KPARAM_INFO
	.align		4
.L_408:
        /*0028*/ 	.byte	0x04, 0x17
        /*002a*/ 	.short	(.L_410 - .L_409)
.L_409:
        /*002c*/ 	.word	0x00000000
        /*0030*/ 	.short	0x0004
        /*0032*/ 	.short	0x0020
        /*0034*/ 	.byte	0x00, 0xf0, 0x11, 0x00


	//----- nvinfo : EIATTR_KPARAM_INFO
	.align		4
.L_410:
        /*0038*/ 	.byte	0x04, 0x17
        /*003a*/ 	.short	(.L_412 - .L_411)
.L_411:
        /*003c*/ 	.word	0x00000000
        /*0040*/ 	.short	0x0003
        /*0042*/ 	.short	0x0018
        /*0044*/ 	.byte	0x00, 0xf5, 0x21, 0x00


	//----- nvinfo : EIATTR_KPARAM_INFO
	.align		4
.L_412:
        /*0048*/ 	.byte	0x04, 0x17
        /*004a*/ 	.short	(.L_414 - .L_413)
.L_413:
        /*004c*/ 	.word	0x00000000
        /*0050*/ 	.short	0x0002
        /*0052*/ 	.short	0x0010
        /*0054*/ 	.byte	0x00, 0xf0, 0x11, 0x00


	//----- nvinfo : EIATTR_KPARAM_INFO
	.align		4
.L_414:
        /*0058*/ 	.byte	0x04, 0x17
        /*005a*/ 	.short	(.L_416 - .L_415)
.L_415:
        /*005c*/ 	.word	0x00000000
        /*0060*/ 	.short	0x0001
        /*0062*/ 	.short	0x0008
        /*0064*/ 	.byte	0x00, 0xf5, 0x21, 0x00


	//----- nvinfo : EIATTR_KPARAM_INFO
	.align		4
.L_416:
        /*0068*/ 	.byte	0x04, 0x17
        /*006a*/ 	.short	(.L_418 - .L_417)
.L_417:
        /*006c*/ 	.word	0x00000000
        /*0070*/ 	.short	0x0000
        /*0072*/ 	.short	0x0000
        /*0074*/ 	.byte	0x00, 0xf5, 0x21, 0x00


	//----- nvinfo : EIATTR_SPARSE_MMA_MASK
	.align		4
.L_418:
        /*0078*/ 	.byte	0x03, 0x50
        /*007a*/ 	.short	0x0000


	//----- nvinfo : EIATTR_MAXREG_COUNT
	.align		4
        /*007c*/ 	.byte	0x03, 0x1b
        /*007e*/ 	.short	0x00ff


	//----- nvinfo : EIATTR_NUM_BARRIERS
	.align		4
        /*0080*/ 	.byte	0x02, 0x4c
        /*0082*/ 	.byte	0x01
	.zero		1


	//----- nvinfo : EIATTR_MERCURY_ISA_VERSION
	.align		4
        /*0084*/ 	.byte	0x03, 0x5f
        /*0086*/ 	.short	0x0101


	//----- nvinfo : EIATTR_VRC_CTA_INIT_COUNT
	.align		4
        /*0088*/ 	.byte	0x02, 0x4a
	.zero		1
	.zero		1


	//----- nvinfo : EIATTR_EXIT_INSTR_OFFSETS
	.align		4
        /*008c*/ 	.byte	0x04, 0x1c
        /*008e*/ 	.short	(.L_420 - .L_419)


	//   ....[0]....
.L_419:
        /*0090*/ 	.word	0x000007b0


	//----- nvinfo : EIATTR_CRS_STACK_SIZE
	.align		4
.L_420:
        /*0094*/ 	.byte	0x04, 0x1e
        /*0096*/ 	.short	(.L_422 - .L_421)
.L_421:
        /*0098*/ 	.word	0x00000000


	//----- nvinfo : EIATTR_CBANK_PARAM_SIZE
	.align		4
.L_422:
        /*009c*/ 	.byte	0x03, 0x19
        /*009e*/ 	.short	0x002c


	//----- nvinfo : EIATTR_PARAM_CBANK
	.align		4
        /*00a0*/ 	.byte	0x04, 0x0a
        /*00a2*/ 	.short	(.L_424 - .L_423)
	.align		4
.L_423:
        /*00a4*/ 	.word	index@(.nv.constant0._Z18blocksHistoAndScanPjS_iS_ijj)
        /*00a8*/ 	.short	0x0380
        /*00aa*/ 	.short	0x002c


	//----- nvinfo : EIATTR_SW_WAR
	.align		4
.L_424:
        /*00ac*/ 	.byte	0x04, 0x36
        /*00ae*/ 	.short	(.L_426 - .L_425)
.L_425:
        /*00b0*/ 	.word	0x00000008
.L_426:


//--------------------- .nv.callgraph             --------------------------
	.section	.nv.callgraph,"",@"SHT_CUDA_CALLGRAPH"
	.align	4
	.sectionentsize	8
	.align		4
        /*0000*/ 	.word	0x00000000
	.align		4
        /*0004*/ 	.word	0xffffffff
	.align		4
        /*0008*/ 	.word	0x00000000
	.align		4
        /*000c*/ 	.word	0xfffffffe
	.align		4
        /*0010*/ 	.word	0x00000000
	.align		4
        /*0014*/ 	.word	0xfffffffd
	.align		4
        /*0018*/ 	.word	0x00000000
	.align		4
        /*001c*/ 	.word	0xfffffffc


//--------------------- .nv.constant4             --------------------------
	.section	.nv.constant4,"a",@progbits
	.align	8
	.align		8
.nv.constant4:
        /*0000*/ 	.dword	_ZN34_INTERNAL_d746ba2a_4_k_cu_1d231e534cuda3std3__45__cpo5beginE
	.align		8
        /*0008*/ 	.dword	_ZN34_INTERNAL_d746ba2a_4_k_cu_1d231e534cuda3std3__45__cpo3endE
	.align		8
        /*0010*/ 	.dword	_ZN34_INTERNAL_d746ba2a_4_k_cu_1d231e534cuda3std3__45__cpo6cbeginE
	.align		8
        /*0018*/ 	.dword	_ZN34_INTERNAL_d746ba2a_4_k_cu_1d231e534cuda3std3__45__cpo4cendE
	.align		8
        /*0020*/ 	.dword	_ZN34_INTERNAL_d746ba2a_4_k_cu_1d231e534cuda3std3__45__cpo6rbeginE
	.align		8
        /*0028*/ 	.dword	_ZN34_INTERNAL_d746ba2a_4_k_cu_1d231e534cuda3std3__45__cpo4rendE
	.align		8
        /*0030*/ 	.dword	_ZN34_INTERNAL_d746ba2a_4_k_cu_1d231e534cuda3std3__45__cpo7crbeginE
	.align		8
        /*0038*/ 	.dword	_ZN34_INTERNAL_d746ba2a_4_k_cu_1d231e534cuda3std3__45__cpo5crendE
	.align		8
        /*0040*/ 	.dword	_ZN34_INTERNAL_d746ba2a_4_k_cu_1d231e534cuda3std3__436_GLOBAL__N__d746ba2a_4_k_cu_1d231e536ignoreE
	.align		8
        /*0048*/ 	.dword	_ZN34_INTERNAL_d746ba2a_4_k_cu_1d231e534cuda3std3__419piecewise_constructE
	.align		8
        /*0050*/ 	.dword	_ZN34_INTERNAL_d746ba2a_4_k_cu_1d231e534cuda3std3__48in_placeE
	.align		8
        /*0058*/ 	.dword	_ZN34_INTERNAL_d746ba2a_4_k_cu_1d231e534cuda3std3__420unreachable_sentinelE
	.align		8
        /*0060*/ 	.dword	_ZN34_INTERNAL_d746ba2a_4_k_cu_1d231e534cuda3std3__47nulloptE
	.align		8
        /*0068*/ 	.dword	_ZN34_INTERNAL_d746ba2a_4_k_cu_1d231e534cuda3std3__48unexpectE
	.align		8
        /*0070*/ 	.dword	_ZN34_INTERNAL_d746ba2a_4_k_cu_1d231e534cuda3std6ranges3__45__cpo4swapE
	.align		8
        /*0078*/ 	.dword	_ZN34_INTERNAL_d746ba2a_4_k_cu_1d231e534cuda3std6ranges3__45__cpo9iter_moveE
	.align		8
        /*0080*/ 	.dword	_ZN34_INTERNAL_d746ba2a_4_k_cu_1d231e534cuda3std6ranges3__45__cpo5beginE
	.align		8
        /*0088*/ 	.dword	_ZN34_INTERNAL_d746ba2a_4_k_cu_1d231e534cuda3std6ranges3__45__cpo3endE
	.align		8
        /*0090*/ 	.dword	_ZN34_INTERNAL_d746ba2a_4_k_cu_1d231e534cuda3std6ranges3__45__cpo6cbeginE
	.align		8
        /*0098*/ 	.dword	_ZN34_INTERNAL_d746ba2a_4_k_cu_1d231e534cuda3std6ranges3__45__cpo4cendE
	.align		8
        /*00a0*/ 	.dword	_ZN34_INTERNAL_d746ba2a_4_k_cu_1d231e534cuda3std6ranges3__45__cpo7advanceE
	.align		8
        /*00a8*/ 	.dword	_ZN34_INTERNAL_d746ba2a_4_k_cu_1d231e534cuda3std6ranges3__45__cpo9iter_swapE
	.align		8
        /*00b0*/ 	.dword	_ZN34_INTERNAL_d746ba2a_4_k_cu_1d231e534cuda3std6ranges3__45__cpo4nextE
	.align		8
        /*00b8*/ 	.dword	_ZN34_INTERNAL_d746ba2a_4_k_cu_1d231e534cuda3std6ranges3__45__cpo4prevE
	.align		8
        /*00c0*/ 	.dword	_ZN34_INTERNAL_d746ba2a_4_k_cu_1d231e534cuda3std6ranges3__45__cpo4dataE
	.align		8
        /*00c8*/ 	.dword	_ZN34_INTERNAL_d746ba2a_4_k_cu_1d231e534cuda3std6ranges3__45__cpo5cdataE
	.align		8
        /*00d0*/ 	.dword	_ZN34_INTERNAL_d746ba2a_4_k_cu_1d231e534cuda3std6ranges3__45__cpo4sizeE
	.align		8
        /*00d8*/ 	.dword	_ZN34_INTERNAL_d746ba2a_4_k_cu_1d231e534cuda3std6ranges3__45__cpo5ssizeE
	.align		8
        /*00e0*/ 	.dword	_ZN34_INTERNAL_d746ba2a_4_k_cu_1d231e534cuda3std6ranges3__45__cpo8distanceE
	.align		8
        /*00e8*/ 	.dword	_ZN34_INTERNAL_d746ba2a_4_k_cu_1d231e536thrust24THRUST_300001_SM_1000_NS8cuda_cub3parE
	.align		8
        /*00f0*/ 	.dword	_ZN34_INTERNAL_d746ba2a_4_k_cu_1d231e536thrust24THRUST_300001_SM_1000_NS8cuda_cub10par_nosyncE
	.align		8
        /*00f8*/ 	.dword	_ZN34_INTERNAL_d746ba2a_4_k_cu_1d231e536thrust24THRUST_300001_SM_1000_NS6system6detail10sequential3seqE
	.align		8
        /*0100*/ 	.dword	_ZN34_INTERNAL_d746ba2a_4_k_cu_1d231e536thrust24THRUST_300001_SM_1000_NS6system3cpp3parE
	.align		8
        /*0108*/ 	.dword	_ZN34_INTERNAL_d746ba2a_4_k_cu_1d231e536thrust24THRUST_300001_SM_1000_NS12placeholders2_1E
	.align		8
        /*0110*/ 	.dword	_ZN34_INTERNAL_d746ba2a_4_k_cu_1d231e536thrust24THRUST_300001_SM_1000_NS12placeholders2_2E
	.align		8
        /*0118*/ 	.dword	_ZN34_INTERNAL_d746ba2a_4_k_cu_1d231e536thrust24THRUST_300001_SM_1000_NS12placeholders2_3E
	.align		8
        /*0120*/ 	.dword	_ZN34_INTERNAL_d746ba2a_4_k_cu_1d231e536thrust24THRUST_300001_SM_1000_NS12placeholders2_4E
	.align		8
        /*0128*/ 	.dword	_ZN34_INTERNAL_d746ba2a_4_k_cu_1d231e536thrust24THRUST_300001_SM_1000_NS12placeholders2_5E
	.align		8
        /*0130*/ 	.dword	_ZN34_INTERNAL_d746ba2a_4_k_cu_1d231e536thrust24THRUST_300001_SM_1000_NS12placeholders2_6E
	.align		8
        /*0138*/ 	.dword	_ZN34_INTERNAL_d746ba2a_4_k_cu_1d231e536thrust24THRUST_300001_SM_1000_NS12placeholders2_7E
	.align		8
        /*0140*/ 	.dword	_ZN34_INTERNAL_d746ba2a_4_k_cu_1d231e536thrust24THRUST_300001_SM_1000_NS12placeholders2_8E
	.align		8
        /*0148*/ 	.dword	_ZN34_INTERNAL_d746ba2a_4_k_cu_1d231e536thrust24THRUST_300001_SM_1000_NS12placeholders2_9E
	.align		8
        /*0150*/ 	.dword	_ZN34_INTERNAL_d746ba2a_4_k_cu_1d231e536thrust24THRUST_300001_SM_1000_NS12placeholders3_10E
	.align		8
        /*0158*/ 	.dword	_ZN34_INTERNAL_d746ba2a_4_k_cu_1d231e536thrust24THRUST_300001_SM_1000_NS3seqE
	.align		8
        /*0160*/ 	.dword	_ZN34_INTERNAL_d746ba2a_4_k_cu_1d231e536thrust24THRUST_300001_SM_1000_NS6deviceE


//--------------------- .text._ZN3cub18CUB_300001_SM_10006detail6reduce28DeviceReduceSingleTileKernelINS2_10policy_hubIN4cuda3std3__45tupleIJblEEEyN6thrust24THRUST_300001_SM_1000_NS8cuda_cub9__find_if7functorIS9_EEE10Policy1000EPS9_SI_iSF_S9_S9_NS7_10__identityEEEvT0_T1_T2_T3_T4_T6_ --------------------------
	.section	.text._ZN3cub18CUB_300001_SM_10006detail6reduce28DeviceReduceSingleTileKernelINS2_10policy_hubIN4cuda3std3__45tupleIJblEEEyN6thrust24THRUST_300001_SM_1000_NS8cuda_cub9__find_if7functorIS9_EEE10Policy1000EPS9_SI_iSF_S9_S9_NS7_10__identityEEEvT0_T1_T2_T3_T4_T6_,"ax",@progbits
	.align	128
        .global         _ZN3cub18CUB_300001_SM_10006detail6reduce28DeviceReduceSingleTileKernelINS2_10policy_hubIN4cuda3std3__45tupleIJblEEEyN6thrust24THRUST_300001_SM_1000_NS8cuda_cub9__find_if7functorIS9_EEE10Policy1000EPS9_SI_iSF_S9_S9_NS7_10__identityEEEvT0_T1_T2_T3_T4_T6_
        .type           _ZN3cub18CUB_300001_SM_10006detail6reduce28DeviceReduceSingleTileKernelINS2_10policy_hubIN4cuda3std3__45tupleIJblEEEyN6thrust24THRUST_300001_SM_1000_NS8cuda_cub9__find_if7functorIS9_EEE10Policy1000EPS9_SI_iSF_S9_S9_NS7_10__identityEEEvT0_T1_T2_T3_T4_T6_,@function
        .size           _ZN3cub18CUB_300001_SM_10006detail6reduce28DeviceReduceSingleTileKernelINS2_10policy_hubIN4cuda3std3__45tupleIJblEEEyN6thrust24THRUST_300001_SM_1000_NS8cuda_cub9__find_if7functorIS9_EEE10Policy1000EPS9_SI_iSF_S9_S9_NS7_10__identityEEEvT0_T1_T2_T3_T4_T6_,(.L_x_635 - _ZN3cub18CUB_300001_SM_10006detail6reduce28DeviceReduceSingleTileKernelINS2_10policy_hubIN4cuda3std3__45tupleIJblEEEyN6thrust24THRUST_300001_SM_1000_NS8cuda_cub9__find_if7functorIS9_EEE10Policy1000EPS9_SI_iSF_S9_S9_NS7_10__identityEEEvT0_T1_T2_T3_T4_T6_)
        .other          _ZN3cub18CUB_300001_SM_10006detail6reduce28DeviceReduceSingleTileKernelINS2_10policy_hubIN4cuda3std3__45tupleIJblEEEyN6thrust24THRUST_300001_SM_1000_NS8cuda_cub9__find_if7functorIS9_EEE10Policy1000EPS9_SI_iSF_S9_S9_NS7_10__identityEEEvT0_T1_T2_T3_T4_T6_,@"STO_CUDA_ENTRY STV_DEFAULT"
_ZN3cub18CUB_300001_SM_10006detail6reduce28DeviceReduceSingleTileKernelINS2_10policy_hubIN4cuda3std3__45tupleIJblEEEyN6thrust24THRUST_300001_SM_1000_NS8cuda_cub9__find_if7functorIS9_EEE10Policy1000EPS9_SI_iSF_S9_S9_NS7_10__identityEEEvT0_T1_T2_T3_T4_T6_:
.text._ZN3cub18CUB_300001_SM_10006detail6reduce28DeviceReduceSingleTileKernelINS2_10policy_hubIN4cuda3std3__45tupleIJblEEEyN6thrust24THRUST_300001_SM_1000_NS8cuda_cub9__find_if7functorIS9_EEE10Policy1000EPS9_SI_iSF_S9_S9_NS7_10__identityEEEvT0_T1_T2_T3_T4_T6_:
[----:B------:R-:W-:Y:S01]  /*0000*/  LDC R1, c[0x0][0x37c] ;  /* 0x0000df00ff017b82 */ /* 0x000fe20000000800 */
[----:B------:R-:W0:Y:S07]  /*0010*/  LDCU UR4, c[0x0][0x390] ;  /* 0x00007200ff0477ac */ /* 0x000e2e0008000800 */
[----:B------:R-:W1:Y:S01]  /*0020*/  LDC.U8 R0, c[0x0][0x398] ;  /* 0x0000e600ff007b82 */ /* 0x000e620000000000 */
[----:B------:R-:W2:Y:S01]  /*0030*/  LDCU.64 UR8, c[0x0][0x358] ;  /* 0x00006b00ff0877ac */ /* 0x000ea20008000a00 */
[----:B0-----:R-:W-:-:S09]  /*0040*/  UISETP.NE.AND UP0, UPT, UR4, URZ, UPT ;  /* 0x000000ff0400728c */ /* 0x001fd2000bf05270 */
[----:B--2---:R-:W-:Y:S05]  /*0050*/  BRA.U UP0, `(.L_x_0) ;  /* 0x0000000100207547 */ /* 0x004fea000b800000 */
[----:B------:R-:W0:Y:S02]  /*0060*/  S2R R2, SR_TID.X ;  /* 0x0000000000027919 */ /* 0x000e240000002100 */
[----:B0-----:R-:W-:-:S13]  /*0070*/  ISETP.NE.AND P0, PT, R2, RZ, PT ;  /* 0x000000ff0200720c */ /* 0x001fda0003f05270 */
[----:B------:R-:W-:Y:S05]  /*0080*/  @P0 EXIT ;  /* 0x000000000000094d */ /* 0x000fea0003800000 */
[----:B------:R-:W1:Y:S08]  /*0090*/  LDC.64 R2, c[0x0][0x388] ;  /* 0x0000e200ff027b82 */ /* 0x000e700000000a00 */
[----:B------:R-:W0:Y:S01]  /*00a0*/  LDC.64 R4, c[0x0][0x3a0] ;  /* 0x0000e800ff047b82 */ /* 0x000e220000000a00 */
[----:B-1----:R-:W-:Y:S04]  /*00b0*/  STG.E.U8 desc[UR8][R2.64], R0 ;  /* 0x0000000002007986 */ /* 0x002fe8000c101108 */
[----:B0-----:R-:W-:Y:S01]  /*00c0*/  STG.E.64 desc[UR8][R2.64+0x8], R4 ;  /* 0x0000080402007986 */ /* 0x001fe2000c101b08 */
[----:B------:R-:W-:Y:S05]  /*00d0*/  EXIT ;  /* 0x000000000000794d */ /* 0x000fea0003800000 */
.L_x_0:
[----:B------:R-:W-:Y:S01]  /*00e0*/  UISETP.GT.AND UP0, UPT, UR4, 0x3ff, UPT ;  /* 0x000003ff0400788c */ /* 0x000fe2000bf04270 */
[----:B------:R-:W-:Y:S08]  /*00f0*/  BSSY.RECONVERGENT B0, `(.L_x_1) ;  /* 0x00003d8000007945 */ /* 0x000ff00003800200 */
[----:B------:R-:W-:Y:S05]  /*0100*/  BRA.U UP0, `(.L_x_2) ;  /* 0x0000002100e47547 */ /* 0x000fea000b800000 */
[----:B------:R-:W0:Y:S01]  /*0110*/  S2R R5, SR_TID.X ;  /* 0x0000000000057919 */ /* 0x000e220000002100 */
[----:B------:R-:W-:Y:S01]  /*0120*/  BSSY.RECONVERGENT B1, `(.L_x_3) ;  /* 0x000000b000017945 */ /* 0x000fe20003800200 */
[----:B------:R-:W-:Y:S02]  /*0130*/  PRMT R4, RZ, 0x7610, R4 ;  /* 0x00007610ff047816 */ /* 0x000fe40000000004 */
[----:B------:R-:W-:Y:S02]  /*0140*/  CS2R R2, SRZ ;  /* 0x0000000000027805 */ /* 0x000fe4000001ff00 */
[----:B0-----:R-:W-:Y:S01]  /*0150*/  ISETP.GE.AND P0, PT, R5, UR4, PT ;  /* 0x0000000405007c0c */ /* 0x001fe2000bf06270 */
[----:B------:R-:W-:-:S12]  /*0160*/  IMAD.MOV.U32 R9, RZ, RZ, R5 ;  /* 0x000000ffff097224 */ /* 0x000fd800078e0005 */
[----:B------:R-:W-:Y:S05]  /*0170*/  @P0 BRA `(.L_x_4) ;  /* 0x0000000000140947 */ /* 0x000fea0003800000 */
[----:B------:R-:W0:Y:S02]  /*0180*/  LDC.64 R6, c[0x0][0x380] ;  /* 0x0000e000ff067b82 */ /* 0x000e240000000a00 */
[----:B0-----:R-:W-:-:S05]  /*0190*/  IMAD.WIDE.U32 R6, R5, 0x10, R6 ;  /* 0x0000001005067825 */ /* 0x001fca00078e0006 */
[----:B------:R0:W5:Y:S04]  /*01a0*/  LDG.E.U16.CONSTANT R4, desc[UR8][R6.64] ;  /* 0x0000000806047981 */ /* 0x000168000c1e9500 */
[----:B------:R0:W5:Y:S01]  /*01b0*/  LDG.E.64.CONSTANT R2, desc[UR8][R6.64+0x8] ;  /* 0x0000080806027981 */ /* 0x000162000c1e9b00 */
[----:B------:R-:W-:-:S07]  /*01c0*/  VIADD R9, R5, 0x100 ;  /* 0x0000010005097836 */ /* 0x000fce0000000000 */
.L_x_4:
[----:B------:R-:W-:Y:S05]  /*01d0*/  BSYNC.RECONVERGENT B1 ;  /* 0x0000000000017941 */ /* 0x000fea0003800200 */
.L_x_3:
[----:B------:R-:W-:Y:S01]  /*01e0*/  ISETP.GE.AND P0, PT, R9, UR4, PT ;  /* 0x0000000409007c0c */ /* 0x000fe2000bf06270 */
[----:B------:R-:W-:-:S12]  /*01f0*/  BSSY.RECONVERGENT B1, `(.L_x_5) ;  /* 0x0000058000017945 */ /* 0x000fd80003800200 */
[----:B------:R-:W-:Y:S05]  /*0200*/  @P0 BRA `(.L_x_6) ;  /* 0x0000000400580947 */ /* 0x000fea0003800000 */
[----:B------:R-:W-:Y:S01]  /*0210*/  LOP3.LUT R8, RZ, R9, RZ, 0x33, !PT ;  /* 0x00000009ff087212 */ /* 0x000fe200078e33ff */
[----:B0-----:R-:W0:Y:S01]  /*0220*/  LDC.64 R6, c[0x0][0x380] ;  /* 0x0000e000ff067b82 */ /* 0x001e220000000a00 */
[----:B------:R-:W-:Y:S03]  /*0230*/  BSSY.RECONVERGENT B2, `(.L_x_7) ;  /* 0x0000020000027945 */ /* 0x000fe60003800200 */
[----:B------:R-:W-:-:S05]  /*0240*/  VIADD R8, R8, UR4 ;  /* 0x0000000408087c36 */ /* 0x000fca0008000000 */
[C---:B------:R-:W-:Y:S02]  /*0250*/  LOP3.LUT R10, R8.reuse, 0x300, RZ, 0xc0, !PT ;  /* 0x00000300080a7812 */ /* 0x040fe400078ec0ff */
[----:B------:R-:W-:Y:S02]  /*0260*/  ISETP.GE.U32.AND P1, PT, R8, 0x300, PT ;  /* 0x000003000800780c */ /* 0x000fe40003f26070 */
[----:B------:R-:W-:-:S13]  /*0270*/  ISETP.NE.AND P0, PT, R10, 0x300, PT ;  /* 0x000003000a00780c */ /* 0x000fda0003f05270 */
[----:B------:R-:W-:Y:S05]  /*0280*/  @!P0 BRA `(.L_x_8) ;  /* 0x0000000000688947 */ /* 0x000fea0003800000 */
[----:B------:R-:W2:Y:S01]  /*0290*/  LDC.64 R10, c[0x0][0x380] ;  /* 0x0000e000ff0a7b82 */ /* 0x000ea20000000a00 */
[----:B------:R-:W-:-:S04]  /*02a0*/  LEA.HI R8, R8, 0x1, RZ, 0x18 ;  /* 0x0000000108087811 */ /* 0x000fc800078fc0ff */
[----:B------:R-:W-:-:S05]  /*02b0*/  LOP3.LUT R8, R8, 0x3, RZ, 0xc0, !PT ;  /* 0x0000000308087812 */ /* 0x000fca00078ec0ff */
[----:B------:R-:W-:Y:S02]  /*02c0*/  IMAD.MOV R8, RZ, RZ, -R8 ;  /* 0x000000ffff087224 */ /* 0x000fe400078e0a08 */
[----:B--2---:R-:W-:-:S04]  /*02d0*/  IMAD.WIDE.U32 R10, R9, 0x10, R10 ;  /* 0x00000010090a7825 */ /* 0x004fc800078e000a */
[----:B------:R-:W-:Y:S02]  /*02e0*/  IMAD.MOV.U32 R15, RZ, RZ, R10 ;  /* 0x000000ffff0f7224 */ /* 0x000fe400078e000a */
[----:B------:R-:W-:-:S07]  /*02f0*/  IMAD.MOV.U32 R13, RZ, RZ, R11 ;  /* 0x000000ffff0d7224 */ /* 0x000fce00078e000b */
.L_x_9:
[----:B------:R-:W-:-:S05]  /*0300*/  IMAD.MOV.U32 R12, RZ, RZ, R15 ;  /* 0x000000ffff0c7224 */ /* 0x000fca00078e000f */
[----:B------:R-:W2:Y:S04]  /*0310*/  LDG.E.U16.CONSTANT R14, desc[UR8][R12.64] ;  /* 0x000000080c0e7981 */ /* 0x000ea8000c1e9500 */
[----:B------:R3:W4:Y:S01]  /*0320*/  LDG.E.64.CONSTANT R10, desc[UR8][R12.64+0x8] ;  /* 0x000008080c0a7981 */ /* 0x000722000c1e9b00 */
[----:B------:R-:W-:Y:S01]  /*0330*/  VIADD R8, R8, 0x1 ;  /* 0x0000000108087836 */ /* 0x000fe20000000000 */
[----:B-----5:R-:W-:Y:S01]  /*0340*/  LOP3.LUT P2, RZ, R4, 0xff, RZ, 0xc0, !PT ;  /* 0x000000ff04ff7812 */ /* 0x020fe2000784c0ff */
[----:B------:R-:W-:Y:S01]  /*0350*/  VIADD R9, R9, 0x100 ;  /* 0x0000010009097836 */ /* 0x000fe20000000000 */
[----:B------:R-:W-:Y:S02]  /*0360*/  IADD3 R15, P5, PT, R12, 0x1000, RZ ;  /* 0x000010000c0f7810 */ /* 0x000fe40007fbe0ff */
[----:B------:R-:W-:-:S03]  /*0370*/  ISETP.NE.AND P4, PT, R8, RZ, PT ;  /* 0x000000ff0800720c */ /* 0x000fc60003f85270 */
[----:B---3--:R-:W-:Y:S01]  /*0380*/  IMAD.X R13, RZ, RZ, R13, P5 ;  /* 0x000000ffff0d7224 */ /* 0x008fe200028e060d */
[----:B--2---:R-:W-:Y:S02]  /*0390*/  LOP3.LUT P3, RZ, R14, 0xff, RZ, 0xc0, !PT ;  /* 0x000000ff0eff7812 */ /* 0x004fe4000786c0ff */
[----:B----4-:R-:W-:-:S03]  /*03a0*/  ISETP.LT.U32.AND P0, PT, R10, R2, PT ;  /* 0x000000020a00720c */ /* 0x010fc60003f01070 */
[----:B------:R-:W-:Y:S02]  /*03b0*/  @P2 SEL R14, R4, 0x1, !P3 ;  /* 0x00000001040e2807 */ /* 0x000fe40005800000 */
[----:B------:R-:W-:Y:S02]  /*03c0*/  ISETP.LT.AND.EX P0, PT, R11, R3, PT, P0 ;  /* 0x000000030b00720c */ /* 0x000fe40003f01300 */
[----:B------:R-:W-:-:S04]  /*03d0*/  PRMT R4, R14, 0x7610, R4 ;  /* 0x000076100e047816 */ /* 0x000fc80000000004 */
[C---:B------:R-:W-:Y:S02]  /*03e0*/  @P3 SEL R2, R10.reuse, R2, P0 ;  /* 0x000000020a023207 */ /* 0x040fe40000000000 */
[C---:B------:R-:W-:Y:S02]  /*03f0*/  @P3 SEL R3, R11.reuse, R3, P0 ;  /* 0x000000030b033207 */ /* 0x040fe40000000000 */
[----:B------:R-:W-:Y:S02]  /*0400*/  SEL R2, R10, R2, !P2 ;  /* 0x000000020a027207 */ /* 0x000fe40005000000 */
[----:B------:R-:W-:Y:S01]  /*0410*/  SEL R3, R11, R3, !P2 ;  /* 0x000000030b037207 */ /* 0x000fe20005000000 */
[----:B------:R-:W-:Y:S06]  /*0420*/  @P4 BRA `(.L_x_9) ;  /* 0xfffffffc00b44947 */ /* 0x000fec000383ffff */
.L_x_8:
[----:B------:R-:W-:Y:S05]  /*0430*/  BSYNC.RECONVERGENT B2 ;  /* 0x0000000000027941 */ /* 0x000fea0003800200 */
.L_x_7:
[----:B------:R-:W-:Y:S05]  /*0440*/  @!P1 BRA `(.L_x_6) ;  /* 0x0000000000c89947 */ /* 0x000fea0003800000 */
.L_x_10:
[----:B0-----:R-:W-:-:S05]  /*0450*/  IMAD.WIDE R20, R9, 0x10, R6 ;  /* 0x0000001009147825 */ /* 0x001fca00078e0206 */
[----:B------:R-:W2:Y:S04]  /*0460*/  LDG.E.U16.CONSTANT R19, desc[UR8][R20.64] ;  /* 0x0000000814137981 */ /* 0x000ea8000c1e9500 */
[----:B------:R-:W3:Y:S04]  /*0470*/  LDG.E.64.CONSTANT R10, desc[UR8][R20.64+0x8] ;  /* 0x00000808140a7981 */ /* 0x000ee8000c1e9b00 */
[----:B------:R-:W4:Y:S04]  /*0480*/  LDG.E.U16.CONSTANT R22, desc[UR8][R20.64+0x1000] ;  /* 0x0010000814167981 */ /* 0x000f28000c1e9500 */
[----:B------:R-:W4:Y:S04]  /*0490*/  LDG.E.64.CONSTANT R12, desc[UR8][R20.64+0x1008] ;  /* 0x00100808140c7981 */ /* 0x000f28000c1e9b00 */
[----:B------:R-:W4:Y:S04]  /*04a0*/  LDG.E.U16.CONSTANT R18, desc[UR8][R20.64+0x2000] ;  /* 0x0020000814127981 */ /* 0x000f28000c1e9500 */
[----:B------:R-:W4:Y:S04]  /*04b0*/  LDG.E.64.CONSTANT R14, desc[UR8][R20.64+0x2008] ;  /* 0x00200808140e7981 */ /* 0x000f28000c1e9b00 */
[----:B------:R-:W4:Y:S04]  /*04c0*/  LDG.E.U16.CONSTANT R8, desc[UR8][R20.64+0x3000] ;  /* 0x0030000814087981 */ /* 0x000f28000c1e9500 */
[----:B------:R-:W4:Y:S01]  /*04d0*/  LDG.E.64.CONSTANT R16, desc[UR8][R20.64+0x3008] ;  /* 0x0030080814107981 */ /* 0x000f22000c1e9b00 */
[----:B-----5:R-:W-:Y:S01]  /*04e0*/  LOP3.LUT P2, RZ, R4, 0xff, RZ, 0xc0, !PT ;  /* 0x000000ff04ff7812 */ /* 0x020fe2000784c0ff */
[----:B------:R-:W-:-:S02]  /*04f0*/  IMAD.MOV.U32 R23, RZ, RZ, R3 ;  /* 0x000000ffff177224 */ /* 0x000fc400078e0003 */
[----:B------:R-:W-:Y:S01]  /*0500*/  VIADD R9, R9, 0x400 ;  /* 0x0000040009097836 */ /* 0x000fe20000000000 */
[----:B--2---:R-:W-:Y:S02]  /*0510*/  LOP3.LUT P1, RZ, R19, 0xff, RZ, 0xc0, !PT ;  /* 0x000000ff13ff7812 */ /* 0x004fe4000782c0ff */
[----:B---3--:R-:W-:-:S07]  /*0520*/  ISETP.LT.U32.AND P0, PT, R10, R2, PT ;  /* 0x000000020a00720c */ /* 0x008fce0003f01070 */
[----:B------:R-:W-:Y:S02]  /*0530*/  @P2 SEL R19, R4, 0x1, !P1 ;  /* 0x0000000104132807 */ /* 0x000fe40004800000 */
[-C--:B------:R-:W-:Y:S02]  /*0540*/  ISETP.LT.AND.EX P0, PT, R11, R23.reuse, PT, P0 ;  /* 0x000000170b00720c */ /* 0x080fe40003f01300 */
[----:B------:R-:W-:Y:S02]  /*0550*/  LOP3.LUT P3, RZ, R19, 0xff, RZ, 0xc0, !PT ;  /* 0x000000ff13ff7812 */ /* 0x000fe4000786c0ff */
[----:B----4-:R-:W-:Y:S02]  /*0560*/  LOP3.LUT P4, RZ, R22, 0xff, RZ, 0xc0, !PT ;  /* 0x000000ff16ff7812 */ /* 0x010fe4000788c0ff */
[----:B------:R-:W-:Y:S02]  /*0570*/  @P1 SEL R2, R10, R2, P0 ;  /* 0x000000020a021207 */ /* 0x000fe40000000000 */
[----:B------:R-:W-:-:S02]  /*0580*/  @P1 SEL R23, R11, R23, P0 ;  /* 0x000000170b171207 */ /* 0x000fc40000000000 */
[----:B------:R-:W-:Y:S02]  /*0590*/  SEL R3, R10, R2, !P2 ;  /* 0x000000020a037207 */ /* 0x000fe40005000000 */
[----:B------:R-:W-:Y:S02]  /*05a0*/  SEL R11, R11, R23, !P2 ;  /* 0x000000170b0b7207 */ /* 0x000fe40005000000 */
[----:B------:R-:W-:Y:S02]  /*05b0*/  ISETP.LT.U32.AND P0, PT, R12, R3, PT ;  /* 0x000000030c00720c */ /* 0x000fe40003f01070 */
[----:B------:R-:W-:Y:S02]  /*05c0*/  @P3 SEL R22, R19, 0x1, !P4 ;  /* 0x0000000113163807 */ /* 0x000fe40006000000 */
[----:B------:R-:W-:Y:S02]  /*05d0*/  ISETP.LT.AND.EX P0, PT, R13, R11, PT, P0 ;  /* 0x0000000b0d00720c */ /* 0x000fe40003f01300 */
[----:B------:R-:W-:-:S02]  /*05e0*/  LOP3.LUT P2, RZ, R18, 0xff, RZ, 0xc0, !PT ;  /* 0x000000ff12ff7812 */ /* 0x000fc4000784c0ff */
[----:B------:R-:W-:Y:S02]  /*05f0*/  @P4 SEL R3, R12, R3, P0 ;  /* 0x000000030c034207 */ /* 0x000fe40000000000 */
[----:B------:R-:W-:Y:S02]  /*0600*/  LOP3.LUT P1, RZ, R22, 0xff, RZ, 0xc0, !PT ;  /* 0x000000ff16ff7812 */ /* 0x000fe4000782c0ff */
[C---:B------:R-:W-:Y:S02]  /*0610*/  @P4 SEL R11, R13.reuse, R11, P0 ;  /* 0x0000000b0d0b4207 */ /* 0x040fe40000000000 */
[----:B------:R-:W-:Y:S02]  /*0620*/  SEL R3, R12, R3, !P3 ;  /* 0x000000030c037207 */ /* 0x000fe40005800000 */
[----:B------:R-:W-:Y:S02]  /*0630*/  SEL R13, R13, R11, !P3 ;  /* 0x0000000b0d0d7207 */ /* 0x000fe40005800000 */
[----:B------:R-:W-:-:S02]  /*0640*/  ISETP.LT.U32.AND P0, PT, R14, R3, PT ;  /* 0x000000030e00720c */ /* 0x000fc40003f01070 */
[----:B------:R-:W-:Y:S02]  /*0650*/  LOP3.LUT P3, RZ, R8, 0xff, RZ, 0xc0, !PT ;  /* 0x000000ff08ff7812 */ /* 0x000fe4000786c0ff */
[C---:B------:R-:W-:Y:S02]  /*0660*/  ISETP.LT.AND.EX P0, PT, R15.reuse, R13, PT, P0 ;  /* 0x0000000d0f00720c */ /* 0x040fe40003f01300 */
[----:B------:R-:W-:Y:S02]  /*0670*/  @P1 SEL R18, R22, 0x1, !P2 ;  /* 0x0000000116121807 */ /* 0x000fe40005000000 */
[C---:B------:R-:W-:Y:S02]  /*0680*/  @P2 SEL R3, R14.reuse, R3, P0 ;  /* 0x000000030e032207 */ /* 0x040fe40000000000 */
[----:B------:R-:W-:Y:S02]  /*0690*/  @P2 SEL R13, R15, R13, P0 ;  /* 0x0000000d0f0d2207 */ /* 0x000fe40000000000 */
[----:B------:R-:W-:-:S02]  /*06a0*/  SEL R3, R14, R3, !P1 ;  /* 0x000000030e037207 */ /* 0x000fc40004800000 */
[----:B------:R-:W-:Y:S02]  /*06b0*/  LOP3.LUT P2, RZ, R18, 0xff, RZ, 0xc0, !PT ;  /* 0x000000ff12ff7812 */ /* 0x000fe4000784c0ff */
[----:B------:R-:W-:Y:S02]  /*06c0*/  SEL R15, R15, R13, !P1 ;  /* 0x0000000d0f0f7207 */ /* 0x000fe40004800000 */
[----:B------:R-:W-:Y:S02]  /*06d0*/  ISETP.GE.AND P1, PT, R9, UR4, PT ;  /* 0x0000000409007c0c */ /* 0x000fe4000bf26270 */
[----:B------:R-:W-:-:S04]  /*06e0*/  ISETP.LT.U32.AND P0, PT, R16, R3, PT ;  /* 0x000000031000720c */ /* 0x000fc80003f01070 */
[----:B------:R-:W-:-:S03]  /*06f0*/  ISETP.LT.AND.EX P0, PT, R17, R15, PT, P0 ;  /* 0x0000000f1100720c */ /* 0x000fc60003f01300 */
[----:B------:R-:W-:Y:S02]  /*0700*/  @P2 SEL R8, R18, 0x1, !P3 ;  /* 0x0000000112082807 */ /* 0x000fe40005800000 */
[C---:B------:R-:W-:Y:S02]  /*0710*/  @P3 SEL R3, R16.reuse, R3, P0 ;  /* 0x0000000310033207 */ /* 0x040fe40000000000 */
[C---:B------:R-:W-:Y:S02]  /*0720*/  @P3 SEL R15, R17.reuse, R15, P0 ;  /* 0x0000000f110f3207 */ /* 0x040fe40000000000 */
[----:B------:R-:W-:Y:S02]  /*0730*/  SEL R2, R16, R3, !P2 ;  /* 0x0000000310027207 */ /* 0x000fe40005000000 */
[----:B------:R-:W-:Y:S02]  /*0740*/  SEL R3, R17, R15, !P2 ;  /* 0x0000000f11037207 */ /* 0x000fe40005000000 */
[----:B------:R-:W-:Y:S01]  /*0750*/  PRMT R4, R8, 0x7610, R4 ;  /* 0x0000761008047816 */ /* 0x000fe20000000004 */
[----:B------:R-:W-:Y:S06]  /*0760*/  @!P1 BRA `(.L_x_10) ;  /* 0xfffffffc00389947 */ /* 0x000fec000383ffff */
.L_x_6:
[----:B------:R-:W-:Y:S05]  /*0770*/  BSYNC.RECONVERGENT B1 ;  /* 0x0000000000017941 */ /* 0x000fea0003800200 */
.L_x_5:
[----:B------:R-:W-:-:S09]  /*0780*/  UISETP.GE.AND UP0, UPT, UR4, 0x100, UPT ;  /* 0x000001000400788c */ /* 0x000fd2000bf06270 */
[----:B------:R-:W-:Y:S05]  /*0790*/  BRA.U !UP0, `(.L_x_11) ;  /* 0x0000000d08407547 */ /* 0x000fea000b800000 */
[----:B------:R-:W2:Y:S01]  /*07a0*/  S2R R10, SR_LANEID ;  /* 0x00000000000a7919 */ /* 0x000ea20000000000 */
[----:B0----5:R-:W-:Y:S01]  /*07b0*/  LOP3.LUT R6, R4, 0xff, RZ, 0xc0, !PT ;  /* 0x000000ff04067812 */ /* 0x021fe200078ec0ff */
[----:B------:R-:W-:Y:S01]  /*07c0*/  BSSY.RECONVERGENT B1, `(.L_x_12) ;  /* 0x0000016000017945 */ /* 0x000fe20003800200 */
[----:B------:R0:W3:Y:S04]  /*07d0*/  SHFL.DOWN PT, R9, R2, 0x1, 0x1f ;  /* 0x08201f0002097f89 */ /* 0x0000e800000e0000 */
[----:B------:R0:W4:Y:S04]  /*07e0*/  SHFL.DOWN PT, R8, R3, 0x1, 0x1f ;  /* 0x08201f0003087f89 */ /* 0x00012800000e0000 */
[----:B------:R0:W0:Y:S01]  /*07f0*/  SHFL.DOWN PT, R7, R6, 0x1, 0x1f ;  /* 0x08201f0006077f89 */ /* 0x00002200000e0000 */
[----:B--2---:R-:W-:-:S02]  /*0800*/  ISETP.GT.AND P0, PT, R10, 0x1e, PT ;  /* 0x0000001e0a00780c */ /* 0x004fc40003f04270 */
[C---:B------:R-:W-:Y:S02]  /*0810*/  ISETP.GT.AND P3, PT, R10.reuse, 0x1d, PT ;  /* 0x0000001d0a00780c */ /* 0x040fe40003f64270 */
[----:B------:R-:W-:-:S09]  /*0820*/  ISETP.GT.AND P2, PT, R10, 0x1b, PT ;  /* 0x0000001b0a00780c */ /* 0x000fd20003f44270 */
[----:B0--34-:R-:W-:Y:S05]  /*0830*/  @P0 BRA `(.L_x_13) ;  /* 0x0000000000380947 */ /* 0x019fea0003800000 */
[----:B------:R-:W-:Y:S01]  /*0840*/  LOP3.LUT P1, RZ, R7, 0xff, RZ, 0xc0, !PT ;  /* 0x000000ff07ff7812 */ /* 0x000fe2000782c0ff */
[----:B------:R-:W-:Y:S01]  /*0850*/  IMAD.MOV.U32 R11, RZ, RZ, 0x1 ;  /* 0x00000001ff0b7424 */ /* 0x000fe200078e00ff */
[----:B------:R-:W-:-:S04]  /*0860*/  LOP3.LUT P0, R6, R4, 0xff, RZ, 0xc0, !PT ;  /* 0x000000ff04067812 */ /* 0x000fc8000780c0ff */
[----:B------:R-:W-:-:S13]  /*0870*/  PLOP3.LUT P0, PT, P0, P1, PT, 0x2f, 0xf2 ;  /* 0x0000000000f2781c */ /* 0x000fda0000702577 */
[----:B------:R-:W-:Y:S02]  /*0880*/  @!P0 ISETP.LT.U32.AND P1, PT, R9, R2, PT ;  /* 0x000000020900820c */ /* 0x000fe40003f21070 */
[----:B------:R-:W-:Y:S02]  /*0890*/  @P0 ISETP.NE.AND P4, PT, R6, RZ, PT ;  /* 0x000000ff0600020c */ /* 0x000fe40003f85270 */
[----:B------:R-:W-:Y:S02]  /*08a0*/  @!P0 PRMT R4, R11, 0x7610, R4 ;  /* 0x000076100b048816 */ /* 0x000fe40000000004 */
[----:B------:R-:W-:Y:S02]  /*08b0*/  @!P0 ISETP.LT.AND.EX P1, PT, R8, R3, PT, P1 ;  /* 0x000000030800820c */ /* 0x000fe40003f21310 */
[----:B------:R-:W-:Y:S02]  /*08c0*/  @P0 SEL R6, R7, R4, !P4 ;  /* 0x0000000407060207 */ /* 0x000fe40006000000 */
[----:B------:R-:W-:-:S02]  /*08d0*/  @!P0 SEL R2, R9, R2, P1 ;  /* 0x0000000209028207 */ /* 0x000fc40000800000 */
[----:B------:R-:W-:Y:S02]  /*08e0*/  @!P0 SEL R3, R8, R3, P1 ;  /* 0x0000000308038207 */ /* 0x000fe40000800000 */
[----:B------:R-:W-:Y:S02]  /*08f0*/  @P0 PRMT R4, R6, 0x7610, R4 ;  /* 0x0000761006040816 */ /* 0x000fe40000000004 */
[----:B------:R-:W-:Y:S02]  /*0900*/  @P0 SEL R2, R9, R2, !P4 ;  /* 0x0000000209020207 */ /* 0x000fe40006000000 */
[----:B------:R-:W-:-:S07]  /*0910*/  @P0 SEL R3, R8, R3, !P4 ;  /* 0x0000000308030207 */ /* 0x000fce0006000000 */
.L_x_13:
[----:B------:R-:W-:Y:S05]  /*0920*/  BSYNC.RECONVERGENT B1 ;  /* 0x0000000000017941 */ /* 0x000fea0003800200 */
.L_x_12:
[----:B------:R-:W-:Y:S01]  /*0930*/  LOP3.LUT R7, R4, 0xff, RZ, 0xc0, !PT ;  /* 0x000000ff04077812 */ /* 0x000fe200078ec0ff */
[----:B------:R0:W2:Y:S01]  /*0940*/  SHFL.DOWN PT, R9, R2, 0x2, 0x1f ;  /* 0x08401f0002097f89 */ /* 0x0000a200000e0000 */
[----:B------:R-:W-:Y:S01]  /*0950*/  BSSY.RECONVERGENT B1, `(.L_x_14) ;  /* 0x0000015000017945 */ /* 0x000fe20003800200 */
[C---:B------:R-:W-:Y:S02]  /*0960*/  ISETP.GT.AND P5, PT, R10.reuse, 0x17, PT ;  /* 0x000000170a00780c */ /* 0x040fe40003fa4270 */
[----:B------:R0:W3:Y:S01]  /*0970*/  SHFL.DOWN PT, R8, R3, 0x2, 0x1f ;  /* 0x08401f0003087f89 */ /* 0x0000e200000e0000 */
[C---:B------:R-:W-:Y:S02]  /*0980*/  ISETP.GT.AND P4, PT, R10.reuse, 0xf, PT ;  /* 0x0000000f0a00780c */ /* 0x040fe40003f84270 */
[----:B------:R-:W-:Y:S01]  /*0990*/  ISETP.NE.AND P1, PT, R10, RZ, PT ;  /* 0x000000ff0a00720c */ /* 0x000fe20003f25270 */
[----:B------:R-:W4:Y:S01]  /*09a0*/  SHFL.DOWN PT, R7, R7, 0x2, 0x1f ;  /* 0x08401f0007077f89 */ /* 0x000f2200000e0000 */
[----:B------:R-:W-:Y:S11]  /*09b0*/  @P3 BRA `(.L_x_15) ;  /* 0x0000000000383947 */ /* 0x000ff60003800000 */
[----:B----4-:R-:W-:Y:S01]  /*09c0*/  LOP3.LUT P0, RZ, R7, 0xff, RZ, 0xc0, !PT ;  /* 0x000000ff07ff7812 */ /* 0x010fe2000780c0ff */
[----:B------:R-:W-:Y:S01]  /*09d0*/  IMAD.MOV.U32 R10, RZ, RZ, 0x1 ;  /* 0x00000001ff0a7424 */ /* 0x000fe200078e00ff */
[----:B------:R-:W-:-:S04]  /*09e0*/  LOP3.LUT P3, R6, R4, 0xff, RZ, 0xc0, !PT ;  /* 0x000000ff04067812 */ /* 0x000fc8000786c0ff */
[----:B------:R-:W-:-:S13]  /*09f0*/  PLOP3.LUT P0, PT, P3, P0, PT, 0x2f, 0xf2 ;  /* 0x0000000000f2781c */ /* 0x000fda0001f00577 */
[----:B--2---:R-:W-:Y:S02]  /*0a00*/  @!P0 ISETP.LT.U32.AND P3, PT, R9, R2, PT ;  /* 0x000000020900820c */ /* 0x004fe40003f61070 */
[----:B------:R-:W-:Y:S02]  /*0a10*/  @P0 ISETP.NE.AND P6, PT, R6, RZ, PT ;  /* 0x000000ff0600020c */ /* 0x000fe40003fc5270 */
[----:B------:R-:W-:Y:S02]  /*0a20*/  @!P0 PRMT R4, R10, 0x7610, R4 ;  /* 0x000076100a048816 */ /* 0x000fe40000000004 */
[----:B---3--:R-:W-:Y:S02]  /*0a30*/  @!P0 ISETP.LT.AND.EX P3, PT, R8, R3, PT, P3 ;  /* 0x000000030800820c */ /* 0x008fe40003f61330 */
[----:B------:R-:W-:Y:S02]  /*0a40*/  @P0 SEL R6, R7, R4, !P6 ;  /* 0x0000000407060207 */ /* 0x000fe40007000000 */
[----:B0-----:R-:W-:-:S02]  /*0a50*/  @!P0 SEL R2, R9, R2, P3 ;  /* 0x0000000209028207 */ /* 0x001fc40001800000 */
[----:B------:R-:W-:Y:S02]  /*0a60*/  @!P0 SEL R3, R8, R3, P3 ;  /* 0x0000000308038207 */ /* 0x000fe40001800000 */
[----:B------:R-:W-:Y:S02]  /*0a70*/  @P0 PRMT R4, R6, 0x7610, R4 ;  /* 0x0000761006040816 */ /* 0x000fe40000000004 */
[----:B------:R-:W-:Y:S02]  /*0a80*/  @P0 SEL R2, R9, R2, !P6 ;  /* 0x0000000209020207 */ /* 0x000fe40007000000 */
[----:B------:R-:W-:-:S07]  /*0a90*/  @P0 SEL R3, R8, R3, !P6 ;  /* 0x0000000308030207 */ /* 0x000fce0007000000 */
.L_x_15:
[----:B------:R-:W-:Y:S05]  /*0aa0*/  BSYNC.RECONVERGENT B1 ;  /* 0x0000000000017941 */ /* 0x000fea0003800200 */
.L_x_14:
[----:B----4-:R-:W-:Y:S01]  /*0ab0*/  LOP3.LUT R7, R4, 0xff, RZ, 0xc0, !PT ;  /* 0x000000ff04077812 */ /* 0x010fe200078ec0ff */
[----:B--2---:R2:W4:Y:S01]  /*0ac0*/  SHFL.DOWN PT, R9, R2, 0x4, 0x1f ;  /* 0x08801f0002097f89 */ /* 0x00452200000e0000 */
[----:B------:R-:W-:Y:S03]  /*0ad0*/  BSSY.RECONVERGENT B1, `(.L_x_16) ;  /* 0x0000012000017945 */ /* 0x000fe60003800200 */
[----:B---3--:R2:W3:Y:S04]  /*0ae0*/  SHFL.DOWN PT, R8, R3, 0x4, 0x1f ;  /* 0x08801f0003087f89 */ /* 0x0084e800000e0000 */
[----:B------:R-:W0:Y:S01]  /*0af0*/  SHFL.DOWN PT, R7, R7, 0x4, 0x1f ;  /* 0x08801f0007077f89 */ /* 0x000e2200000e0000 */
[----:B------:R-:W-:Y:S05]  /*0b00*/  @P2 BRA `(.L_x_17) ;  /* 0x0000000000382947 */ /* 0x000fea0003800000 */
[----:B0-----:R-:W-:Y:S01]  /*0b10*/  LOP3.LUT P0, RZ, R7, 0xff, RZ, 0xc0, !PT ;  /* 0x000000ff07ff7812 */ /* 0x001fe2000780c0ff */
[----:B------:R-:W-:Y:S01]  /*0b20*/  IMAD.MOV.U32 R10, RZ, RZ, 0x1 ;  /* 0x00000001ff0a7424 */ /* 0x000fe200078e00ff */
[----:B------:R-:W-:-:S04]  /*0b30*/  LOP3.LUT P2, R6, R4, 0xff, RZ, 0xc0, !PT ;  /* 0x000000ff04067812 */ /* 0x000fc8000784c0ff */
[----:B------:R-:W-:-:S13]  /*0b40*/  PLOP3.LUT P0, PT, P2, P0, PT, 0x2f, 0xf2 ;  /* 0x0000000000f2781c */ /* 0x000fda0001700577 */
[----:B----4-:R-:W-:Y:S02]  /*0b50*/  @!P0 ISETP.LT.U32.AND P2, PT, R9, R2, PT ;  /* 0x000000020900820c */ /* 0x010fe40003f41070 */
[----:B------:R-:W-:Y:S02]  /*0b60*/  @P0 ISETP.NE.AND P3, PT, R6, RZ, PT ;  /* 0x000000ff0600020c */ /* 0x000fe40003f65270 */
[----:B------:R-:W-:Y:S02]  /*0b70*/  @!P0 PRMT R4, R10, 0x7610, R4 ;  /* 0x000076100a048816 */ /* 0x000fe40000000004 */
[----:B---3--:R-:W-:Y:S02]  /*0b80*/  @!P0 ISETP.LT.AND.EX P2, PT, R8, R3, PT, P2 ;  /* 0x000000030800820c */ /* 0x008fe40003f41320 */
[----:B------:R-:W-:Y:S02]  /*0b90*/  @P0 SEL R6, R7, R4, !P3 ;  /* 0x0000000407060207 */ /* 0x000fe40005800000 */
[----:B--2---:R-:W-:-:S02]  /*0ba0*/  @!P0 SEL R2, R9, R2, P2 ;  /* 0x0000000209028207 */ /* 0x004fc40001000000 */
[----:B------:R-:W-:Y:S02]  /*0bb0*/  @!P0 SEL R3, R8, R3, P2 ;  /* 0x0000000308038207 */ /* 0x000fe40001000000 */
[----:B------:R-:W-:Y:S02]  /*0bc0*/  @P0 PRMT R4, R6, 0x7610, R4 ;  /* 0x0000761006040816 */ /* 0x000fe40000000004 */
[----:B------:R-:W-:Y:S02]  /*0bd0*/  @P0 SEL R2, R9, R2, !P3 ;  /* 0x0000000209020207 */ /* 0x000fe40005800000 */
[----:B------:R-:W-:-:S07]  /*0be0*/  @P0 SEL R3, R8, R3, !P3 ;  /* 0x0000000308030207 */ /* 0x000fce0005800000 */
.L_x_17:
[----:B------:R-:W-:Y:S05]  /*0bf0*/  BSYNC.RECONVERGENT B1 ;  /* 0x0000000000017941 */ /* 0x000fea0003800200 */
.L_x_16:
[----:B0-----:R-:W-:Y:S01]  /*0c00*/  LOP3.LUT R7, R4, 0xff, RZ, 0xc0, !PT ;  /* 0x000000ff04077812 */ /* 0x001fe200078ec0ff */
[----:B----4-:R0:W4:Y:S01]  /*0c10*/  SHFL.DOWN PT, R9, R2, 0x8, 0x1f ;  /* 0x09001f0002097f89 */ /* 0x01012200000e0000 */
        /* <DEDUP_REMOVED lines=18> */
.L_x_19:
[----:B------:R-:W-:Y:S05]  /*0d40*/  BSYNC.RECONVERGENT B1 ;  /* 0x0000000000017941 */ /* 0x000fea0003800200 */
.L_x_18:
        /* <DEDUP_REMOVED lines=20> */
.L_x_21:
[----:B------:R-:W-:Y:S05]  /*0e90*/  BSYNC.RECONVERGENT B1 ;  /* 0x0000000000017941 */ /* 0x000fea0003800200 */
.L_x_20:
[----:B------:R-:W-:Y:S04]  /*0ea0*/  BSSY.RECONVERGENT B1, `(.L_x_22) ;  /* 0x000000a000017945 */ /* 0x000fe80003800200 */
[----:B------:R-:W-:Y:S05]  /*0eb0*/  @P1 BRA `(.L_x_23) ;  /* 0x0000000000201947 */ /* 0x000fea0003800000 */
[----:B---3--:R-:W3:Y:S01]  /*0ec0*/  S2R R8, SR_CgaCtaId ;  /* 0x0000000000087919 */ /* 0x008ee20000008800 */
[----:B0-----:R-:W-:Y:S02]  /*0ed0*/  MOV R7, 0x400 ;  /* 0x0000040000077802 */ /* 0x001fe40000000f00 */
[----:B------:R-:W-:-:S04]  /*0ee0*/  SHF.R.U32.HI R6, RZ, 0x1, R5 ;  /* 0x00000001ff067819 */ /* 0x000fc80000011605 */
[----:B------:R-:W-:Y:S02]  /*0ef0*/  LOP3.LUT R6, R6, 0x1f0, RZ, 0xc0, !PT ;  /* 0x000001f006067812 */ /* 0x000fe400078ec0ff */
[----:B---3--:R-:W-:-:S05]  /*0f00*/  LEA R7, R8, R7, 0x18 ;  /* 0x0000000708077211 */ /* 0x008fca00078ec0ff */
[----:B------:R-:W-:-:S05]  /*0f10*/  IMAD.IADD R7, R6, 0x1, R7 ;  /* 0x0000000106077824 */ /* 0x000fca00078e0207 */
[----:B------:R0:W-:Y:S04]  /*0f20*/  STS.64 [R7+0x10], R2 ;  /* 0x0000100207007388 */ /* 0x0001e80000000a00 */
[----:B------:R0:W-:Y:S02]  /*0f30*/  STS.U8 [R7+0x8], R4 ;  /* 0x0000080407007388 */ /* 0x0001e40000000000 */
.L_x_23:
[----:B------:R-:W-:Y:S05]  /*0f40*/  BSYNC.RECONVERGENT B1 ;  /* 0x0000000000017941 */ /* 0x000fea0003800200 */
.L_x_22:
[----:B------:R-:W-:Y:S01]  /*0f50*/  BAR.SYNC.DEFER_BLOCKING 0x0 ;  /* 0x0000000000007b1d */ /* 0x000fe20000010000 */
[----:B------:R-:W-:-:S13]  /*0f60*/  ISETP.NE.AND P1, PT, R5, RZ, PT ;  /* 0x000000ff0500720c */ /* 0x000fda0003f25270 */
[----:B------:R-:W-:Y:S05]  /*0f70*/  @P1 BRA `(.L_x_24) ;  /* 0x0000002c00bc1947 */ /* 0x000fea0003800000 */
[----:B------:R-:W5:Y:S01]  /*0f80*/  S2UR UR6, SR_CgaCtaId ;  /* 0x00000000000679c3 */ /* 0x000f620000008800 */
[----:B------:R-:W-:Y:S01]  /*0f90*/  UMOV UR5, 0x400 ;  /* 0x0000040000057882 */ /* 0x000fe20000000000 */
[----:B------:R-:W-:Y:S01]  /*0fa0*/  LOP3.LUT P2, RZ, R4, 0xff, RZ, 0xc0, !PT ;  /* 0x000000ff04ff7812 */ /* 0x000fe2000784c0ff */
[----:B-----5:R-:W-:-:S09]  /*0fb0*/  ULEA UR5, UR6, UR5, 0x18 ;  /* 0x0000000506057291 */ /* 0x020fd2000f8ec0ff */
[----:B------:R-:W5:Y:S04]  /*0fc0*/  LDS.U8 R16, [UR5+0x18] ;  /* 0x00001805ff107984 */ /* 0x000f680008000000 */
[----:B0-----:R-:W0:Y:S04]  /*0fd0*/  LDS.64 R6, [UR5+0x20] ;  /* 0x00002005ff067984 */ /* 0x001e280008000a00 */
[----:B------:R-:W1:Y:S04]  /*0fe0*/  LDS.U8 R17, [UR5+0x28] ;  /* 0x00002805ff117984 */ /* 0x000e680008000000 */
[----:B------:R-:W2:Y:S04]  /*0ff0*/  LDS.64 R12, [UR5+0x30] ;  /* 0x00003005ff0c7984 */ /* 0x000ea80008000a00 */
[----:B------:R-:W2:Y:S04]  /*1000*/  LDS.U8 R18, [UR5+0x38] ;  /* 0x00003805ff127984 */ /* 0x000ea80008000000 */
[----:B------:R-:W2:Y:S04]  /*1010*/  LDS.64 R10, [UR5+0x40] ;  /* 0x00004005ff0a7984 */ /* 0x000ea80008000a00 */
[----:B------:R-:W2:Y:S04]  /*1020*/  LDS.U8 R14, [UR5+0x48] ;  /* 0x00004805ff0e7984 */ /* 0x000ea80008000000 */
[----:B---34-:R-:W3:Y:S01]  /*1030*/  LDS.64 R8, [UR5+0x50] ;  /* 0x00005005ff087984 */ /* 0x018ee20008000a00 */
[----:B-----5:R-:W-:-:S02]  /*1040*/  ISETP.NE.AND P4, PT, R16, RZ, PT ;  /* 0x000000ff1000720c */ /* 0x020fc40003f85270 */
[----:B0-----:R-:W-:Y:S02]  /*1050*/  ISETP.LT.U32.AND P0, PT, R6, R2, PT ;  /* 0x000000020600720c */ /* 0x001fe40003f01070 */
[----:B------:R-:W-:Y:S02]  /*1060*/  @P2 SEL R16, R4, 0x1, !P4 ;  /* 0x0000000104102807 */ /* 0x000fe40006000000 */
[----:B------:R-:W-:Y:S02]  /*1070*/  ISETP.LT.AND.EX P0, PT, R7, R3, PT, P0 ;  /* 0x000000030700720c */ /* 0x000fe40003f01300 */
[----:B------:R-:W-:Y:S02]  /*1080*/  LOP3.LUT P3, RZ, R16, 0xff, RZ, 0xc0, !PT ;  /* 0x000000ff10ff7812 */ /* 0x000fe4000786c0ff */
[----:B-1----:R-:W-:-:S03]  /*1090*/  ISETP.NE.AND P5, PT, R17, RZ, PT ;  /* 0x000000ff1100720c */ /* 0x002fc60003fa5270 */
[C---:B--2---:R-:W-:Y:S02]  /*10a0*/  @P4 SEL R2, R6.reuse, R2, P0 ;  /* 0x0000000206024207 */ /* 0x044fe40000000000 */
[C---:B------:R-:W-:Y:S02]  /*10b0*/  @P4 SEL R3, R7.reuse, R3, P0 ;  /* 0x0000000307034207 */ /* 0x040fe40000000000 */
[----:B------:R-:W-:Y:S02]  /*10c0*/  SEL R5, R6, R2, !P2 ;  /* 0x0000000206057207 */ /* 0x000fe40005000000 */
[----:B------:R-:W-:Y:S02]  /*10d0*/  SEL R15, R7, R3, !P2 ;  /* 0x00000003070f7207 */ /* 0x000fe40005000000 */
[----:B------:R-:W-:Y:S01]  /*10e0*/  ISETP.LT.U32.AND P0, PT, R12, R5, PT ;  /* 0x000000050c00720c */ /* 0x000fe20003f01070 */
[----:B------:R-:W-:Y:S01]  /*10f0*/  LDS.64 R6, [UR5+0x60] ;  /* 0x00006005ff067984 */ /* 0x000fe20008000a00 */
[----:B------:R-:W-:-:S02]  /*1100*/  @P3 SEL R17, R16, 0x1, !P5 ;  /* 0x0000000110113807 */ /* 0x000fc40006800000 */
[----:B------:R-:W-:Y:S01]  /*1110*/  ISETP.LT.AND.EX P0, PT, R13, R15, PT, P0 ;  /* 0x0000000f0d00720c */ /* 0x000fe20003f01300 */
[----:B------:R-:W0:Y:S01]  /*1120*/  LDS.U8 R16, [UR5+0x58] ;  /* 0x00005805ff107984 */ /* 0x000e220008000000 */
[----:B------:R-:W-:Y:S02]  /*1130*/  LOP3.LUT P2, RZ, R17, 0xff, RZ, 0xc0, !PT ;  /* 0x000000ff11ff7812 */ /* 0x000fe4000784c0ff */
[----:B------:R-:W-:Y:S02]  /*1140*/  @P5 SEL R5, R12, R5, P0 ;  /* 0x000000050c055207 */ /* 0x000fe40000000000 */
[----:B------:R-:W-:Y:S02]  /*1150*/  ISETP.NE.AND P4, PT, R18, RZ, PT ;  /* 0x000000ff1200720c */ /* 0x000fe40003f85270 */
[----:B------:R-:W-:Y:S02]  /*1160*/  @P5 SEL R15, R13, R15, P0 ;  /* 0x0000000f0d0f5207 */ /* 0x000fe40000000000 */
[----:B------:R-:W-:-:S02]  /*1170*/  SEL R3, R12, R5, !P3 ;  /* 0x000000050c037207 */ /* 0x000fc40005800000 */
[----:B------:R-:W-:Y:S01]  /*1180*/  SEL R15, R13, R15, !P3 ;  /* 0x0000000f0d0f7207 */ /* 0x000fe20005800000 */
[----:B------:R-:W1:Y:S01]  /*1190*/  LDS.U8 R12, [UR5+0x68] ;  /* 0x00006805ff0c7984 */ /* 0x000e620008000000 */
[----:B------:R-:W-:Y:S02]  /*11a0*/  ISETP.LT.U32.AND P0, PT, R10, R3, PT ;  /* 0x000000030a00720c */ /* 0x000fe40003f01070 */
[----:B------:R-:W-:Y:S01]  /*11b0*/  @P2 SEL R18, R17, 0x1, !P4 ;  /* 0x0000000111122807 */ /* 0x000fe20006000000 */
[----:B------:R-:W2:Y:S01]  /*11c0*/  LDS.64 R4, [UR5+0x70] ;  /* 0x00007005ff047984 */ /* 0x000ea20008000a00 */
[----:B------:R-:W-:Y:S02]  /*11d0*/  ISETP.LT.AND.EX P0, PT, R11, R15, PT, P0 ;  /* 0x0000000f0b00720c */ /* 0x000fe40003f01300 */
[----:B------:R-:W-:Y:S02]  /*11e0*/  LOP3.LUT P5, RZ, R18, 0xff, RZ, 0xc0, !PT ;  /* 0x000000ff12ff7812 */ /* 0x000fe400078ac0ff */
[----:B------:R-:W-:-:S02]  /*11f0*/  @P4 SEL R3, R10, R3, P0 ;  /* 0x000000030a034207 */ /* 0x000fc40000000000 */
[----:B------:R-:W-:Y:S02]  /*1200*/  ISETP.NE.AND P3, PT, R14, RZ, PT ;  /* 0x000000ff0e00720c */ /* 0x000fe40003f65270 */
[C---:B------:R-:W-:Y:S02]  /*1210*/  @P4 SEL R15, R11.reuse, R15, P0 ;  /* 0x0000000f0b0f4207 */ /* 0x040fe40000000000 */
[----:B------:R-:W-:Y:S02]  /*1220*/  SEL R13, R10, R3, !P2 ;  /* 0x000000030a0d7207 */ /* 0x000fe40005000000 */
[----:B------:R-:W-:Y:S01]  /*1230*/  SEL R15, R11, R15, !P2 ;  /* 0x0000000f0b0f7207 */ /* 0x000fe20005000000 */
[----:B------:R-:W4:Y:S01]  /*1240*/  LDS.U8 R10, [UR5+0x78] ;  /* 0x00007805ff0a7984 */ /* 0x000f220008000000 */
[----:B---3--:R-:W-:Y:S02]  /*1250*/  ISETP.LT.U32.AND P0, PT, R8, R13, PT ;  /* 0x0000000d0800720c */ /* 0x008fe40003f01070 */
[----:B------:R-:W-:Y:S01]  /*1260*/  @P5 SEL R14, R18, 0x1, !P3 ;  /* 0x00000001120e5807 */ /* 0x000fe20005800000 */
[----:B------:R-:W3:Y:S01]  /*1270*/  LDS.64 R2, [UR5+0x80] ;  /* 0x00008005ff027984 */ /* 0x000ee20008000a00 */
[----:B------:R-:W-:-:S02]  /*1280*/  ISETP.LT.AND.EX P0, PT, R9, R15, PT, P0 ;  /* 0x0000000f0900720c */ /* 0x000fc40003f01300 */
[----:B------:R-:W-:Y:S02]  /*1290*/  LOP3.LUT P4, RZ, R14, 0xff, RZ, 0xc0, !PT ;  /* 0x000000ff0eff7812 */ /* 0x000fe4000788c0ff */
[----:B------:R-:W-:Y:S02]  /*12a0*/  @P3 SEL R13, R8, R13, P0 ;  /* 0x0000000d080d3207 */ /* 0x000fe40000000000 */
[----:B0-----:R-:W-:Y:S02]  /*12b0*/  ISETP.NE.AND P2, PT, R16, RZ, PT ;  /* 0x000000ff1000720c */ /* 0x001fe40003f45270 */
[C---:B------:R-:W-:Y:S02]  /*12c0*/  @P3 SEL R15, R9.reuse, R15, P0 ;  /* 0x0000000f090f3207 */ /* 0x040fe40000000000 */
[----:B------:R-:W-:Y:S02]  /*12d0*/  SEL R11, R8, R13, !P5 ;  /* 0x0000000d080b7207 */ /* 0x000fe40006800000 */
[----:B------:R-:W-:-:S02]  /*12e0*/  SEL R13, R9, R15, !P5 ;  /* 0x0000000f090d7207 */ /* 0x000fc40006800000 */
[----:B------:R-:W-:Y:S02]  /*12f0*/  ISETP.LT.U32.AND P0, PT, R6, R11, PT ;  /* 0x0000000b0600720c */ /* 0x000fe40003f01070 */
[----:B------:R-:W-:Y:S02]  /*1300*/  @P4 SEL R16, R14, 0x1, !P2 ;  /* 0x000000010e104807 */ /* 0x000fe40005000000 */
[----:B------:R-:W-:Y:S02]  /*1310*/  ISETP.LT.AND.EX P0, PT, R7, R13, PT, P0 ;  /* 0x0000000d0700720c */ /* 0x000fe40003f01300 */
[----:B------:R-:W-:Y:S02]  /*1320*/  LOP3.LUT P5, RZ, R16, 0xff, RZ, 0xc0, !PT ;  /* 0x000000ff10ff7812 */ /* 0x000fe400078ac0ff */
[----:B------:R-:W-:Y:S02]  /*1330*/  @P2 SEL R11, R6, R11, P0 ;  /* 0x0000000b060b2207 */ /* 0x000fe40000000000 */
[----:B-1----:R-:W-:-:S02]  /*1340*/  ISETP.NE.AND P3, PT, R12, RZ, PT ;  /* 0x000000ff0c00720c */ /* 0x002fc40003f65270 */
[C---:B------:R-:W-:Y:S02]  /*1350*/  @P2 SEL R13, R7.reuse, R13, P0 ;  /* 0x0000000d070d2207 */ /* 0x040fe40000000000 */
[----:B------:R-:W-:Y:S02]  /*1360*/  SEL R9, R6, R11, !P4 ;  /* 0x0000000b06097207 */ /* 0x000fe40006000000 */
[----:B------:R-:W-:Y:S02]  /*1370*/  SEL R11, R7, R13, !P4 ;  /* 0x0000000d070b7207 */ /* 0x000fe40006000000 */
[----:B--2---:R-:W-:Y:S02]  /*1380*/  ISETP.LT.U32.AND P0, PT, R4, R9, PT ;  /* 0x000000090400720c */ /* 0x004fe40003f01070 */
[----:B------:R-:W-:Y:S02]  /*1390*/  @P5 SEL R12, R16, 0x1, !P3 ;  /* 0x00000001100c5807 */ /* 0x000fe40005800000 */
[----:B------:R-:W-:-:S02]  /*13a0*/  ISETP.LT.AND.EX P0, PT, R5, R11, PT, P0 ;  /* 0x0000000b0500720c */ /* 0x000fc40003f01300 */
[----:B----4-:R-:W-:Y:S02]  /*13b0*/  ISETP.NE.AND P4, PT, R10, RZ, PT ;  /* 0x000000ff0a00720c */ /* 0x010fe40003f85270 */
[----:B------:R-:W-:Y:S02]  /*13c0*/  @P3 SEL R9, R4, R9, P0 ;  /* 0x0000000904093207 */ /* 0x000fe40000000000 */
[----:B------:R-:W-:Y:S02]  /*13d0*/  LOP3.LUT P2, RZ, R12, 0xff, RZ, 0xc0, !PT ;  /* 0x000000ff0cff7812 */ /* 0x000fe4000784c0ff */
[C---:B------:R-:W-:Y:S02]  /*13e0*/  @P3 SEL R11, R5.reuse, R11, P0 ;  /* 0x0000000b050b3207 */ /* 0x040fe40000000000 */
[----:B------:R-:W-:Y:S02]  /*13f0*/  SEL R7, R4, R9, !P5 ;  /* 0x0000000904077207 */ /* 0x000fe40006800000 */
[----:B------:R-:W-:-:S02]  /*1400*/  SEL R5, R5, R11, !P5 ;  /* 0x0000000b05057207 */ /* 0x000fc40006800000 */
[----:B---3--:R-:W-:-:S04]  /*1410*/  ISETP.LT.U32.AND P0, PT, R2, R7, PT ;  /* 0x000000070200720c */ /* 0x008fc80003f01070 */
[C---:B------:R-:W-:Y:S02]  /*1420*/  ISETP.LT.AND.EX P0, PT, R3.reuse, R5, PT, P0 ;  /* 0x000000050300720c */ /* 0x040fe40003f01300 */
[----:B------:R-:W-:Y:S02]  /*1430*/  @P2 SEL R10, R12, 0x1, !P4 ;  /* 0x000000010c0a2807 */ /* 0x000fe40006000000 */
[----:B------:R-:W-:Y:S02]  /*1440*/  @P4 SEL R7, R2, R7, P0 ;  /* 0x0000000702074207 */ /* 0x000fe40000000000 */
[----:B------:R-:W-:Y:S02]  /*1450*/  @P4 SEL R5, R3, R5, P0 ;  /* 0x0000000503054207 */ /* 0x000fe40000000000 */
[----:B------:R-:W-:Y:S02]  /*1460*/  PRMT R4, R10, 0x7610, R4 ;  /* 0x000076100a047816 */ /* 0x000fe40000000004 */
[----:B------:R-:W-:-:S02]  /*1470*/  SEL R2, R2, R7, !P2 ;  /* 0x0000000702027207 */ /* 0x000fc40005000000 */
[----:B------:R-:W-:Y:S01]  /*1480*/  SEL R3, R3, R5, !P2 ;  /* 0x0000000503037207 */ /* 0x000fe20005000000 */
[----:B------:R-:W-:Y:S06]  /*1490*/  BRA `(.L_x_24) ;  /* 0x0000002800747947 */ /* 0x000fec0003800000 */
.L_x_11:
[----:B------:R-:W2:Y:S01]  /*14a0*/  S2R R13, SR_LANEID ;  /* 0x00000000000d7919 */ /* 0x000ea20000000000 */
[----:B0-----:R-:W-:Y:S01]  /*14b0*/  LOP3.LUT R6, R5, 0x3e0, RZ, 0xc0, !PT ;  /* 0x000003e005067812 */ /* 0x001fe200078ec0ff */
[----:B------:R-:W-:Y:S04]  /*14c0*/  BSSY.RECONVERGENT B1, `(.L_x_25) ;  /* 0x0000022000017945 */ /* 0x000fe80003800200 */
[----:B------:R-:W-:Y:S01]  /*14d0*/  VIADD R7, R6, 0x20 ;  /* 0x0000002006077836 */ /* 0x000fe20000000000 */
[----:B------:R-:W-:-:S04]  /*14e0*/  LOP3.LUT R6, RZ, R6, RZ, 0x33, !PT ;  /* 0x00000006ff067212 */ /* 0x000fc800078e33ff */
[----:B------:R-:W-:Y:S01]  /*14f0*/  ISETP.GT.AND P0, PT, R7, UR4, PT ;  /* 0x0000000407007c0c */ /* 0x000fe2000bf04270 */
[----:B------:R-:W-:-:S05]  /*1500*/  VIADD R6, R6, UR4 ;  /* 0x0000000406067c36 */ /* 0x000fca0008000000 */
[----:B------:R-:W-:-:S05]  /*1510*/  SEL R6, R6, 0x1f, P0 ;  /* 0x0000001f06067807 */ /* 0x000fca0000000000 */
[----:B-----5:R0:W3:Y:S01]  /*1520*/  SHFL.DOWN PT, R8, R3, 0x1, R6 ;  /* 0x0820000003087989 */ /* 0x0200e200000e0006 */
[C---:B--2---:R-:W-:Y:S01]  /*1530*/  VIADD R7, R13.reuse, 0x2 ;  /* 0x000000020d077836 */ /* 0x044fe20000000000 */
[CC--:B------:R-:W-:Y:S01]  /*1540*/  ISETP.GE.AND P0, PT, R13.reuse, R6.reuse, PT ;  /* 0x000000060d00720c */ /* 0x0c0fe20003f06270 */
[C---:B------:R-:W-:Y:S01]  /*1550*/  VIADD R11, R13.reuse, 0x8 ;  /* 0x000000080d0b7836 */ /* 0x040fe20000000000 */
[C---:B------:R-:W-:Y:S01]  /*1560*/  ISETP.NE.AND P1, PT, R13.reuse, RZ, PT ;  /* 0x000000ff0d00720c */ /* 0x040fe20003f25270 */
[----:B------:R-:W-:Y:S01]  /*1570*/  VIADD R9, R13, 0x4 ;  /* 0x000000040d097836 */ /* 0x000fe20000000000 */
[-C--:B------:R-:W-:Y:S02]  /*1580*/  ISETP.GT.AND P5, PT, R7, R6.reuse, PT ;  /* 0x000000060700720c */ /* 0x080fe40003fa4270 */
[----:B------:R-:W-:Y:S02]  /*1590*/  LOP3.LUT R7, R4, 0xff, RZ, 0xc0, !PT ;  /* 0x000000ff04077812 */ /* 0x000fe400078ec0ff */
[----:B------:R-:W-:-:S02]  /*15a0*/  ISETP.GT.AND P2, PT, R11, R6, PT ;  /* 0x000000060b00720c */ /* 0x000fc40003f44270 */
[----:B------:R0:W2:Y:S01]  /*15b0*/  SHFL.DOWN PT, R11, R2, 0x1, R6 ;  /* 0x08200000020b7989 */ /* 0x0000a200000e0006 */
[----:B------:R-:W-:Y:S01]  /*15c0*/  ISETP.GT.AND P3, PT, R9, R6, PT ;  /* 0x000000060900720c */ /* 0x000fe20003f64270 */
[----:B------:R-:W-:Y:S02]  /*15d0*/  VIADD R9, R13, 0x10 ;  /* 0x000000100d097836 */ /* 0x000fe40000000000 */
[----:B------:R0:W4:Y:S01]  /*15e0*/  SHFL.DOWN PT, R7, R7, 0x1, R6 ;  /* 0x0820000007077989 */ /* 0x00012200000e0006 */
[----:B---3--:R-:W-:Y:S09]  /*15f0*/  @P0 BRA `(.L_x_26) ;  /* 0x0000000000380947 */ /* 0x008ff20003800000 */
[----:B----4-:R-:W-:Y:S01]  /*1600*/  LOP3.LUT P0, RZ, R7, 0xff, RZ, 0xc0, !PT ;  /* 0x000000ff07ff7812 */ /* 0x010fe2000780c0ff */
[----:B------:R-:W-:Y:S01]  /*1610*/  IMAD.MOV.U32 R12, RZ, RZ, 0x1 ;  /* 0x00000001ff0c7424 */ /* 0x000fe200078e00ff */
[----:B------:R-:W-:-:S04]  /*1620*/  LOP3.LUT P4, R10, R4, 0xff, RZ, 0xc0, !PT ;  /* 0x000000ff040a7812 */ /* 0x000fc8000788c0ff */
[----:B------:R-:W-:-:S13]  /*1630*/  PLOP3.LUT P0, PT, P4, P0, PT, 0x2f, 0xf2 ;  /* 0x0000000000f2781c */ /* 0x000fda0002700577 */
[----:B--2---:R-:W-:Y:S02]  /*1640*/  @!P0 ISETP.LT.U32.AND P4, PT, R11, R2, PT ;  /* 0x000000020b00820c */ /* 0x004fe40003f81070 */
[----:B------:R-:W-:Y:S02]  /*1650*/  @P0 ISETP.NE.AND P6, PT, R10, RZ, PT ;  /* 0x000000ff0a00020c */ /* 0x000fe40003fc5270 */
[----:B------:R-:W-:Y:S02]  /*1660*/  @!P0 PRMT R4, R12, 0x7610, R4 ;  /* 0x000076100c048816 */ /* 0x000fe40000000004 */
[----:B------:R-:W-:Y:S02]  /*1670*/  @!P0 ISETP.LT.AND.EX P4, PT, R8, R3, PT, P4 ;  /* 0x000000030800820c */ /* 0x000fe40003f81340 */
[----:B------:R-:W-:Y:S02]  /*1680*/  @P0 SEL R7, R7, R4, !P6 ;  /* 0x0000000407070207 */ /* 0x000fe40007000000 */
[----:B0-----:R-:W-:-:S02]  /*1690*/  @!P0 SEL R2, R11, R2, P4 ;  /* 0x000000020b028207 */ /* 0x001fc40002000000 */
[C---:B------:R-:W-:Y:S02]  /*16a0*/  @!P0 SEL R3, R8.reuse, R3, P4 ;  /* 0x0000000308038207 */ /* 0x040fe40002000000 */
[----:B------:R-:W-:Y:S02]  /*16b0*/  @P0 PRMT R4, R7, 0x7610, R4 ;  /* 0x0000761007040816 */ /* 0x000fe40000000004 */
[----:B------:R-:W-:Y:S02]  /*16c0*/  @P0 SEL R2, R11, R2, !P6 ;  /* 0x000000020b020207 */ /* 0x000fe40007000000 */
[----:B------:R-:W-:-:S07]  /*16d0*/  @P0 SEL R3, R8, R3, !P6 ;  /* 0x0000000308030207 */ /* 0x000fce0007000000 */
.L_x_26:
[----:B------:R-:W-:Y:S05]  /*16e0*/  BSYNC.RECONVERGENT B1 ;  /* 0x0000000000017941 */ /* 0x000fea0003800200 */
.L_x_25:
[----:B----4-:R-:W-:Y:S01]  /*16f0*/  LOP3.LUT R7, R4, 0xff, RZ, 0xc0, !PT ;  /* 0x000000ff04077812 */ /* 0x010fe200078ec0ff */
[----:B------:R3:W4:Y:S01]  /*1700*/  SHFL.DOWN PT, R8, R3, 0x2, R6 ;  /* 0x0840000003087989 */ /* 0x00072200000e0006 */
[----:B------:R-:W-:Y:S01]  /*1710*/  ISETP.GT.AND P4, PT, R9, R6, PT ;  /* 0x000000060900720c */ /* 0x000fe20003f84270 */
[----:B------:R-:W-:Y:S02]  /*1720*/  BSSY.RECONVERGENT B1, `(.L_x_27) ;  /* 0x0000012000017945 */ /* 0x000fe40003800200 */
[----:B------:R3:W0:Y:S04]  /*1730*/  SHFL.DOWN PT, R9, R2, 0x2, R6 ;  /* 0x0840000002097989 */ /* 0x00062800000e0006 */
[----:B------:R3:W0:Y:S01]  /*1740*/  SHFL.DOWN PT, R7, R7, 0x2, R6 ;  /* 0x0840000007077989 */ /* 0x00062200000e0006 */
[----:B------:R-:W-:Y:S05]  /*1750*/  @P5 BRA `(.L_x_28) ;  /* 0x0000000000385947 */ /* 0x000fea0003800000 */
[----:B0-----:R-:W-:Y:S01]  /*1760*/  LOP3.LUT P0, RZ, R7, 0xff, RZ, 0xc0, !PT ;  /* 0x000000ff07ff7812 */ /* 0x001fe2000780c0ff */
[----:B--2---:R-:W-:Y:S01]  /*1770*/  IMAD.MOV.U32 R11, RZ, RZ, 0x1 ;  /* 0x00000001ff0b7424 */ /* 0x004fe200078e00ff */
[----:B------:R-:W-:-:S04]  /*1780*/  LOP3.LUT P5, R10, R4, 0xff, RZ, 0xc0, !PT ;  /* 0x000000ff040a7812 */ /* 0x000fc800078ac0ff */
[----:B------:R-:W-:-:S13]  /*1790*/  PLOP3.LUT P0, PT, P5, P0, PT, 0x2f, 0xf2 ;  /* 0x0000000000f2781c */ /* 0x000fda0002f00577 */
[----:B------:R-:W-:Y:S02]  /*17a0*/  @!P0 ISETP.LT.U32.AND P5, PT, R9, R2, PT ;  /* 0x000000020900820c */ /* 0x000fe40003fa1070 */
[----:B------:R-:W-:Y:S02]  /*17b0*/  @P0 ISETP.NE.AND P6, PT, R10, RZ, PT ;  /* 0x000000ff0a00020c */ /* 0x000fe40003fc5270 */
[----:B------:R-:W-:Y:S02]  /*17c0*/  @!P0 PRMT R4, R11, 0x7610, R4 ;  /* 0x000076100b048816 */ /* 0x000fe40000000004 */
[----:B----4-:R-:W-:Y:S02]  /*17d0*/  @!P0 ISETP.LT.AND.EX P5, PT, R8, R3, PT, P5 ;  /* 0x000000030800820c */ /* 0x010fe40003fa1350 */
[----:B------:R-:W-:Y:S02]  /*17e0*/  @P0 SEL R7, R7, R4, !P6 ;  /* 0x0000000407070207 */ /* 0x000fe40007000000 */
[----:B---3--:R-:W-:-:S02]  /*17f0*/  @!P0 SEL R2, R9, R2, P5 ;  /* 0x0000000209028207 */ /* 0x008fc40002800000 */
[C---:B------:R-:W-:Y:S02]  /*1800*/  @!P0 SEL R3, R8.reuse, R3, P5 ;  /* 0x0000000308038207 */ /* 0x040fe40002800000 */
[----:B------:R-:W-:Y:S02]  /*1810*/  @P0 PRMT R4, R7, 0x7610, R4 ;  /* 0x0000761007040816 */ /* 0x000fe40000000004 */
[----:B------:R-:W-:Y:S02]  /*1820*/  @P0 SEL R2, R9, R2, !P6 ;  /* 0x0000000209020207 */ /* 0x000fe40007000000 */
[----:B------:R-:W-:-:S07]  /*1830*/  @P0 SEL R3, R8, R3, !P6 ;  /* 0x0000000308030207 */ /* 0x000fce0007000000 */
.L_x_28:
[----:B------:R-:W-:Y:S05]  /*1840*/  BSYNC.RECONVERGENT B1 ;  /* 0x0000000000017941 */ /* 0x000fea0003800200 */
.L_x_27:
[----:B0-----:R-:W-:Y:S01]  /*1850*/  LOP3.LUT R7, R4, 0xff, RZ, 0xc0, !PT ;  /* 0x000000ff04077812 */ /* 0x001fe200078ec0ff */
[----:B------:R0:W0:Y:S01]  /*1860*/  SHFL.DOWN PT, R9, R2, 0x4, R6 ;  /* 0x0880000002097989 */ /* 0x00002200000e0006 */
[----:B------:R-:W-:Y:S03]  /*1870*/  BSSY.RECONVERGENT B1, `(.L_x_29) ;  /* 0x0000012000017945 */ /* 0x000fe60003800200 */
[----:B----4-:R4:W0:Y:S04]  /*1880*/  SHFL.DOWN PT, R8, R3, 0x4, R6 ;  /* 0x0880000003087989 */ /* 0x01082800000e0006 */
        /* <DEDUP_REMOVED lines=9> */
[----:B------:R-:W-:Y:S02]  /*1920*/  @!P0 ISETP.LT.AND.EX P3, PT, R8, R3, PT, P3 ;  /* 0x000000030800820c */ /* 0x000fe40003f61330 */
[----:B------:R-:W-:Y:S02]  /*1930*/  @P0 SEL R7, R7, R4, !P5 ;  /* 0x0000000407070207 */ /* 0x000fe40006800000 */
[----:B---3--:R-:W-:-:S02]  /*1940*/  @!P0 SEL R2, R9, R2, P3 ;  /* 0x0000000209028207 */ /* 0x008fc40001800000 */
[C---:B----4-:R-:W-:Y:S02]  /*1950*/  @!P0 SEL R3, R8.reuse, R3, P3 ;  /* 0x0000000308038207 */ /* 0x050fe40001800000 */
[----:B------:R-:W-:Y:S02]  /*1960*/  @P0 PRMT R4, R7, 0x7610, R4 ;  /* 0x0000761007040816 */ /* 0x000fe40000000004 */
[----:B------:R-:W-:Y:S02]  /*1970*/  @P0 SEL R2, R9, R2, !P5 ;  /* 0x0000000209020207 */ /* 0x000fe40006800000 */
[----:B------:R-:W-:-:S07]  /*1980*/  @P0 SEL R3, R8, R3, !P5 ;  /* 0x0000000308030207 */ /* 0x000fce0006800000 */
.L_x_30:
[----:B------:R-:W-:Y:S05]  /*1990*/  BSYNC.RECONVERGENT B1 ;  /* 0x0000000000017941 */ /* 0x000fea0003800200 */
.L_x_29:
[----:B0-----:R-:W-:Y:S01]  /*19a0*/  LOP3.LUT R7, R4, 0xff, RZ, 0xc0, !PT ;  /* 0x000000ff04077812 */ /* 0x001fe200078ec0ff */
[----:B------:R0:W0:Y:S01]  /*19b0*/  SHFL.DOWN PT, R9, R2, 0x8, R6 ;  /* 0x0900000002097989 */ /* 0x00002200000e0006 */
[----:B------:R-:W-:Y:S03]  /*19c0*/  BSSY.RECONVERGENT B1, `(.L_x_31) ;  /* 0x0000012000017945 */ /* 0x000fe60003800200 */
        /* <DEDUP_REMOVED lines=17> */
.L_x_32:
[----:B------:R-:W-:Y:S05]  /*1ae0*/  BSYNC.RECONVERGENT B1 ;  /* 0x0000000000017941 */ /* 0x000fea0003800200 */
.L_x_31:
[----:B0-----:R-:W-:Y:S01]  /*1af0*/  LOP3.LUT R7, R4, 0xff, RZ, 0xc0, !PT ;  /* 0x000000ff04077812 */ /* 0x001fe200078ec0ff */
[----:B------:R0:W0:Y:S01]  /*1b00*/  SHFL.DOWN PT, R9, R2, 0x10, R6 ;  /* 0x0a00000002097989 */ /* 0x00002200000e0006 */
[----:B------:R-:W-:Y:S03]  /*1b10*/  BSSY.RECONVERGENT B1, `(.L_x_33) ;  /* 0x0000012000017945 */ /* 0x000fe60003800200 */
[----:B------:R0:W0:Y:S04]  /*1b20*/  SHFL.DOWN PT, R8, R3, 0x10, R6 ;  /* 0x0a00000003087989 */ /* 0x00002800000e0006 */
[----:B------:R0:W0:Y:S01]  /*1b30*/  SHFL.DOWN PT, R7, R7, 0x10, R6 ;  /* 0x0a00000007077989 */ /* 0x00002200000e0006 */
[----:B------:R-:W-:Y:S05]  /*1b40*/  @P4 BRA `(.L_x_34) ;  /* 0x0000000000384947 */ /* 0x000fea0003800000 */
[----:B0-----:R-:W-:Y:S01]  /*1b50*/  LOP3.LUT P0, RZ, R7, 0xff, RZ, 0xc0, !PT ;  /* 0x000000ff07ff7812 */ /* 0x001fe2000780c0ff */
[----:B------:R-:W-:Y:S01]  /*1b60*/  IMAD.MOV.U32 R10, RZ, RZ, 0x1 ;  /* 0x00000001ff0a7424 */ /* 0x000fe200078e00ff */
[----:B---34-:R-:W-:-:S04]  /*1b70*/  LOP3.LUT P2, R6, R4, 0xff, RZ, 0xc0, !PT ;  /* 0x000000ff04067812 */ /* 0x018fc8000784c0ff */
        /* <DEDUP_REMOVED lines=11> */
.L_x_34:
[----:B------:R-:W-:Y:S05]  /*1c30*/  BSYNC.RECONVERGENT B1 ;  /* 0x0000000000017941 */ /* 0x000fea0003800200 */
.L_x_33:
[----:B------:R-:W-:Y:S04]  /*1c40*/  BSSY.RECONVERGENT B1, `(.L_x_35) ;  /* 0x000000a000017945 */ /* 0x000fe80003800200 */
[----:B------:R-:W-:Y:S05]  /*1c50*/  @P1 BRA `(.L_x_36) ;  /* 0x0000000000201947 */ /* 0x000fea0003800000 */
[----:B0-----:R-:W0:Y:S01]  /*1c60*/  S2R R8, SR_CgaCtaId ;  /* 0x0000000000087919 */ /* 0x001e220000008800 */
[----:B------:R-:W-:Y:S02]  /*1c70*/  MOV R7, 0x400 ;  /* 0x0000040000077802 */ /* 0x000fe40000000f00 */
[----:B---34-:R-:W-:-:S04]  /*1c80*/  SHF.R.U32.HI R6, RZ, 0x1, R5 ;  /* 0x00000001ff067819 */ /* 0x018fc80000011605 */
[----:B------:R-:W-:Y:S02]  /*1c90*/  LOP3.LUT R6, R6, 0x1f0, RZ, 0xc0, !PT ;  /* 0x000001f006067812 */ /* 0x000fe400078ec0ff */
[----:B0-----:R-:W-:-:S05]  /*1ca0*/  LEA R7, R8, R7, 0x18 ;  /* 0x0000000708077211 */ /* 0x001fca00078ec0ff */
[----:B------:R-:W-:-:S05]  /*1cb0*/  IMAD.IADD R7, R6, 0x1, R7 ;  /* 0x0000000106077824 */ /* 0x000fca00078e0207 */
[----:B------:R0:W-:Y:S04]  /*1cc0*/  STS.64 [R7+0x10], R2 ;  /* 0x0000100207007388 */ /* 0x0001e80000000a00 */
[----:B------:R0:W-:Y:S02]  /*1cd0*/  STS.U8 [R7+0x8], R4 ;  /* 0x0000080407007388 */ /* 0x0001e40000000000 */
.L_x_36:
[----:B------:R-:W-:Y:S05]  /*1ce0*/  BSYNC.RECONVERGENT B1 ;  /* 0x0000000000017941 */ /* 0x000fea0003800200 */
.L_x_35:
[----:B------:R-:W-:Y:S01]  /*1cf0*/  BAR.SYNC.DEFER_BLOCKING 0x0 ;  /* 0x0000000000007b1d */ /* 0x000fe20000010000 */
[----:B------:R-:W-:-:S13]  /*1d00*/  ISETP.NE.AND P1, PT, R5, RZ, PT ;  /* 0x000000ff0500720c */ /* 0x000fda0003f25270 */
[----:B------:R-:W-:Y:S05]  /*1d10*/  @P1 BRA `(.L_x_24) ;  /* 0x0000002000541947 */ /* 0x000fea0003800000 */
[----:B------:R-:W-:Y:S02]  /*1d20*/  UISETP.GE.AND UP0, UPT, UR4, 0x21, UPT ;  /* 0x000000210400788c */ /* 0x000fe4000bf06270 */
[----:B------:R-:W-:Y:S02]  /*1d30*/  UISETP.GE.AND UP1, UPT, UR4, 0x41, UPT ;  /* 0x000000410400788c */ /* 0x000fe4000bf26270 */
[----:B------:R-:W-:Y:S02]  /*1d40*/  UISETP.GE.AND UP2, UPT, UR4, 0x61, UPT ;  /* 0x000000610400788c */ /* 0x000fe4000bf46270 */
[----:B------:R-:W-:Y:S02]  /*1d50*/  UISETP.GE.AND UP3, UPT, UR4, 0x81, UPT ;  /* 0x000000810400788c */ /* 0x000fe4000bf66270 */
[----:B------:R-:W-:Y:S02]  /*1d60*/  UISETP.GE.AND UP4, UPT, UR4, 0xa1, UPT ;  /* 0x000000a10400788c */ /* 0x000fe4000bf86270 */
[----:B------:R-:W-:-:S02]  /*1d70*/  UISETP.GE.AND UP5, UPT, UR4, 0xc1, UPT ;  /* 0x000000c10400788c */ /* 0x000fc4000bfa6270 */
[----:B------:R-:W-:Y:S01]  /*1d80*/  UISETP.GE.AND UP6, UPT, UR4, 0xe1, UPT ;  /* 0x000000e10400788c */ /* 0x000fe2000bfc6270 */
[----:B------:R-:W-:Y:S10]  /*1d90*/  BRA.U !UP0, `(.L_x_37) ;  /* 0x00000001083c7547 */ /* 0x000ff4000b800000 */
[----:B------:R-:W5:Y:S01]  /*1da0*/  S2UR UR6, SR_CgaCtaId ;  /* 0x00000000000679c3 */ /* 0x000f620000008800 */
[----:B------:R-:W-:Y:S01]  /*1db0*/  UMOV UR5, 0x400 ;  /* 0x0000040000057882 */ /* 0x000fe20000000000 */
[----:B------:R-:W-:Y:S01]  /*1dc0*/  LOP3.LUT P3, RZ, R4, 0xff, RZ, 0xc0, !PT ;  /* 0x000000ff04ff7812 */ /* 0x000fe2000786c0ff */
[----:B-----5:R-:W-:-:S09]  /*1dd0*/  ULEA UR5, UR6, UR5, 0x18 ;  /* 0x0000000506057291 */ /* 0x020fd2000f8ec0ff */
[----:B------:R-:W5:Y:S04]  /*1de0*/  LDS.U8 R5, [UR5+0x18] ;  /* 0x00001805ff057984 */ /* 0x000f680008000000 */
[----:B0--34-:R-:W0:Y:S01]  /*1df0*/  LDS.64 R6, [UR5+0x20] ;  /* 0x00002005ff067984 */ /* 0x019e220008000a00 */
[----:B-----5:R-:W-:Y:S02]  /*1e00*/  ISETP.NE.AND P2, PT, R5, RZ, PT ;  /* 0x000000ff0500720c */ /* 0x020fe40003f45270 */
[----:B0-----:R-:W-:Y:S02]  /*1e10*/  ISETP.LT.U32.AND P0, PT, R6, R2, PT ;  /* 0x000000020600720c */ /* 0x001fe40003f01070 */
[----:B------:R-:W-:Y:S02]  /*1e20*/  @P3 SEL R5, R4, 0x1, !P2 ;  /* 0x0000000104053807 */ /* 0x000fe40005000000 */
[----:B------:R-:W-:-:S02]  /*1e30*/  ISETP.LT.AND.EX P0, PT, R7, R3, PT, P0 ;  /* 0x000000030700720c */ /* 0x000fc40003f01300 */
[----:B------:R-:W-:-:S05]  /*1e40*/  PRMT R4, R5, 0x7610, R4 ;  /* 0x0000761005047816 */ /* 0x000fca0000000004 */
[C---:B------:R-:W-:Y:S02]  /*1e50*/  @P2 SEL R2, R6.reuse, R2, P0 ;  /* 0x0000000206022207 */ /* 0x040fe40000000000 */
[C---:B------:R-:W-:Y:S02]  /*1e60*/  @P2 SEL R3, R7.reuse, R3, P0 ;  /* 0x0000000307032207 */ /* 0x040fe40000000000 */
[----:B------:R-:W-:Y:S02]  /*1e70*/  SEL R2, R6, R2, !P3 ;  /* 0x0000000206027207 */ /* 0x000fe40005800000 */
[----:B------:R-:W-:-:S07]  /*1e80*/  SEL R3, R7, R3, !P3 ;  /* 0x0000000307037207 */ /* 0x000fce0005800000 */
.L_x_37:
[----:B------:R-:W-:Y:S05]  /*1e90*/  BRA.U !UP1, `(.L_x_38) ;  /* 0x00000001093c7547 */ /* 0x000fea000b800000 */
        /* <DEDUP_REMOVED lines=15> */
.L_x_38:
        /* <DEDUP_REMOVED lines=16> */
.L_x_39:
        /* <DEDUP_REMOVED lines=16> */
.L_x_40:
        /* <DEDUP_REMOVED lines=16> */
.L_x_41:
        /* <DEDUP_REMOVED lines=16> */
.L_x_42:
        /* <DEDUP_REMOVED lines=15> */
[----:B------:R-:W-:Y:S01]  /*2480*/  SEL R3, R7, R3, !P3 ;  /* 0x0000000307037207 */ /* 0x000fe20005800000 */
[----:B------:R-:W-:Y:S06]  /*2490*/  BRA `(.L_x_24) ;  /* 0x0000001800747947 */ /* 0x000fec0003800000 */
.L_x_2:
[----:B------:R-:W0:Y:S01]  /*24a0*/  S2R R5, SR_TID.X ;  /* 0x0000000000057919 */ /* 0x000e220000002100 */
[----:B------:R-:W0:Y:S02]  /*24b0*/  LDC.64 R6, c[0x0][0x380] ;  /* 0x0000e000ff067b82 */ /* 0x000e240000000a00 */
[----:B0-----:R-:W-:-:S05]  /*24c0*/  IMAD.WIDE.U32 R6, R5, 0x10, R6 ;  /* 0x0000001005067825 */ /* 0x001fca00078e0006 */
[----:B------:R-:W2:Y:S04]  /*24d0*/  LDG.E.U16.CONSTANT R16, desc[UR8][R6.64] ;  /* 0x0000000806107981 */ /* 0x000ea8000c1e9500 */
[----:B------:R-:W3:Y:S04]  /*24e0*/  LDG.E.64.CONSTANT R12, desc[UR8][R6.64+0x8] ;  /* 0x00000808060c7981 */ /* 0x000ee8000c1e9b00 */
[----:B------:R-:W3:Y:S04]  /*24f0*/  LDG.E.64.CONSTANT R10, desc[UR8][R6.64+0x1008] ;  /* 0x00100808060a7981 */ /* 0x000ee8000c1e9b00 */
[----:B------:R-:W4:Y:S04]  /*2500*/  LDG.E.U16.CONSTANT R4, desc[UR8][R6.64+0x1000] ;  /* 0x0010000806047981 */ /* 0x000f28000c1e9500 */
[----:B------:R-:W5:Y:S04]  /*2510*/  LDG.E.U16.CONSTANT R14, desc[UR8][R6.64+0x2000] ;  /* 0x00200008060e7981 */ /* 0x000f68000c1e9500 */
[----:B------:R-:W5:Y:S04]  /*2520*/  LDG.E.64.CONSTANT R8, desc[UR8][R6.64+0x2008] ;  /* 0x0020080806087981 */ /* 0x000f68000c1e9b00 */
[----:B------:R-:W5:Y:S04]  /*2530*/  LDG.E.U16.CONSTANT R15, desc[UR8][R6.64+0x3000] ;  /* 0x00300008060f7981 */ /* 0x000f68000c1e9500 */
[----:B------:R-:W5:Y:S01]  /*2540*/  LDG.E.64.CONSTANT R2, desc[UR8][R6.64+0x3008] ;  /* 0x0030080806027981 */ /* 0x000f62000c1e9b00 */
[----:B------:R-:W-:Y:S01]  /*2550*/  UISETP.GE.U32.AND UP0, UPT, UR4, 0x800, UPT ;  /* 0x000008000400788c */ /* 0x000fe2000bf06070 */
[----:B--2---:R-:W-:-:S02]  /*2560*/  LOP3.LUT P1, RZ, R16, 0xff, RZ, 0xc0, !PT ;  /* 0x000000ff10ff7812 */ /* 0x004fc4000782c0ff */
[----:B---3--:R-:W-:-:S04]  /*2570*/  ISETP.LT.U32.AND P0, PT, R10, R12, PT ;  /* 0x0000000c0a00720c */ /* 0x008fc80003f01070 */
[CC--:B------:R-:W-:Y:S02]  /*2580*/  ISETP.LT.AND.EX P0, PT, R11.reuse, R13.reuse, PT, P0 ;  /* 0x0000000d0b00720c */ /* 0x0c0fe40003f01300 */
[----:B----4-:R-:W-:Y:S02]  /*2590*/  LOP3.LUT P2, RZ, R4, 0xff, RZ, 0xc0, !PT ;  /* 0x000000ff04ff7812 */ /* 0x010fe4000784c0ff */
[----:B------:R-:W-:Y:S02]  /*25a0*/  SEL R17, R10, R12, P0 ;  /* 0x0000000c0a117207 */ /* 0x000fe40000000000 */
[----:B------:R-:W-:Y:S02]  /*25b0*/  SEL R19, R11, R13, P0 ;  /* 0x0000000d0b137207 */ /* 0x000fe40000000000 */
[----:B------:R-:W-:Y:S02]  /*25c0*/  @P1 SEL R4, R16, 0x1, !P2 ;  /* 0x0000000110041807 */ /* 0x000fe40005000000 */
[----:B------:R-:W-:-:S02]  /*25d0*/  SEL R17, R12, R17, !P2 ;  /* 0x000000110c117207 */ /* 0x000fc40005000000 */
[----:B------:R-:W-:Y:S02]  /*25e0*/  SEL R19, R13, R19, !P2 ;  /* 0x000000130d137207 */ /* 0x000fe40005000000 */
[----:B-----5:R-:W-:Y:S02]  /*25f0*/  LOP3.LUT P3, RZ, R14, 0xff, RZ, 0xc0, !PT ;  /* 0x000000ff0eff7812 */ /* 0x020fe4000786c0ff */
[----:B------:R-:W-:Y:S02]  /*2600*/  LOP3.LUT P2, RZ, R4, 0xff, RZ, 0xc0, !PT ;  /* 0x000000ff04ff7812 */ /* 0x000fe4000784c0ff */
[----:B------:R-:W-:Y:S02]  /*2610*/  SEL R13, R10, R17, !P1 ;  /* 0x000000110a0d7207 */ /* 0x000fe40004800000 */
[----:B------:R-:W-:Y:S02]  /*2620*/  SEL R17, R11, R19, !P1 ;  /* 0x000000130b117207 */ /* 0x000fe40004800000 */
[----:B------:R-:W-:-:S02]  /*2630*/  ISETP.LT.U32.AND P0, PT, R8, R13, PT ;  /* 0x0000000d0800720c */ /* 0x000fc40003f01070 */
[----:B------:R-:W-:Y:S02]  /*2640*/  LOP3.LUT P4, RZ, R15, 0xff, RZ, 0xc0, !PT ;  /* 0x000000ff0fff7812 */ /* 0x000fe4000788c0ff */
[----:B------:R-:W-:-:S03]  /*2650*/  ISETP.LT.AND.EX P0, PT, R9, R17, PT, P0 ;  /* 0x000000110900720c */ /* 0x000fc60003f01300 */
[----:B------:R-:W-:Y:S02]  /*2660*/  @P2 SEL R14, R4, 0x1, !P3 ;  /* 0x00000001040e2807 */ /* 0x000fe40005800000 */
[C---:B------:R-:W-:Y:S02]  /*2670*/  @P3 SEL R13, R8.reuse, R13, P0 ;  /* 0x0000000d080d3207 */ /* 0x040fe40000000000 */
[C---:B------:R-:W-:Y:S02]  /*2680*/  @P3 SEL R17, R9.reuse, R17, P0 ;  /* 0x0000001109113207 */ /* 0x040fe40000000000 */
[----:B------:R-:W-:Y:S02]  /*2690*/  SEL R11, R8, R13, !P2 ;  /* 0x0000000d080b7207 */ /* 0x000fe40005000000 */
[----:B------:R-:W-:Y:S02]  /*26a0*/  LOP3.LUT P1, RZ, R14, 0xff, RZ, 0xc0, !PT ;  /* 0x000000ff0eff7812 */ /* 0x000fe4000782c0ff */
[----:B------:R-:W-:-:S02]  /*26b0*/  SEL R9, R9, R17, !P2 ;  /* 0x0000001109097207 */ /* 0x000fc40005000000 */
[----:B------:R-:W-:-:S04]  /*26c0*/  ISETP.LT.U32.AND P0, PT, R2, R11, PT ;  /* 0x0000000b0200720c */ /* 0x000fc80003f01070 */
[----:B------:R-:W-:-:S04]  /*26d0*/  ISETP.LT.AND.EX P0, PT, R3, R9, PT, P0 ;  /* 0x000000090300720c */ /* 0x000fc80003f01300 */
[C---:B------:R-:W-:Y:S02]  /*26e0*/  @P4 SEL R9, R3.reuse, R9, P0 ;  /* 0x0000000903094207 */ /* 0x040fe40000000000 */
[----:B------:R-:W-:Y:S02]  /*26f0*/  @P4 SEL R11, R2, R11, P0 ;  /* 0x0000000b020b4207 */ /* 0x000fe40000000000 */
[----:B------:R-:W-:Y:S02]  /*2700*/  @P1 SEL R15, R14, 0x1, !P4 ;  /* 0x000000010e0f1807 */ /* 0x000fe40006000000 */
[----:B------:R-:W-:Y:S01]  /*2710*/  SEL R3, R3, R9, !P1 ;  /* 0x0000000903037207 */ /* 0x000fe20004800000 */
[----:B------:R-:W-:Y:S01]  /*2720*/  IMAD.MOV.U32 R9, RZ, RZ, 0x400 ;  /* 0x00000400ff097424 */ /* 0x000fe200078e00ff */
[----:B------:R-:W-:Y:S02]  /*2730*/  SEL R2, R2, R11, !P1 ;  /* 0x0000000b02027207 */ /* 0x000fe40004800000 */
[----:B------:R-:W-:Y:S01]  /*2740*/  PRMT R4, R15, 0x7610, R4 ;  /* 0x000076100f047816 */ /* 0x000fe20000000004 */
[----:B------:R-:W-:Y:S06]  /*2750*/  BRA.U !UP0, `(.L_x_43) ;  /* 0x0000000108e47547 */ /* 0x000fec000b800000 */
[----:B------:R-:W-:Y:S01]  /*2760*/  IMAD.MOV.U32 R9, RZ, RZ, 0x400 ;  /* 0x00000400ff097424 */ /* 0x000fe200078e00ff */
[----:B------:R-:W0:Y:S01]  /*2770*/  LDCU UR5, c[0x0][0x390] ;  /* 0x00007200ff0577ac */ /* 0x000e220008000800 */
[----:B------:R-:W-:-:S12]  /*2780*/  UIADD3 UR6, UPT, UPT, UR4, -0x400, URZ ;  /* 0xfffffc0004067890 */ /* 0x000fd8000fffe0ff */
.L_x_45:
[----:B------:R-:W-:-:S05]  /*2790*/  IMAD.WIDE R20, R9, 0x10, R6 ;  /* 0x0000001009147825 */ /* 0x000fca00078e0206 */
[----:B------:R-:W2:Y:S04]  /*27a0*/  LDG.E.U16.CONSTANT R19, desc[UR8][R20.64] ;  /* 0x0000000814137981 */ /* 0x000ea8000c1e9500 */
[----:B------:R-:W3:Y:S04]  /*27b0*/  LDG.E.64.CONSTANT R10, desc[UR8][R20.64+0x8] ;  /* 0x00000808140a7981 */ /* 0x000ee8000c1e9b00 */
[----:B------:R-:W4:Y:S04]  /*27c0*/  LDG.E.U16.CONSTANT R22, desc[UR8][R20.64+0x1000] ;  /* 0x0010000814167981 */ /* 0x000f28000c1e9500 */
[----:B------:R-:W5:Y:S04]  /*27d0*/  LDG.E.64.CONSTANT R12, desc[UR8][R20.64+0x1008] ;  /* 0x00100808140c7981 */ /* 0x000f68000c1e9b00 */
[----:B------:R-:W5:Y:S04]  /*27e0*/  LDG.E.U16.CONSTANT R8, desc[UR8][R20.64+0x2000] ;  /* 0x0020000814087981 */ /* 0x000f68000c1e9500 */
[----:B------:R-:W5:Y:S04]  /*27f0*/  LDG.E.64.CONSTANT R14, desc[UR8][R20.64+0x2008] ;  /* 0x00200808140e7981 */ /* 0x000f68000c1e9b00 */
[----:B------:R-:W5:Y:S04]  /*2800*/  LDG.E.U16.CONSTANT R18, desc[UR8][R20.64+0x3000] ;  /* 0x0030000814127981 */ /* 0x000f68000c1e9500 */
[----:B------:R-:W5:Y:S01]  /*2810*/  LDG.E.64.CONSTANT R16, desc[UR8][R20.64+0x3008] ;  /* 0x0030080814107981 */ /* 0x000f62000c1e9b00 */
[----:B------:R-:W-:Y:S01]  /*2820*/  LOP3.LUT P2, RZ, R4, 0xff, RZ, 0xc0, !PT ;  /* 0x000000ff04ff7812 */ /* 0x000fe2000784c0ff */
[----:B------:R-:W-:Y:S01]  /*2830*/  IMAD.MOV.U32 R23, RZ, RZ, R3 ;  /* 0x000000ffff177224 */ /* 0x000fe200078e0003 */
[----:B0-----:R-:W-:Y:S01]  /*2840*/  UMOV UR4, UR5 ;  /* 0x0000000500047c82 */ /* 0x001fe20008000000 */
[----:B--2---:R-:W-:-:S02]  /*2850*/  LOP3.LUT P1, RZ, R19, 0xff, RZ, 0xc0, !PT ;  /* 0x000000ff13ff7812 */ /* 0x004fc4000782c0ff */
[----:B---3--:R-:W-:-:S08]  /*2860*/  ISETP.LT.U32.AND P0, PT, R10, R2, PT ;  /* 0x000000020a00720c */ /* 0x008fd00003f01070 */
        /* <DEDUP_REMOVED lines=8> */
[----:B-----5:R-:W-:Y:S02]  /*28f0*/  ISETP.LT.U32.AND P0, PT, R12, R3, PT ;  /* 0x000000030c00720c */ /* 0x020fe40003f01070 */
        /* <DEDUP_REMOVED lines=9> */
[----:B------:R-:W-:Y:S02]  /*2990*/  IADD3 R2, PT, PT, -R9, UR4, RZ ;  /* 0x0000000409027c10 */ /* 0x000fe4000fffe1ff */
[C---:B------:R-:W-:Y:S02]  /*29a0*/  ISETP.LT.AND.EX P0, PT, R15.reuse, R13, PT, P0 ;  /* 0x0000000d0f00720c */ /* 0x040fe40003f01300 */
[----:B------:R-:W-:Y:S02]  /*29b0*/  @P1 SEL R8, R22, 0x1, !P2 ;  /* 0x0000000116081807 */ /* 0x000fe40005000000 */
[----:B------:R-:W-:Y:S02]  /*29c0*/  @P2 SEL R3, R14, R3, P0 ;  /* 0x000000030e032207 */ /* 0x000fe40000000000 */
[----:B------:R-:W-:Y:S02]  /*29d0*/  @P2 SEL R13, R15, R13, P0 ;  /* 0x0000000d0f0d2207 */ /* 0x000fe40000000000 */
[----:B------:R-:W-:-:S02]  /*29e0*/  LOP3.LUT P3, RZ, R18, 0xff, RZ, 0xc0, !PT ;  /* 0x000000ff12ff7812 */ /* 0x000fc4000786c0ff */
[----:B------:R-:W-:Y:S02]  /*29f0*/  SEL R3, R14, R3, !P1 ;  /* 0x000000030e037207 */ /* 0x000fe40004800000 */
[----:B------:R-:W-:Y:S02]  /*2a00*/  LOP3.LUT P2, RZ, R8, 0xff, RZ, 0xc0, !PT ;  /* 0x000000ff08ff7812 */ /* 0x000fe4000784c0ff */
[----:B------:R-:W-:Y:S02]  /*2a10*/  SEL R15, R15, R13, !P1 ;  /* 0x0000000d0f0f7207 */ /* 0x000fe40004800000 */
[----:B------:R-:W-:Y:S02]  /*2a20*/  ISETP.GE.AND P1, PT, R2, 0x400, PT ;  /* 0x000004000200780c */ /* 0x000fe40003f26270 */
        /* <DEDUP_REMOVED lines=9> */
[----:B------:R-:W-:-:S05]  /*2ac0*/  VIADD R9, R9, 0x400 ;  /* 0x0000040009097836 */ /* 0x000fca0000000000 */
[----:B------:R-:W-:-:S13]  /*2ad0*/  ISETP.GT.AND P0, PT, R9, UR6, PT ;  /* 0x0000000609007c0c */ /* 0x000fda000bf04270 */
[----:B------:R-:W-:Y:S05]  /*2ae0*/  @!P0 BRA `(.L_x_45) ;  /* 0xfffffffc00288947 */ /* 0x000fea000383ffff */
.L_x_43:
[----:B------:R-:W-:-:S13]  /*2af0*/  ISETP.GE.AND P0, PT, R9, UR4, PT ;  /* 0x0000000409007c0c */ /* 0x000fda000bf06270 */
[----:B------:R-:W-:Y:S05]  /*2b00*/  @P0 BRA `(.L_x_44) ;  /* 0x00000004009c0947 */ /* 0x000fea0003800000 */
[----:B------:R-:W-:Y:S01]  /*2b10*/  IADD3 R19, PT, PT, -R9, UR4, RZ ;  /* 0x0000000409137c10 */ /* 0x000fe2000fffe1ff */
[----:B------:R-:W-:Y:S03]  /*2b20*/  BSSY.RECONVERGENT B1, `(.L_x_44) ;  /* 0x0000065000017945 */ /* 0x000fe60003800200 */
[----:B------:R-:W-:-:S13]  /*2b30*/  ISETP.GE.AND P0, PT, R5, R19, PT ;  /* 0x000000130500720c */ /* 0x000fda0003f06270 */
[----:B------:R-:W-:Y:S05]  /*2b40*/  @P0 BRA `(.L_x_46) ;  /* 0x0000000400880947 */ /* 0x000fea0003800000 */
[----:B------:R-:W-:Y:S01]  /*2b50*/  LOP3.LUT R6, RZ, R5, RZ, 0x33, !PT ;  /* 0x00000005ff067212 */ /* 0x000fe200078e33ff */
[----:B------:R-:W-:Y:S01]  /*2b60*/  BSSY.RECONVERGENT B2, `(.L_x_47) ;  /* 0x000001f000027945 */ /* 0x000fe20003800200 */
[----:B------:R-:W-:Y:S02]  /*2b70*/  IMAD.MOV.U32 R18, RZ, RZ, R5 ;  /* 0x000000ffff127224 */ /* 0x000fe400078e0005 */
[----:B------:R-:W-:-:S04]  /*2b80*/  IADD3 R8, PT, PT, -R9, UR4, R6 ;  /* 0x0000000409087c10 */ /* 0x000fc8000fffe106 */
[C---:B------:R-:W-:Y:S02]  /*2b90*/  LOP3.LUT R6, R8.reuse, 0x300, RZ, 0xc0, !PT ;  /* 0x0000030008067812 */ /* 0x040fe400078ec0ff */
[----:B------:R-:W-:Y:S02]  /*2ba0*/  ISETP.GE.U32.AND P2, PT, R8, 0x300, PT ;  /* 0x000003000800780c */ /* 0x000fe40003f46070 */
[----:B------:R-:W-:-:S13]  /*2bb0*/  ISETP.NE.AND P0, PT, R6, 0x300, PT ;  /* 0x000003000600780c */ /* 0x000fda0003f05270 */
[----:B------:R-:W-:Y:S05]  /*2bc0*/  @!P0 BRA `(.L_x_48) ;  /* 0x0000000000608947 */ /* 0x000fea0003800000 */
[----:B------:R-:W0:Y:S01]  /*2bd0*/  LDC.64 R6, c[0x0][0x380] ;  /* 0x0000e000ff067b82 */ /* 0x000e220000000a00 */
[----:B------:R-:W-:Y:S01]  /*2be0*/  LEA.HI R8, R8, 0x1, RZ, 0x18 ;  /* 0x0000000108087811 */ /* 0x000fe200078fc0ff */
[----:B------:R-:W-:Y:S02]  /*2bf0*/  IMAD.IADD R15, R5, 0x1, R9 ;  /* 0x00000001050f7824 */ /* 0x000fe400078e0209 */
[----:B------:R-:W-:Y:S01]  /*2c00*/  IMAD.MOV.U32 R18, RZ, RZ, R5 ;  /* 0x000000ffff127224 */ /* 0x000fe200078e0005 */
[----:B------:R-:W-:-:S05]  /*2c10*/  LOP3.LUT R8, R8, 0x3, RZ, 0xc0, !PT ;  /* 0x0000000308087812 */ /* 0x000fca00078ec0ff */
[----:B------:R-:W-:-:S07]  /*2c20*/  IMAD.MOV R8, RZ, RZ, -R8 ;  /* 0x000000ffff087224 */ /* 0x000fce00078e0a08 */
.L_x_49:
[----:B0-----:R-:W-:-:S05]  /*2c30*/  IMAD.WIDE.U32 R10, R15, 0x10, R6 ;  /* 0x000000100f0a7825 */ /* 0x001fca00078e0006 */
[----:B------:R-:W2:Y:S04]  /*2c40*/  LDG.E.U16.CONSTANT R14, desc[UR8][R10.64] ;  /* 0x000000080a0e7981 */ /* 0x000ea8000c1e9500 */
[----:B------:R-:W3:Y:S01]  /*2c50*/  LDG.E.64.CONSTANT R12, desc[UR8][R10.64+0x8] ;  /* 0x000008080a0c7981 */ /* 0x000ee2000c1e9b00 */
[----:B------:R-:W-:Y:S01]  /*2c60*/  VIADD R8, R8, 0x1 ;  /* 0x0000000108087836 */ /* 0x000fe20000000000 */
[----:B------:R-:W-:Y:S01]  /*2c70*/  LOP3.LUT P3, RZ, R4, 0xff, RZ, 0xc0, !PT ;  /* 0x000000ff04ff7812 */ /* 0x000fe2000786c0ff */
[----:B------:R-:W-:Y:S02]  /*2c80*/  VIADD R18, R18, 0x100 ;  /* 0x0000010012127836 */ /* 0x000fe40000000000 */
[----:B------:R-:W-:Y:S01]  /*2c90*/  VIADD R15, R15, 0x100 ;  /* 0x000001000f0f7836 */ /* 0x000fe20000000000 */
[----:B--2---:R-:W-:-:S02]  /*2ca0*/  LOP3.LUT P1, RZ, R14, 0xff, RZ, 0xc0, !PT ;  /* 0x000000ff0eff7812 */ /* 0x004fc4000782c0ff */
[----:B---3--:R-:W-:-:S07]  /*2cb0*/  ISETP.LT.U32.AND P0, PT, R12, R2, PT ;  /* 0x000000020c00720c */ /* 0x008fce0003f01070 */
[----:B------:R-:W-:Y:S02]  /*2cc0*/  @P3 SEL R14, R4, 0x1, !P1 ;  /* 0x00000001040e3807 */ /* 0x000fe40004800000 */
[CC--:B------:R-:W-:Y:S02]  /*2cd0*/  ISETP.LT.AND.EX P0, PT, R13.reuse, R3.reuse, PT, P0 ;  /* 0x000000030d00720c */ /* 0x0c0fe40003f01300 */
[----:B------:R-:W-:Y:S02]  /*2ce0*/  PRMT R4, R14, 0x7610, R4 ;  /* 0x000076100e047816 */ /* 0x000fe40000000004 */
[----:B------:R-:W-:Y:S02]  /*2cf0*/  @P1 SEL R2, R12, R2, P0 ;  /* 0x000000020c021207 */ /* 0x000fe40000000000 */
[----:B------:R-:W-:Y:S02]  /*2d00*/  @P1 SEL R3, R13, R3, P0 ;  /* 0x000000030d031207 */ /* 0x000fe40000000000 */
[----:B------:R-:W-:-:S02]  /*2d10*/  ISETP.NE.AND P0, PT, R8, RZ, PT ;  /* 0x000000ff0800720c */ /* 0x000fc40003f05270 */
[----:B------:R-:W-:Y:S02]  /*2d20*/  SEL R2, R12, R2, !P3 ;  /* 0x000000020c027207 */ /* 0x000fe40005800000 */
[----:B------:R-:W-:-:S09]  /*2d30*/  SEL R3, R13, R3, !P3 ;  /* 0x000000030d037207 */ /* 0x000fd20005800000 */
[----:B------:R-:W-:Y:S05]  /*2d40*/  @P0 BRA `(.L_x_49) ;  /* 0xfffffffc00b80947 */ /* 0x000fea000383ffff */
.L_x_48:
[----:B------:R-:W-:Y:S05]  /*2d50*/  BSYNC.RECONVERGENT B2 ;  /* 0x0000000000027941 */ /* 0x000fea0003800200 */
.L_x_47:
[----:B------:R-:W-:Y:S05]  /*2d60*/  @!P2 BRA `(.L_x_46) ;  /* 0x000000040000a947 */ /* 0x000fea0003800000 */
[----:B------:R-:W0:Y:S01]  /*2d70*/  LDCU.64 UR6, c[0x0][0x380] ;  /* 0x00007000ff0677ac */ /* 0x000e220008000a00 */
[----:B------:R-:W2:Y:S01]  /*2d80*/  LDC.64 R6, c[0x0][0x380] ;  /* 0x0000e000ff067b82 */ /* 0x000ea20000000a00 */
[C---:B------:R-:W-:Y:S01]  /*2d90*/  IADD3 R13, P0, PT, R18.reuse, R9, RZ ;  /* 0x00000009120d7210 */ /* 0x040fe20007f1e0ff */
[----:B------:R-:W-:-:S04]  /*2da0*/  IMAD.IADD R21, R18, 0x1, R9 ;  /* 0x0000000112157824 */ /* 0x000fc800078e0209 */
[----:B------:R-:W-:Y:S01]  /*2db0*/  IMAD.X R8, RZ, RZ, RZ, P0 ;  /* 0x000000ffff087224 */ /* 0x000fe200000e06ff */
[----:B0-----:R-:W-:-:S04]  /*2dc0*/  LEA R10, P1, R13, UR6, 0x4 ;  /* 0x000000060d0a7c11 */ /* 0x001fc8000f8220ff */
[----:B------:R-:W-:Y:S02]  /*2dd0*/  IADD3 R10, P0, PT, R10, 0x3008, RZ ;  /* 0x000030080a0a7810 */ /* 0x000fe40007f1e0ff */
[----:B------:R-:W-:-:S05]  /*2de0*/  LEA.HI.X R13, R13, UR7, R8, 0x4, P1 ;  /* 0x000000070d0d7c11 */ /* 0x000fca00088f2408 */
[----:B------:R-:W-:-:S07]  /*2df0*/  IMAD.X R13, RZ, RZ, R13, P0 ;  /* 0x000000ffff0d7224 */ /* 0x000fce00000e060d */
.L_x_50:
[----:B--2---:R-:W-:-:S05]  /*2e00*/  IMAD.WIDE.U32 R8, R21, 0x10, R6 ;  /* 0x0000001015087825 */ /* 0x004fca00078e0006 */
[----:B------:R-:W2:Y:S04]  /*2e10*/  LDG.E.U16.CONSTANT R23, desc[UR8][R8.64] ;  /* 0x0000000808177981 */ /* 0x000ea8000c1e9500 */
[----:B------:R0:W3:Y:S02]  /*2e20*/  LDG.E.64.CONSTANT R14, desc[UR8][R8.64+0x8] ;  /* 0x00000808080e7981 */ /* 0x0000e4000c1e9b00 */
[----:B0-----:R-:W-:Y:S02]  /*2e30*/  IMAD.MOV.U32 R8, RZ, RZ, R10 ;  /* 0x000000ffff087224 */ /* 0x001fe400078e000a */
[----:B------:R-:W-:-:S05]  /*2e40*/  IMAD.MOV.U32 R9, RZ, RZ, R13 ;  /* 0x000000ffff097224 */ /* 0x000fca00078e000d */
[----:B------:R-:W4:Y:S04]  /*2e50*/  LDG.E.U16.CONSTANT R24, desc[UR8][R8.64+-0x2008] ;  /* 0xffdff80808187981 */ /* 0x000f28000c1e9500 */
[----:B------:R-:W5:Y:S04]  /*2e60*/  LDG.E.64.CONSTANT R12, desc[UR8][R8.64+-0x2000] ;  /* 0xffe00008080c7981 */ /* 0x000f68000c1e9b00 */
[----:B------:R-:W5:Y:S04]  /*2e70*/  LDG.E.U16.CONSTANT R20, desc[UR8][R8.64+-0x1008] ;  /* 0xffeff80808147981 */ /* 0x000f68000c1e9500 */
[----:B------:R-:W5:Y:S04]  /*2e80*/  LDG.E.64.CONSTANT R10, desc[UR8][R8.64+-0x1000] ;  /* 0xfff00008080a7981 */ /* 0x000f68000c1e9b00 */
[----:B------:R-:W5:Y:S04]  /*2e90*/  LDG.E.U16.CONSTANT R22, desc[UR8][R8.64+-0x8] ;  /* 0xfffff80808167981 */ /* 0x000f68000c1e9500 */
[----:B------:R-:W5:Y:S01]  /*2ea0*/  LDG.E.64.CONSTANT R16, desc[UR8][R8.64] ;  /* 0x0000000808107981 */ /* 0x000f62000c1e9b00 */
[----:B------:R-:W-:Y:S01]  /*2eb0*/  LOP3.LUT P2, RZ, R4, 0xff, RZ, 0xc0, !PT ;  /* 0x000000ff04ff7812 */ /* 0x000fe2000784c0ff */
[----:B------:R-:W-:-:S02]  /*2ec0*/  IMAD.MOV.U32 R25, RZ, RZ, R3 ;  /* 0x000000ffff197224 */ /* 0x000fc400078e0003 */
[----:B------:R-:W-:Y:S02]  /*2ed0*/  VIADD R18, R18, 0x400 ;  /* 0x0000040012127836 */ /* 0x000fe40000000000 */
[----:B------:R-:W-:Y:S01]  /*2ee0*/  VIADD R21, R21, 0x400 ;  /* 0x0000040015157836 */ /* 0x000fe20000000000 */
[----:B--2---:R-:W-:Y:S02]  /*2ef0*/  LOP3.LUT P1, RZ, R23, 0xff, RZ, 0xc0, !PT ;  /* 0x000000ff17ff7812 */ /* 0x004fe4000782c0ff */
[----:B---3--:R-:W-:-:S05]  /*2f00*/  ISETP.LT.U32.AND P0, PT, R14, R2, PT ;  /* 0x000000020e00720c */ /* 0x008fca0003f01070 */
[----:B------:R-:W-:Y:S02]  /*2f10*/  @P2 SEL R23, R4, 0x1, !P1 ;  /* 0x0000000104172807 */ /* 0x000fe40004800000 */
[-C--:B------:R-:W-:Y:S02]  /*2f20*/  ISETP.LT.AND.EX P0, PT, R15, R25.reuse, PT, P0 ;  /* 0x000000190f00720c */ /* 0x080fe40003f01300 */
[----:B------:R-:W-:Y:S02]  /*2f30*/  LOP3.LUT P3, RZ, R23, 0xff, RZ, 0xc0, !PT ;  /* 0x000000ff17ff7812 */ /* 0x000fe4000786c0ff */
[C---:B------:R-:W-:Y:S02]  /*2f40*/  @P1 SEL R2, R14.reuse, R2, P0 ;  /* 0x000000020e021207 */ /* 0x040fe40000000000 */
[----:B------:R-:W-:Y:S02]  /*2f50*/  @P1 SEL R25, R15, R25, P0 ;  /* 0x000000190f191207 */ /* 0x000fe40000000000 */
[----:B------:R-:W-:-:S02]  /*2f60*/  SEL R3, R14, R2, !P2 ;  /* 0x000000020e037207 */ /* 0x000fc40005000000 */
[----:B------:R-:W-:Y:S02]  /*2f70*/  SEL R15, R15, R25, !P2 ;  /* 0x000000190f0f7207 */ /* 0x000fe40005000000 */
[----:B----4-:R-:W-:Y:S02]  /*2f80*/  LOP3.LUT P4, RZ, R24, 0xff, RZ, 0xc0, !PT ;  /* 0x000000ff18ff7812 */ /* 0x010fe4000788c0ff */
[----:B-----5:R-:W-:Y:S02]  /*2f90*/  ISETP.LT.U32.AND P0, PT, R12, R3, PT ;  /* 0x000000030c00720c */ /* 0x020fe40003f01070 */
[----:B------:R-:W-:Y:S02]  /*2fa0*/  @P3 SEL R24, R23, 0x1, !P4 ;  /* 0x0000000117183807 */ /* 0x000fe40006000000 */
[----:B------:R-:W-:Y:S02]  /*2fb0*/  ISETP.LT.AND.EX P0, PT, R13, R15, PT, P0 ;  /* 0x0000000f0d00720c */ /* 0x000fe40003f01300 */
[----:B------:R-:W-:-:S02]  /*2fc0*/  LOP3.LUT P2, RZ, R20, 0xff, RZ, 0xc0, !PT ;  /* 0x000000ff14ff7812 */ /* 0x000fc4000784c0ff */
[----:B------:R-:W-:-:S03]  /*2fd0*/  LOP3.LUT P1, RZ, R24, 0xff, RZ, 0xc0, !PT ;  /* 0x000000ff18ff7812 */ /* 0x000fc6000782c0ff */
[C---:B------:R-:W-:Y:S02]  /*2fe0*/  @P4 SEL R3, R12.reuse, R3, P0 ;  /* 0x000000030c034207 */ /* 0x040fe40000000000 */
[C---:B------:R-:W-:Y:S02]  /*2ff0*/  @P4 SEL R15, R13.reuse, R15, P0 ;  /* 0x0000000f0d0f4207 */ /* 0x040fe40000000000 */
[----:B------:R-:W-:Y:S02]  /*3000*/  SEL R3, R12, R3, !P3 ;  /* 0x000000030c037207 */ /* 0x000fe40005800000 */
[----:B------:R-:W-:Y:S02]  /*3010*/  SEL R13, R13, R15, !P3 ;  /* 0x0000000f0d0d7207 */ /* 0x000fe40005800000 */
[----:B------:R-:W-:Y:S02]  /*3020*/  ISETP.LT.U32.AND P0, PT, R10, R3, PT ;  /* 0x000000030a00720c */ /* 0x000fe40003f01070 */
[----:B------:R-:W-:-:S02]  /*3030*/  LOP3.LUT P3, RZ, R22, 0xff, RZ, 0xc0, !PT ;  /* 0x000000ff16ff7812 */ /* 0x000fc4000786c0ff */
[C---:B------:R-:W-:Y:S02]  /*3040*/  ISETP.LT.AND.EX P0, PT, R11.reuse, R13, PT, P0 ;  /* 0x0000000d0b00720c */ /* 0x040fe40003f01300 */
[----:B------:R-:W-:Y:S02]  /*3050*/  @P1 SEL R20, R24, 0x1, !P2 ;  /* 0x0000000118141807 */ /* 0x000fe40005000000 */
[C---:B------:R-:W-:Y:S02]  /*3060*/  @P2 SEL R3, R10.reuse, R3, P0 ;  /* 0x000000030a032207 */ /* 0x040fe40000000000 */
[----:B------:R-:W-:Y:S02]  /*3070*/  @P2 SEL R13, R11, R13, P0 ;  /* 0x0000000d0b0d2207 */ /* 0x000fe40000000000 */
[----:B------:R-:W-:Y:S02]  /*3080*/  SEL R3, R10, R3, !P1 ;  /* 0x000000030a037207 */ /* 0x000fe40004800000 */
[----:B------:R-:W-:-:S02]  /*3090*/  LOP3.LUT P2, RZ, R20, 0xff, RZ, 0xc0, !PT ;  /* 0x000000ff14ff7812 */ /* 0x000fc4000784c0ff */
[----:B------:R-:W-:Y:S02]  /*30a0*/  SEL R11, R11, R13, !P1 ;  /* 0x0000000d0b0b7207 */ /* 0x000fe40004800000 */
[----:B------:R-:W-:Y:S02]  /*30b0*/  ISETP.GE.AND P1, PT, R18, R19, PT ;  /* 0x000000131200720c */ /* 0x000fe40003f26270 */
[----:B------:R-:W-:Y:S02]  /*30c0*/  ISETP.LT.U32.AND P0, PT, R16, R3, PT ;  /* 0x000000031000720c */ /* 0x000fe40003f01070 */
[----:B------:R-:W-:Y:S02]  /*30d0*/  IADD3 R10, P4, PT, R8, 0x4000, RZ ;  /* 0x00004000080a7810 */ /* 0x000fe40007f9e0ff */
[----:B------:R-:W-:-:S03]  /*30e0*/  ISETP.LT.AND.EX P0, PT, R17, R11, PT, P0 ;  /* 0x0000000b1100720c */ /* 0x000fc60003f01300 */
[----:B------:R-:W-:Y:S01]  /*30f0*/  @P2 SEL R22, R20, 0x1, !P3 ;  /* 0x0000000114162807 */ /* 0x000fe20005800000 */
[----:B------:R-:W-:Y:S01]  /*3100*/  IMAD.X R13, RZ, RZ, R9, P4 ;  /* 0x000000ffff0d7224 */ /* 0x000fe200020e0609 */
[C---:B------:R-:W-:Y:S02]  /*3110*/  @P3 SEL R3, R16.reuse, R3, P0 ;  /* 0x0000000310033207 */ /* 0x040fe40000000000 */
[C---:B------:R-:W-:Y:S02]  /*3120*/  @P3 SEL R11, R17.reuse, R11, P0 ;  /* 0x0000000b110b3207 */ /* 0x040fe40000000000 */
[----:B------:R-:W-:Y:S02]  /*3130*/  SEL R2, R16, R3, !P2 ;  /* 0x0000000310027207 */ /* 0x000fe40005000000 */
[----:B------:R-:W-:Y:S02]  /*3140*/  SEL R3, R17, R11, !P2 ;  /* 0x0000000b11037207 */ /* 0x000fe40005000000 */
[----:B------:R-:W-:Y:S01]  /*3150*/  PRMT R4, R22, 0x7610, R4 ;  /* 0x0000761016047816 */ /* 0x000fe20000000004 */
[----:B------:R-:W-:Y:S06]  /*3160*/  @!P1 BRA `(.L_x_50) ;  /* 0xfffffffc00249947 */ /* 0x000fec000383ffff */
.L_x_46:
[----:B------:R-:W-:Y:S05]  /*3170*/  BSYNC.RECONVERGENT B1 ;  /* 0x0000000000017941 */ /* 0x000fea0003800200 */
.L_x_44:
[----:B------:R-:W0:Y:S01]  /*3180*/  S2R R10, SR_LANEID ;  /* 0x00000000000a7919 */ /* 0x000e220000000000 */
[----:B------:R-:W-:Y:S01]  /*3190*/  LOP3.LUT R7, R4, 0xff, RZ, 0xc0, !PT ;  /* 0x000000ff04077812 */ /* 0x000fe200078ec0ff */
[----:B------:R-:W-:Y:S01]  /*31a0*/  BSSY.RECONVERGENT B1, `(.L_x_51) ;  /* 0x0000016000017945 */ /* 0x000fe20003800200 */
[----:B------:R2:W3:Y:S04]  /*31b0*/  SHFL.DOWN PT, R9, R2, 0x1, 0x1f ;  /* 0x08201f0002097f89 */ /* 0x0004e800000e0000 */
[----:B------:R2:W4:Y:S04]  /*31c0*/  SHFL.DOWN PT, R8, R3, 0x1, 0x1f ;  /* 0x08201f0003087f89 */ /* 0x00052800000e0000 */
[----:B------:R-:W1:Y:S01]  /*31d0*/  SHFL.DOWN PT, R7, R7, 0x1, 0x1f ;  /* 0x08201f0007077f89 */ /* 0x000e6200000e0000 */
[----:B0-----:R-:W-:-:S02]  /*31e0*/  ISETP.GT.AND P0, PT, R10, 0x1e, PT ;  /* 0x0000001e0a00780c */ /* 0x001fc40003f04270 */
[C---:B------:R-:W-:Y:S02]  /*31f0*/  ISETP.GT.AND P5, PT, R10.reuse, 0x1d, PT ;  /* 0x0000001d0a00780c */ /* 0x040fe40003fa4270 */
[----:B------:R-:W-:-:S09]  /*3200*/  ISETP.GT.AND P2, PT, R10, 0x1b, PT ;  /* 0x0000001b0a00780c */ /* 0x000fd20003f44270 */
[----:B-1234-:R-:W-:Y:S05]  /*3210*/  @P0 BRA `(.L_x_52) ;  /* 0x0000000000380947 */ /* 0x01efea0003800000 */
        /* <DEDUP_REMOVED lines=14> */
.L_x_52:
[----:B------:R-:W-:Y:S05]  /*3300*/  BSYNC.RECONVERGENT B1 ;  /* 0x0000000000017941 */ /* 0x000fea0003800200 */
.L_x_51:
[----:B------:R-:W-:Y:S01]  /*3310*/  LOP3.LUT R7, R4, 0xff, RZ, 0xc0, !PT ;  /* 0x000000ff04077812 */ /* 0x000fe200078ec0ff */
[----:B------:R0:W1:Y:S01]  /*3320*/  SHFL.DOWN PT, R9, R2, 0x2, 0x1f ;  /* 0x08401f0002097f89 */ /* 0x00006200000e0000 */
[----:B------:R-:W-:Y:S01]  /*3330*/  BSSY.RECONVERGENT B1, `(.L_x_53) ;  /* 0x0000015000017945 */ /* 0x000fe20003800200 */
[C---:B------:R-:W-:Y:S02]  /*3340*/  ISETP.GT.AND P4, PT, R10.reuse, 0x17, PT ;  /* 0x000000170a00780c */ /* 0x040fe40003f84270 */
[----:B------:R0:W2:Y:S01]  /*3350*/  SHFL.DOWN PT, R8, R3, 0x2, 0x1f ;  /* 0x08401f0003087f89 */ /* 0x0000a200000e0000 */
[C---:B------:R-:W-:Y:S02]  /*3360*/  ISETP.GT.AND P3, PT, R10.reuse, 0xf, PT ;  /* 0x0000000f0a00780c */ /* 0x040fe40003f64270 */
[----:B------:R-:W-:Y:S01]  /*3370*/  ISETP.NE.AND P1, PT, R10, RZ, PT ;  /* 0x000000ff0a00720c */ /* 0x000fe20003f25270 */
[----:B------:R-:W3:Y:S01]  /*3380*/  SHFL.DOWN PT, R7, R7, 0x2, 0x1f ;  /* 0x08401f0007077f89 */ /* 0x000ee200000e0000 */
[----:B------:R-:W-:Y:S11]  /*3390*/  @P5 BRA `(.L_x_54) ;  /* 0x0000000000385947 */ /* 0x000ff60003800000 */
[----:B---3--:R-:W-:Y:S01]  /*33a0*/  LOP3.LUT P0, RZ, R7, 0xff, RZ, 0xc0, !PT ;  /* 0x000000ff07ff7812 */ /* 0x008fe2000780c0ff */
[----:B------:R-:W-:Y:S01]  /*33b0*/  IMAD.MOV.U32 R10, RZ, RZ, 0x1 ;  /* 0x00000001ff0a7424 */ /* 0x000fe200078e00ff */
[----:B------:R-:W-:-:S04]  /*33c0*/  LOP3.LUT P5, R6, R4, 0xff, RZ, 0xc0, !PT ;  /* 0x000000ff04067812 */ /* 0x000fc800078ac0ff */
[----:B------:R-:W-:-:S13]  /*33d0*/  PLOP3.LUT P0, PT, P5, P0, PT, 0x2f, 0xf2 ;  /* 0x0000000000f2781c */ /* 0x000fda0002f00577 */
[----:B-1----:R-:W-:Y:S02]  /*33e0*/  @!P0 ISETP.LT.U32.AND P5, PT, R9, R2, PT ;  /* 0x000000020900820c */ /* 0x002fe40003fa1070 */
[----:B------:R-:W-:Y:S02]  /*33f0*/  @P0 ISETP.NE.AND P6, PT, R6, RZ, PT ;  /* 0x000000ff0600020c */ /* 0x000fe40003fc5270 */
[----:B------:R-:W-:Y:S02]  /*3400*/  @!P0 PRMT R4, R10, 0x7610, R4 ;  /* 0x000076100a048816 */ /* 0x000fe40000000004 */
[----:B--2---:R-:W-:Y:S02]  /*3410*/  @!P0 ISETP.LT.AND.EX P5, PT, R8, R3, PT, P5 ;  /* 0x000000030800820c */ /* 0x004fe40003fa1350 */
[----:B------:R-:W-:Y:S02]  /*3420*/  @P0 SEL R6, R7, R4, !P6 ;  /* 0x0000000407060207 */ /* 0x000fe40007000000 */
[----:B0-----:R-:W-:-:S02]  /*3430*/  @!P0 SEL R2, R9, R2, P5 ;  /* 0x0000000209028207 */ /* 0x001fc40002800000 */
[----:B------:R-:W-:Y:S02]  /*3440*/  @!P0 SEL R3, R8, R3, P5 ;  /* 0x0000000308038207 */ /* 0x000fe40002800000 */
[----:B------:R-:W-:Y:S02]  /*3450*/  @P0 PRMT R4, R6, 0x7610, R4 ;  /* 0x0000761006040816 */ /* 0x000fe40000000004 */
[----:B------:R-:W-:Y:S02]  /*3460*/  @P0 SEL R2, R9, R2, !P6 ;  /* 0x0000000209020207 */ /* 0x000fe40007000000 */
[----:B------:R-:W-:-:S07]  /*3470*/  @P0 SEL R3, R8, R3, !P6 ;  /* 0x0000000308030207 */ /* 0x000fce0007000000 */
.L_x_54:
[----:B------:R-:W-:Y:S05]  /*3480*/  BSYNC.RECONVERGENT B1 ;  /* 0x0000000000017941 */ /* 0x000fea0003800200 */
.L_x_53:
[----:B---3--:R-:W-:Y:S01]  /*3490*/  LOP3.LUT R7, R4, 0xff, RZ, 0xc0, !PT ;  /* 0x000000ff04077812 */ /* 0x008fe200078ec0ff */
[----:B-1----:R1:W3:Y:S01]  /*34a0*/  SHFL.DOWN PT, R9, R2, 0x4, 0x1f ;  /* 0x08801f0002097f89 */ /* 0x0022e200000e0000 */
[----:B------:R-:W-:Y:S03]  /*34b0*/  BSSY.RECONVERGENT B1, `(.L_x_55) ;  /* 0x0000012000017945 */ /* 0x000fe60003800200 */
[----:B--2---:R1:W2:Y:S04]  /*34c0*/  SHFL.DOWN PT, R8, R3, 0x4, 0x1f ;  /* 0x08801f0003087f89 */ /* 0x0042a800000e0000 */
[----:B------:R-:W4:Y:S01]  /*34d0*/  SHFL.DOWN PT, R7, R7, 0x4, 0x1f ;  /* 0x08801f0007077f89 */ /* 0x000f2200000e0000 */
[----:B------:R-:W-:Y:S05]  /*34e0*/  @P2 BRA `(.L_x_56) ;  /* 0x0000000000382947 */ /* 0x000fea0003800000 */
[----:B----4-:R-:W-:Y:S01]  /*34f0*/  LOP3.LUT P0, RZ, R7, 0xff, RZ, 0xc0, !PT ;  /* 0x000000ff07ff7812 */ /* 0x010fe2000780c0ff */
[----:B------:R-:W-:Y:S01]  /*3500*/  IMAD.MOV.U32 R10, RZ, RZ, 0x1 ;  /* 0x00000001ff0a7424 */ /* 0x000fe200078e00ff */
[----:B------:R-:W-:-:S04]  /*3510*/  LOP3.LUT P2, R6, R4, 0xff, RZ, 0xc0, !PT ;  /* 0x000000ff04067812 */ /* 0x000fc8000784c0ff */
[----:B------:R-:W-:-:S13]  /*3520*/  PLOP3.LUT P0, PT, P2, P0, PT, 0x2f, 0xf2 ;  /* 0x0000000000f2781c */ /* 0x000fda0001700577 */
[----:B---3--:R-:W-:Y:S02]  /*3530*/  @!P0 ISETP.LT.U32.AND P2, PT, R9, R2, PT ;  /* 0x000000020900820c */ /* 0x008fe40003f41070 */
[----:B------:R-:W-:Y:S02]  /*3540*/  @P0 ISETP.NE.AND P5, PT, R6, RZ, PT ;  /* 0x000000ff0600020c */ /* 0x000fe40003fa5270 */
[----:B------:R-:W-:Y:S02]  /*3550*/  @!P0 PRMT R4, R10, 0x7610, R4 ;  /* 0x000076100a048816 */ /* 0x000fe40000000004 */
[----:B--2---:R-:W-:Y:S02]  /*3560*/  @!P0 ISETP.LT.AND.EX P2, PT, R8, R3, PT, P2 ;  /* 0x000000030800820c */ /* 0x004fe40003f41320 */
[----:B------:R-:W-:Y:S02]  /*3570*/  @P0 SEL R6, R7, R4, !P5 ;  /* 0x0000000407060207 */ /* 0x000fe40006800000 */
[----:B01----:R-:W-:-:S02]  /*3580*/  @!P0 SEL R2, R9, R2, P2 ;  /* 0x0000000209028207 */ /* 0x003fc40001000000 */
[----:B------:R-:W-:Y:S02]  /*3590*/  @!P0 SEL R3, R8, R3, P2 ;  /* 0x0000000308038207 */ /* 0x000fe40001000000 */
[----:B------:R-:W-:Y:S02]  /*35a0*/  @P0 PRMT R4, R6, 0x7610, R4 ;  /* 0x0000761006040816 */ /* 0x000fe40000000004 */
[----:B------:R-:W-:Y:S02]  /*35b0*/  @P0 SEL R2, R9, R2, !P5 ;  /* 0x0000000209020207 */ /* 0x000fe40006800000 */
[----:B------:R-:W-:-:S07]  /*35c0*/  @P0 SEL R3, R8, R3, !P5 ;  /* 0x0000000308030207 */ /* 0x000fce0006800000 */
.L_x_56:
[----:B------:R-:W-:Y:S05]  /*35d0*/  BSYNC.RECONVERGENT B1 ;  /* 0x0000000000017941 */ /* 0x000fea0003800200 */
.L_x_55:
[----:B----4-:R-:W-:Y:S01]  /*35e0*/  LOP3.LUT R7, R4, 0xff, RZ, 0xc0, !PT ;  /* 0x000000ff04077812 */ /* 0x010fe200078ec0ff */
[----:B---3--:R3:W4:Y:S01]  /*35f0*/  SHFL.DOWN PT, R9, R2, 0x8, 0x1f ;  /* 0x09001f0002097f89 */ /* 0x00872200000e0000 */
[----:B------:R-:W-:Y:S03]  /*3600*/  BSSY.RECONVERGENT B1, `(.L_x_57) ;  /* 0x0000012000017945 */ /* 0x000fe60003800200 */
[----:B--2---:R3:W2:Y:S04]  /*3610*/  SHFL.DOWN PT, R8, R3, 0x8, 0x1f ;  /* 0x09001f0003087f89 */ /* 0x0046a800000e0000 */
        /* <DEDUP_REMOVED lines=9> */
[----:B--2---:R-:W-:Y:S02]  /*36b0*/  @!P0 ISETP.LT.AND.EX P2, PT, R8, R3, PT, P2 ;  /* 0x000000030800820c */ /* 0x004fe40003f41320 */
[----:B------:R-:W-:Y:S02]  /*36c0*/  @P0 SEL R6, R7, R4, !P4 ;  /* 0x0000000407060207 */ /* 0x000fe40006000000 */
[----:B-1-3--:R-:W-:-:S02]  /*36d0*/  @!P0 SEL R2, R9, R2, P2 ;  /* 0x0000000209028207 */ /* 0x00afc40001000000 */
[----:B------:R-:W-:Y:S02]  /*36e0*/  @!P0 SEL R3, R8, R3, P2 ;  /* 0x0000000308038207 */ /* 0x000fe40001000000 */
[----:B------:R-:W-:Y:S02]  /*36f0*/  @P0 PRMT R4, R6, 0x7610, R4 ;  /* 0x0000761006040816 */ /* 0x000fe40000000004 */
[----:B------:R-:W-:Y:S02]  /*3700*/  @P0 SEL R2, R9, R2, !P4 ;  /* 0x0000000209020207 */ /* 0x000fe40006000000 */
[----:B------:R-:W-:-:S07]  /*3710*/  @P0 SEL R3, R8, R3, !P4 ;  /* 0x0000000308030207 */ /* 0x000fce0006000000 */
.L_x_58:
[----:B------:R-:W-:Y:S05]  /*3720*/  BSYNC.RECONVERGENT B1 ;  /* 0x0000000000017941 */ /* 0x000fea0003800200 */
.L_x_57:
[----:B0-----:R-:W-:Y:S01]  /*3730*/  LOP3.LUT R7, R4, 0xff, RZ, 0xc0, !PT ;  /* 0x000000ff04077812 */ /* 0x001fe200078ec0ff */
[----:B----4-:R0:W4:Y:S01]  /*3740*/  SHFL.DOWN PT, R9, R2, 0x10, 0x1f ;  /* 0x0a001f0002097f89 */ /* 0x01012200000e0000 */
        /* <DEDUP_REMOVED lines=18> */
.L_x_60:
[----:B------:R-:W-:Y:S05]  /*3870*/  BSYNC.RECONVERGENT B1 ;  /* 0x0000000000017941 */ /* 0x000fea0003800200 */
.L_x_59:
[----:B------:R-:W-:Y:S04]  /*3880*/  BSSY.RECONVERGENT B1, `(.L_x_61) ;  /* 0x000000a000017945 */ /* 0x000fe80003800200 */
[----:B------:R-:W-:Y:S05]  /*3890*/  @P1 BRA `(.L_x_62) ;  /* 0x0000000000201947 */ /* 0x000fea0003800000 */
[----:B--2---:R-:W2:Y:S01]  /*38a0*/  S2R R8, SR_CgaCtaId ;  /* 0x0000000000087919 */ /* 0x004ea20000008800 */
[----:B0-----:R-:W-:Y:S02]  /*38b0*/  MOV R7, 0x400 ;  /* 0x0000040000077802 */ /* 0x001fe40000000f00 */
[----:B------:R-:W-:-:S04]  /*38c0*/  SHF.R.U32.HI R6, RZ, 0x1, R5 ;  /* 0x00000001ff067819 */ /* 0x000fc80000011605 */
[----:B------:R-:W-:Y:S02]  /*38d0*/  LOP3.LUT R6, R6, 0x1f0, RZ, 0xc0, !PT ;  /* 0x000001f006067812 */ /* 0x000fe400078ec0ff */
[----:B--2---:R-:W-:-:S05]  /*38e0*/  LEA R7, R8, R7, 0x18 ;  /* 0x0000000708077211 */ /* 0x004fca00078ec0ff */
[----:B------:R-:W-:-:S05]  /*38f0*/  IMAD.IADD R7, R6, 0x1, R7 ;  /* 0x0000000106077824 */ /* 0x000fca00078e0207 */
[----:B------:R0:W-:Y:S04]  /*3900*/  STS.64 [R7+0x10], R2 ;  /* 0x0000100207007388 */ /* 0x0001e80000000a00 */
[----:B------:R0:W-:Y:S02]  /*3910*/  STS.U8 [R7+0x8], R4 ;  /* 0x0000080407007388 */ /* 0x0001e40000000000 */
.L_x_62:
[----:B------:R-:W-:Y:S05]  /*3920*/  BSYNC.RECONVERGENT B1 ;  /* 0x0000000000017941 */ /* 0x000fea0003800200 */
.L_x_61:
        /* <DEDUP_REMOVED lines=10> */
[----:B------:R-:W3:Y:S04]  /*39d0*/  LDS.64 R12, [UR5+0x30] ;  /* 0x00003005ff0c7984 */ /* 0x000ee80008000a00 */
[----:B------:R-:W3:Y:S04]  /*39e0*/  LDS.U8 R18, [UR5+0x38] ;  /* 0x00003805ff127984 */ /* 0x000ee80008000000 */
[----:B------:R-:W3:Y:S04]  /*39f0*/  LDS.64 R10, [UR5+0x40] ;  /* 0x00004005ff0a7984 */ /* 0x000ee80008000a00 */
[----:B------:R-:W3:Y:S04]  /*3a00*/  LDS.U8 R14, [UR5+0x48] ;  /* 0x00004805ff0e7984 */ /* 0x000ee80008000000 */
[----:B--2-4-:R-:W2:Y:S01]  /*3a10*/  LDS.64 R8, [UR5+0x50] ;  /* 0x00005005ff087984 */ /* 0x014ea20008000a00 */
[----:B-----5:R-:W-:-:S02]  /*3a20*/  ISETP.NE.AND P2, PT, R16, RZ, PT ;  /* 0x000000ff1000720c */ /* 0x020fc40003f45270 */
[----:B0-----:R-:W-:Y:S02]  /*3a30*/  ISETP.LT.U32.AND P0, PT, R6, R2, PT ;  /* 0x000000020600720c */ /* 0x001fe40003f01070 */
[----:B------:R-:W-:Y:S02]  /*3a40*/  @P4 SEL R16, R4, 0x1, !P2 ;  /* 0x0000000104104807 */ /* 0x000fe40005000000 */
[----:B------:R-:W-:Y:S02]  /*3a50*/  ISETP.LT.AND.EX P0, PT, R7, R3, PT, P0 ;  /* 0x000000030700720c */ /* 0x000fe40003f01300 */
[----:B------:R-:W-:Y:S02]  /*3a60*/  LOP3.LUT P3, RZ, R16, 0xff, RZ, 0xc0, !PT ;  /* 0x000000ff10ff7812 */ /* 0x000fe4000786c0ff */
[----:B-1----:R-:W-:-:S03]  /*3a70*/  ISETP.NE.AND P5, PT, R17, RZ, PT ;  /* 0x000000ff1100720c */ /* 0x002fc60003fa5270 */
[C---:B---3--:R-:W-:Y:S02]  /*3a80*/  @P2 SEL R2, R6.reuse, R2, P0 ;  /* 0x0000000206022207 */ /* 0x048fe40000000000 */
        /* <DEDUP_REMOVED lines=17> */
[----:B------:R-:W3:Y:S01]  /*3ba0*/  LDS.64 R4, [UR5+0x70] ;  /* 0x00007005ff047984 */ /* 0x000ee20008000a00 */
        /* <DEDUP_REMOVED lines=8> */
[----:B--2---:R-:W-:Y:S02]  /*3c30*/  ISETP.LT.U32.AND P0, PT, R8, R13, PT ;  /* 0x0000000d0800720c */ /* 0x004fe40003f01070 */
[----:B------:R-:W-:Y:S01]  /*3c40*/  @P5 SEL R14, R18, 0x1, !P3 ;  /* 0x00000001120e5807 */ /* 0x000fe20005800000 */
[----:B------:R-:W2:Y:S01]  /*3c50*/  LDS.64 R2, [UR5+0x80] ;  /* 0x00008005ff027984 */ /* 0x000ea20008000a00 */
        /* <DEDUP_REMOVED lines=16> */
[----:B---3--:R-:W-:Y:S02]  /*3d60*/  ISETP.LT.U32.AND P0, PT, R4, R9, PT ;  /* 0x000000090400720c */ /* 0x008fe40003f01070 */
        /* <DEDUP_REMOVED lines=8> */
[----:B--2---:R-:W-:-:S04]  /*3df0*/  ISETP.LT.U32.AND P0, PT, R2, R7, PT ;  /* 0x000000070200720c */ /* 0x004fc80003f01070 */
[C---:B------:R-:W-:Y:S02]  /*3e00*/  ISETP.LT.AND.EX P0, PT, R3.reuse, R5, PT, P0 ;  /* 0x000000050300720c */ /* 0x040fe40003f01300 */
[----:B------:R-:W-:Y:S02]  /*3e10*/  @P2 SEL R10, R12, 0x1, !P4 ;  /* 0x000000010c0a2807 */ /* 0x000fe40006000000 */
[----:B------:R-:W-:Y:S02]  /*3e20*/  @P4 SEL R7, R2, R7, P0 ;  /* 0x0000000702074207 */ /* 0x000fe40000000000 */
[----:B------:R-:W-:Y:S02]  /*3e30*/  @P4 SEL R5, R3, R5, P0 ;  /* 0x0000000503054207 */ /* 0x000fe40000000000 */
[----:B------:R-:W-:Y:S02]  /*3e40*/  PRMT R4, R10, 0x7610, R4 ;  /* 0x000076100a047816 */ /* 0x000fe40000000004 */
[----:B------:R-:W-:-:S02]  /*3e50*/  SEL R2, R2, R7, !P2 ;  /* 0x0000000702027207 */ /* 0x000fc40005000000 */
[----:B------:R-:W-:-:S07]  /*3e60*/  SEL R3, R3, R5, !P2 ;  /* 0x0000000503037207 */ /* 0x000fce0005000000 */
.L_x_24:
[----:B------:R-:W-:Y:S05]  /*3e70*/  BSYNC.RECONVERGENT B0 ;  /* 0x0000000000007941 */ /* 0x000fea0003800200 */
.L_x_1:
[----:B------:R-:W-:Y:S05]  /*3e80*/  @P1 EXIT ;  /* 0x000000000000194d */ /* 0x000fea0003800000 */
[----:B0-234-:R-:W0:Y:S01]  /*3e90*/  LDC.64 R8, c[0x0][0x3a0] ;  /* 0x0000e800ff087b82 */ /* 0x01de220000000a00 */
[----:B------:R-:W-:Y:S02]  /*3ea0*/  PRMT R7, R4, 0x7610, R7 ;  /* 0x0000761004077816 */ /* 0x000fe40000000007 */
[----:B-1----:R-:W-:Y:S02]  /*3eb0*/  ISETP.NE.AND P1, PT, R0, RZ, PT ;  /* 0x000000ff0000720c */ /* 0x002fe40003f25270 */
[----:B------:R-:W-:-:S03]  /*3ec0*/  LOP3.LUT P2, RZ, R7, 0xff, RZ, 0xc0, !PT ;  /* 0x000000ff07ff7812 */ /* 0x000fc6000784c0ff */
[----:B------:R-:W1:Y:S08]  /*3ed0*/  LDC.64 R4, c[0x0][0x388] ;  /* 0x0000e200ff047b82 */ /* 0x000e700000000a00 */
[----:B------:R-:W-:Y:S02]  /*3ee0*/  @P1 SEL R7, R0, 0x1, !P2 ;  /* 0x0000000100071807 */ /* 0x000fe40005000000 */
[----:B0-----:R-:W-:-:S04]  /*3ef0*/  ISETP.LT.U32.AND P0, PT, R2, R8, PT ;  /* 0x000000080200720c */ /* 0x001fc80003f01070 */
[----:B------:R-:W-:-:S04]  /*3f00*/  ISETP.LT.AND.EX P0, PT, R3, R9, PT, P0 ;  /* 0x000000090300720c */ /* 0x000fc80003f01300 */
[C---:B------:R-:W-:Y:S01]  /*3f10*/  @P2 SEL R8, R2.reuse, R8, P0 ;  /* 0x0000000802082207 */ /* 0x040fe20000000000 */
[----:B-1----:R-:W-:Y:S01]  /*3f20*/  STG.E.U8 desc[UR8][R4.64], R7 ;  /* 0x0000000704007986 */ /* 0x002fe2000c101108 */
[C---:B------:R-:W-:Y:S02]  /*3f30*/  @P2 SEL R9, R3.reuse, R9, P0 ;  /* 0x0000000903092207 */ /* 0x040fe40000000000 */
[----:B------:R-:W-:Y:S02]  /*3f40*/  SEL R2, R2, R8, !P1 ;  /* 0x0000000802027207 */ /* 0x000fe40004800000 */
[----:B------:R-:W-:-:S05]  /*3f50*/  SEL R3, R3, R9, !P1 ;  /* 0x0000000903037207 */ /* 0x000fca0004800000 */
[----:B------:R-:W-:Y:S01]  /*3f60*/  STG.E.64 desc[UR8][R4.64+0x8], R2 ;  /* 0x0000080204007986 */ /* 0x000fe2000c101b08 */
[----:B------:R-:W-:Y:S05]  /*3f70*/  EXIT ;  /* 0x000000000000794d */ /* 0x000fea0003800000 */
.L_x_63:
[----:B------:R-:W-:-:S00]  /*3f80*/  BRA `(.L_x_63) ;  /* 0xfffffffc00fc7947 */ /* 0x000fc0000383ffff */
[----:B------:R-:W-:-:S00]  /*3f90*/  NOP ;  /* 0x0000000000007918 */ /* 0x000fc00000000000 */
        /* <DEDUP_REMOVED lines=14> */
.L_x_635:


//--------------------- .text._ZN3cub18CUB_300001_SM_10006detail6reduce18DeviceReduceKernelINS2_10policy_hubIN4cuda3std3__45tupleIJblEEEyN6thrust24THRUST_300001_SM_1000_NS8cuda_cub9__find_if7functorIS9_EEE10Policy1000ENSB_12zip_iteratorINS8_IJNSD_26transform_input_iterator_tIbNSC_6detail35transform_pair_of_input_iterators_tIbNSB_6detail15normal_iteratorINSB_10device_ptrIjEEEESQ_NS7_8equal_toIjEEEENS7_10__not_fn_tINS7_10__identityEEEEENSB_17counting_iteratorIlNSB_11use_defaultESZ_SZ_EEEEEEEySF_S9_SV_EEvT0_PT3_T1_NS0_13GridEvenShareIS16_EET2_T4_ --------------------------
	.section	.text._ZN3cub18CUB_300001_SM_10006detail6reduce18DeviceReduceKernelINS2_10policy_hubIN4cuda3std3__45tupleIJblEEEyN6thrust24THRUST_300001_SM_1000_NS8cuda_cub9__find_if7functorIS9_EEE10Policy1000ENSB_12zip_iteratorINS8_IJNSD_26transform_input_iterator_tIbNSC_6detail35transform_pair_of_input_iterators_tIbNSB_6detail15normal_iteratorINSB_10device_ptrIjEEEESQ_NS7_8equal_toIjEEEENS7_10__not_fn_tINS7_10__identityEEEEENSB_17counting_iteratorIlNSB_11use_defaultESZ_SZ_EEEEEEEySF_S9_SV_EEvT0_PT3_T1_NS0_13GridEvenShareIS16_EET2_T4_,"ax",@progbits
	.align	128
        .global         _ZN3cub18CUB_300001_SM_10006detail6reduce18DeviceReduceKernelINS2_10policy_hubIN4cuda3std3__45tupleIJblEEEyN6thrust24THRUST_300001_SM_1000_NS8cuda_cub9__find_if7functorIS9_EEE10Policy1000ENSB_12zip_iteratorINS8_IJNSD_26transform_input_iterator_tIbNSC_6detail35transform_pair_of_input_iterators_tIbNSB_6detail15normal_iteratorINSB_10device_ptrIjEEEESQ_NS7_8equal_toIjEEEENS7_10__not_fn_tINS7_10__identityEEEEENSB_17counting_iteratorIlNSB_11use_defaultESZ_SZ_EEEEEEEySF_S9_SV_EEvT0_PT3_T1_NS0_13GridEvenShareIS16_EET2_T4_
        .type           _ZN3cub18CUB_300001_SM_10006detail6reduce18DeviceReduceKernelINS2_10policy_hubIN4cuda3std3__45tupleIJblEEEyN6thrust24THRUST_300001_SM_1000_NS8cuda_cub9__find_if7functorIS9_EEE10Policy1000ENSB_12zip_iteratorINS8_IJNSD_26transform_input_iterator_tIbNSC_6detail35transform_pair_of_input_iterators_tIbNSB_6detail15normal_iteratorINSB_10device_ptrIjEEEESQ_NS7_8equal_toIjEEEENS7_10__not_fn_tINS7_10__identityEEEEENSB_17counting_iteratorIlNSB_11use_defaultESZ_SZ_EEEEEEEySF_S9_SV_EEvT0_PT3_T1_NS0_13GridEvenShareIS16_EET2_T4_,@function
        .size           _ZN3cub18CUB_300001_SM_10006detail6reduce18DeviceReduceKernelINS2_10policy_hubIN4cuda3std3__45tupleIJblEEEyN6thrust24THRUST_300001_SM_1000_NS8cuda_cub9__find_if7functorIS9_EEE10Policy1000ENSB_12zip_iteratorINS8_IJNSD_26transform_input_iterator_tIbNSC_6detail35transform_pair_of_input_iterators_tIbNSB_6detail15normal_iteratorINSB_10device_ptrIjEEEESQ_NS7_8equal_toIjEEEENS7_10__not_fn_tINS7_10__identityEEEEENSB_17counting_iteratorIlNSB_11use_defaultESZ_SZ_EEEEEEEySF_S9_SV_EEvT0_PT3_T1_NS0_13GridEvenShareIS16_EET2_T4_,(.L_x_636 - _ZN3cub18CUB_300001_SM_10006detail6reduce18DeviceReduceKernelINS2_10policy_hubIN4cuda3std3__45tupleIJblEEEyN6thrust24THRUST_300001_SM_1000_NS8cuda_cub9__find_if7functorIS9_EEE10Policy1000ENSB_12zip_iteratorINS8_IJNSD_26transform_input_iterator_tIbNSC_6detail35transform_pair_of_input_iterators_tIbNSB_6detail15normal_iteratorINSB_10device_ptrIjEEEESQ_NS7_8equal_toIjEEEENS7_10__not_fn_tINS7_10__identityEEEEENSB_17counting_iteratorIlNSB_11use_defaultESZ_SZ_EEEEEEEySF_S9_SV_EEvT0_PT3_T1_NS0_13GridEvenShareIS16_EET2_T4_)
        .other          _ZN3cub18CUB_300001_SM_10006detail6reduce18DeviceReduceKernelINS2_10policy_hubIN4cuda3std3__45tupleIJblEEEyN6thrust24THRUST_300001_SM_1000_NS8cuda_cub9__find_if7functorIS9_EEE10Policy1000ENSB_12zip_iteratorINS8_IJNSD_26transform_input_iterator_tIbNSC_6detail35transform_pair_of_input_iterators_tIbNSB_6detail15normal_iteratorINSB_10device_ptrIjEEEESQ_NS7_8equal_toIjEEEENS7_10__not_fn_tINS7_10__identityEEEEENSB_17counting_iteratorIlNSB_11use_defaultESZ_SZ_EEEEEEEySF_S9_SV_EEvT0_PT3_T1_NS0_13GridEvenShareIS16_EET2_T4_,@"STO_CUDA_ENTRY STV_DEFAULT"
_ZN3cub18CUB_300001_SM_10006detail6reduce18DeviceReduceKernelINS2_10policy_hubIN4cuda3std3__45tupleIJblEEEyN6thrust24THRUST_300001_SM_1000_NS8cuda_cub9__find_if7functorIS9_EEE10Policy1000ENSB_12zip_iteratorINS8_IJNSD_26transform_input_iterator_tIbNSC_6detail35transform_pair_of_input_iterators_tIbNSB_6detail15normal_iteratorINSB_10device_ptrIjEEEESQ_NS7_8equal_toIjEEEENS7_10__not_fn_tINS7_10__identityEEEEENSB_17counting_iteratorIlNSB_11use_defaultESZ_SZ_EEEEEEEySF_S9_SV_EEvT0_PT3_T1_NS0_13GridEvenShareIS16_EET2_T4_:
.text._ZN3cub18CUB_300001_SM_10006detail6reduce18DeviceReduceKernelINS2_10policy_hubIN4cuda3std3__45tupleIJblEEEyN6thrust24THRUST_300001_SM_1000_NS8cuda_cub9__find_if7functorIS9_EEE10Policy1000ENSB_12zip_iteratorINS8_IJNSD_26transform_input_iterator_tIbNSC_6detail35transform_pair_of_input_iterators_tIbNSB_6detail15normal_iteratorINSB_10device_ptrIjEEEESQ_NS7_8equal_toIjEEEENS7_10__not_fn_tINS7_10__identityEEEEENSB_17counting_iteratorIlNSB_11use_defaultESZ_SZ_EEEEEEEySF_S9_SV_EEvT0_PT3_T1_NS0_13GridEvenShareIS16_EET2_T4_:
[----:B------:R-:W-:Y:S01]  /*0000*/  LDC R1, c[0x0][0x37c] ;  /* 0x0000df00ff017b82 */ /* 0x000fe20000000800 */
[----:B------:R-:W0:Y:S01]  /*0010*/  S2R R0, SR_CTAID.X ;  /* 0x0000000000007919 */ /* 0x000e220000002500 */
[----:B------:R-:W1:Y:S01]  /*0020*/  LDCU.64 UR6, c[0x0][0x3d8] ;  /* 0x00007b00ff0677ac */ /* 0x000e620008000a00 */
[----:B------:R-:W-:Y:S01]  /*0030*/  BSSY.RECONVERGENT B0, `(.L_x_64) ;  /* 0x00005d6000007945 */ /* 0x000fe20003800200 */
[----:B------:R-:W2:Y:S01]  /*0040*/  LDCU UR5, c[0x0][0x3e0] ;  /* 0x00007c00ff0577ac */ /* 0x000ea20008000800 */
[----:B------:R-:W3:Y:S01]  /*0050*/  LDCU.64 UR12, c[0x0][0x358] ;  /* 0x00006b00ff0c77ac */ /* 0x000ee20008000a00 */
[----:B-1----:R-:W-:Y:S02]  /*0060*/  IMAD.U32 R2, RZ, RZ, UR6 ;  /* 0x00000006ff027e24 */ /* 0x002fe4000f8e00ff */
[----:B------:R-:W-:Y:S01]  /*0070*/  IMAD.U32 R3, RZ, RZ, UR7 ;  /* 0x00000007ff037e24 */ /* 0x000fe2000f8e00ff */
[----:B--2---:R-:W-:-:S04]  /*0080*/  USHF.L.U32 UR5, UR5, 0xa, URZ ;  /* 0x0000000a05057899 */ /* 0x004fc800080006ff */
[----:B------:R-:W-:Y:S01]  /*0090*/  USHF.R.S32.HI UR4, URZ, 0x1f, UR5 ;  /* 0x0000001fff047899 */ /* 0x000fe20008011405 */
[----:B0-----:R-:W-:-:S05]  /*00a0*/  IMAD.SHL.U32 R11, R0, 0x400, RZ ;  /* 0x00000400000b7824 */ /* 0x001fca00078e00ff */
[----:B------:R-:W-:-:S04]  /*00b0*/  IADD3 R21, P1, PT, -R11, R2, RZ ;  /* 0x000000020b157210 */ /* 0x000fc80007f3e1ff */
[----:B------:R-:W-:Y:S02]  /*00c0*/  ISETP.GT.U32.AND P0, PT, R21, 0x3ff, PT ;  /* 0x000003ff1500780c */ /* 0x000fe40003f04070 */
[----:B------:R-:W-:-:S04]  /*00d0*/  IADD3.X R20, PT, PT, R3, -0x1, RZ, P1, !PT ;  /* 0xffffffff03147810 */ /* 0x000fc80000ffe4ff */
[----:B------:R-:W-:-:S13]  /*00e0*/  ISETP.GT.U32.AND.EX P0, PT, R20, RZ, PT, P0 ;  /* 0x000000ff1400720c */ /* 0x000fda0003f04100 */
[----:B---3--:R-:W-:Y:S05]  /*00f0*/  @P0 BRA `(.L_x_65) ;  /* 0x0000003000bc0947 */ /* 0x008fea0003800000 */
[----:B------:R-:W0:Y:S01]  /*0100*/  S2R R10, SR_TID.X ;  /* 0x00000000000a7919 */ /* 0x000e220000002100 */
[----:B------:R-:W1:Y:S01]  /*0110*/  LDC.64 R4, c[0x0][0x380] ;  /* 0x0000e000ff047b82 */ /* 0x000e620000000a00 */
[----:B------:R-:W-:-:S07]  /*0120*/  IMAD.IADD R9, R2, 0x1, -R11 ;  /* 0x0000000102097824 */ /* 0x000fce00078e0a0b */
[----:B------:R-:W2:Y:S01]  /*0130*/  LDC.64 R12, c[0x0][0x388] ;  /* 0x0000e200ff0c7b82 */ /* 0x000ea20000000a00 */
[----:B------:R-:W-:Y:S01]  /*0140*/  CS2R R6, SRZ ;  /* 0x0000000000067805 */ /* 0x000fe2000001ff00 */
[----:B------:R-:W3:Y:S01]  /*0150*/  LDCU.64 UR8, c[0x0][0x3a0] ;  /* 0x00007400ff0877ac */ /* 0x000ee20008000a00 */
[----:B------:R-:W4:Y:S01]  /*0160*/  LDCU.128 UR4, c[0x0][0x380] ;  /* 0x00007000ff0477ac */ /* 0x000f220008000c00 */
[----:B0-----:R-:W-:-:S13]  /*0170*/  ISETP.GE.AND P1, PT, R10, R9, PT ;  /* 0x000000090a00720c */ /* 0x001fda0003f26270 */
[----:B------:R-:W-:Y:S01]  /*0180*/  @!P1 IMAD.IADD R3, R11, 0x1, R10 ;  /* 0x000000010b039824 */ /* 0x000fe200078e020a */
[----:B------:R-:W0:Y:S03]  /*0190*/  @!P1 LDC.64 R16, c[0x0][0x3a0] ;  /* 0x0000e800ff109b82 */ /* 0x000e260000000a00 */
[----:B-1----:R-:W-:-:S04]  /*01a0*/  @!P1 IMAD.WIDE.U32 R4, R3, 0x4, R4 ;  /* 0x0000000403049825 */ /* 0x002fc800078e0004 */
[----:B--2---:R-:W-:Y:S02]  /*01b0*/  @!P1 IMAD.WIDE.U32 R12, R3, 0x4, R12 ;  /* 0x00000004030c9825 */ /* 0x004fe400078e000c */
[----:B------:R-:W2:Y:S04]  /*01c0*/  @!P1 LDG.E R4, desc[UR12][R4.64] ;  /* 0x0000000c04049981 */ /* 0x000ea8000c1e1900 */
[----:B------:R-:W2:Y:S01]  /*01d0*/  @!P1 LDG.E R13, desc[UR12][R12.64] ;  /* 0x0000000c0c0d9981 */ /* 0x000ea2000c1e1900 */
[----:B------:R-:W-:Y:S01]  /*01e0*/  IMAD.MOV.U32 R14, RZ, RZ, R10 ;  /* 0x000000ffff0e7224 */ /* 0x000fe200078e000a */
[----:B------:R-:W-:Y:S01]  /*01f0*/  PRMT R8, RZ, 0x7610, R8 ;  /* 0x00007610ff087816 */ /* 0x000fe20000000008 */
[----:B------:R-:W-:Y:S01]  /*0200*/  @!P1 VIADD R14, R10, 0x100 ;  /* 0x000001000a0e9836 */ /* 0x000fe20000000000 */
[----:B------:R-:W-:Y:S04]  /*0210*/  BSSY.RECONVERGENT B1, `(.L_x_66) ;  /* 0x000014b000017945 */ /* 0x000fe80003800200 */
[----:B------:R-:W-:-:S02]  /*0220*/  ISETP.GE.AND P2, PT, R14, R9, PT ;  /* 0x000000090e00720c */ /* 0x000fc40003f46270 */
[----:B0-----:R-:W-:-:S05]  /*0230*/  @!P1 IADD3 R6, P3, PT, R3, R16, RZ ;  /* 0x0000001003069210 */ /* 0x001fca0007f7e0ff */
[----:B------:R-:W-:Y:S01]  /*0240*/  @!P1 IMAD.X R7, RZ, RZ, R17, P3 ;  /* 0x000000ffff079224 */ /* 0x000fe200018e0611 */
[----:B--2---:R-:W-:-:S04]  /*0250*/  @!P1 ISETP.NE.AND P0, PT, R4, R13, PT ;  /* 0x0000000d0400920c */ /* 0x004fc80003f05270 */
[----:B------:R-:W-:-:S04]  /*0260*/  @!P1 SEL R3, RZ, 0x1, !P0 ;  /* 0x00000001ff039807 */ /* 0x000fc80004000000 */
[----:B------:R-:W-:Y:S01]  /*0270*/  @!P1 PRMT R8, R3, 0x7610, R8 ;  /* 0x0000761003089816 */ /* 0x000fe20000000008 */
[----:B---34-:R-:W-:Y:S06]  /*0280*/  @P2 BRA `(.L_x_67) ;  /* 0x00000014000c2947 */ /* 0x018fec0003800000 */
[----:B------:R-:W-:Y:S01]  /*0290*/  LOP3.LUT R3, RZ, R14, RZ, 0x33, !PT ;  /* 0x0000000eff037212 */ /* 0x000fe200078e33ff */
[----:B------:R-:W-:Y:S04]  /*02a0*/  BSSY.RECONVERGENT B2, `(.L_x_68) ;  /* 0x00000a0000027945 */ /* 0x000fe80003800200 */
[----:B------:R-:W-:-:S04]  /*02b0*/  IMAD.IADD R12, R3, 0x1, R2 ;  /* 0x00000001030c7824 */ /* 0x000fc800078e0202 */
[----:B------:R-:W-:-:S05]  /*02c0*/  IMAD.IADD R13, R12, 0x1, -R11 ;  /* 0x000000010c0d7824 */ /* 0x000fca00078e0a0b */
[C---:B------:R-:W-:Y:S02]  /*02d0*/  ISETP.GE.U32.AND P0, PT, R13.reuse, 0x700, PT ;  /* 0x000007000d00780c */ /* 0x040fe40003f06070 */
[----:B------:R-:W-:-:S04]  /*02e0*/  LEA.HI R13, R13, 0x1, RZ, 0x18 ;  /* 0x000000010d0d7811 */ /* 0x000fc800078fc0ff */
[----:B------:R-:W-:-:S07]  /*02f0*/  LOP3.LUT R26, R13, 0x7, RZ, 0xc0, !PT ;  /* 0x000000070d1a7812 */ /* 0x000fce00078ec0ff */
[----:B------:R-:W-:Y:S05]  /*0300*/  @!P0 BRA `(.L_x_69) ;  /* 0x0000000800648947 */ /* 0x000fea0003800000 */
[----:B------:R-:W-:Y:S01]  /*0310*/  LOP3.LUT R15, R13, 0x1fffff8, RZ, 0xc0, !PT ;  /* 0x01fffff80d0f7812 */ /* 0x000fe200078ec0ff */
[----:B------:R-:W-:Y:S01]  /*0320*/  BSSY.RECONVERGENT B3, `(.L_x_70) ;  /* 0x0000096000037945 */ /* 0x000fe20003800200 */
[----:B------:R-:W-:-:S03]  /*0330*/  VIADD R14, R14, 0x400 ;  /* 0x000004000e0e7836 */ /* 0x000fc60000000000 */
[----:B------:R-:W-:-:S07]  /*0340*/  IMAD.MOV R15, RZ, RZ, -R15 ;  /* 0x000000ffff0f7224 */ /* 0x000fce00078e0a0f */
.L_x_71:
[----:B------:R-:W-:-:S05]  /*0350*/  VIADD R2, R14, 0xfffffc00 ;  /* 0xfffffc000e027836 */ /* 0x000fca0000000000 */
[----:B------:R-:W-:-:S04]  /*0360*/  IADD3 R21, P0, PT, R11, R2, RZ ;  /* 0x000000020b157210 */ /* 0x000fc80007f1e0ff */
[----:B------:R-:W-:Y:S01]  /*0370*/  LEA.HI.X.SX32 R24, R2, RZ, 0x1, P0 ;  /* 0x000000ff02187211 */ /* 0x000fe200000f0eff */
[----:B------:R-:W-:-:S03]  /*0380*/  IMAD.SHL.U32 R4, R21, 0x4, RZ ;  /* 0x0000000415047824 */ /* 0x000fc600078e00ff */
[----:B------:R-:W-:Y:S02]  /*0390*/  SHF.L.U64.HI R5, R21, 0x2, R24 ;  /* 0x0000000215057819 */ /* 0x000fe40000010218 */
[C---:B------:R-:W-:Y:S02]  /*03a0*/  IADD3 R2, P0, PT, R4.reuse, UR4, RZ ;  /* 0x0000000404027c10 */ /* 0x040fe4000ff1e0ff */
[----:B------:R-:W-:Y:S02]  /*03b0*/  IADD3 R4, P1, PT, R4, UR6, RZ ;  /* 0x0000000604047c10 */ /* 0x000fe4000ff3e0ff */
[C---:B------:R-:W-:Y:S02]  /*03c0*/  IADD3.X R3, PT, PT, R5.reuse, UR5, RZ, P0, !PT ;  /* 0x0000000505037c10 */ /* 0x040fe400087fe4ff */
[----:B------:R-:W-:-:S03]  /*03d0*/  IADD3.X R5, PT, PT, R5, UR7, RZ, P1, !PT ;  /* 0x0000000705057c10 */ /* 0x000fc60008ffe4ff */
[----:B------:R-:W2:Y:S04]  /*03e0*/  LDG.E R17, desc[UR12][R2.64] ;  /* 0x0000000c02117981 */ /* 0x000ea8000c1e1900 */
[----:B------:R-:W2:Y:S04]  /*03f0*/  LDG.E R18, desc[UR12][R4.64] ;  /* 0x0000000c04127981 */ /* 0x000ea8000c1e1900 */
[----:B------:R-:W3:Y:S04]  /*0400*/  LDG.E R23, desc[UR12][R2.64+0x400] ;  /* 0x0004000c02177981 */ /* 0x000ee8000c1e1900 */
[----:B------:R-:W3:Y:S04]  /*0410*/  LDG.E R16, desc[UR12][R4.64+0x400] ;  /* 0x0004000c04107981 */ /* 0x000ee8000c1e1900 */
[----:B------:R-:W4:Y:S04]  /*0420*/  LDG.E R20, desc[UR12][R2.64+0x800] ;  /* 0x0008000c02147981 */ /* 0x000f28000c1e1900 */
[----:B------:R-:W4:Y:S01]  /*0430*/  LDG.E R19, desc[UR12][R4.64+0x800] ;  /* 0x0008000c04137981 */ /* 0x000f22000c1e1900 */
[----:B------:R-:W-:-:S02]  /*0440*/  PRMT R22, R8, 0x7610, R22 ;  /* 0x0000761008167816 */ /* 0x000fc40000000016 */
[----:B------:R-:W-:Y:S01]  /*0450*/  IADD3 R21, P0, PT, R21, UR8, RZ ;  /* 0x0000000815157c10 */ /* 0x000fe2000ff1e0ff */
[----:B------:R-:W5:Y:S01]  /*0460*/  LDG.E R8, desc[UR12][R2.64+0xc00] ;  /* 0x000c000c02087981 */ /* 0x000f62000c1e1900 */
[----:B------:R-:W-:Y:S02]  /*0470*/  LOP3.LUT P2, RZ, R22, 0xff, RZ, 0xc0, !PT ;  /* 0x000000ff16ff7812 */ /* 0x000fe4000784c0ff */
[----:B------:R-:W-:Y:S02]  /*0480*/  IADD3.X R24, PT, PT, R24, UR9, RZ, P0, !PT ;  /* 0x0000000918187c10 */ /* 0x000fe400087fe4ff */
[----:B------:R-:W-:-:S04]  /*0490*/  ISETP.LT.U32.AND P0, PT, R21, R6, PT ;  /* 0x000000061500720c */ /* 0x000fc80003f01070 */
[----:B------:R-:W-:Y:S02]  /*04a0*/  ISETP.LT.AND.EX P0, PT, R24, R7, PT, P0 ;  /* 0x000000071800720c */ /* 0x000fe40003f01300 */
[CC--:B--2---:R-:W-:Y:S02]  /*04b0*/  ISETP.NE.AND P3, PT, R17.reuse, R18.reuse, P2 ;  /* 0x000000121100720c */ /* 0x0c4fe40001765270 */
[----:B------:R-:W-:Y:S02]  /*04c0*/  ISETP.NE.AND P1, PT, R17, R18, PT ;  /* 0x000000121100720c */ /* 0x000fe40003f25270 */
[----:B------:R-:W5:Y:S01]  /*04d0*/  LDG.E R17, desc[UR12][R4.64+0xc00] ;  /* 0x000c000c04117981 */ /* 0x000f62000c1e1900 */
[----:B------:R-:W-:Y:S02]  /*04e0*/  SEL R18, R21, R6, P0 ;  /* 0x0000000615127207 */ /* 0x000fe40000000000 */
[----:B------:R-:W-:-:S06]  /*04f0*/  @!P2 SEL R22, RZ, 0x1, !P1 ;  /* 0x00000001ff16a807 */ /* 0x000fcc0004800000 */
[----:B------:R-:W-:Y:S01]  /*0500*/  @!P3 SEL R18, R21, R6, !P2 ;  /* 0x000000061512b207 */ /* 0x000fe20005000000 */
[----:B------:R-:W-:Y:S01]  /*0510*/  VIADD R6, R14, 0xfffffd00 ;  /* 0xfffffd000e067836 */ /* 0x000fe20000000000 */
[CC--:B------:R-:W-:Y:S02]  /*0520*/  SEL R21, R24.reuse, R7.reuse, P0 ;  /* 0x0000000718157207 */ /* 0x0c0fe40000000000 */
[----:B------:R-:W-:Y:S02]  /*0530*/  @!P3 SEL R21, R24, R7, !P2 ;  /* 0x000000071815b207 */ /* 0x000fe40005000000 */
[----:B------:R-:W-:Y:S02]  /*0540*/  SHF.R.S32.HI R7, RZ, 0x1f, R6 ;  /* 0x0000001fff077819 */ /* 0x000fe40000011406 */
[----:B------:R-:W-:Y:S02]  /*0550*/  IADD3 R25, P0, P4, R6, UR8, R11 ;  /* 0x0000000806197c10 */ /* 0x000fe4000fc1e00b */
[----:B------:R-:W-:Y:S01]  /*0560*/  SEL R22, R22, 0x1, !P3 ;  /* 0x0000000116167807 */ /* 0x000fe20005800000 */
[----:B------:R-:W2:Y:S01]  /*0570*/  LDG.E R6, desc[UR12][R2.64+0x1000] ;  /* 0x0010000c02067981 */ /* 0x000ea2000c1e1900 */
[----:B------:R-:W-:-:S02]  /*0580*/  IADD3.X R24, PT, PT, R7, UR9, RZ, P0, P4 ;  /* 0x0000000907187c10 */ /* 0x000fc400087e84ff */
[----:B------:R-:W-:Y:S01]  /*0590*/  LOP3.LUT P2, RZ, R22, 0xff, RZ, 0xc0, !PT ;  /* 0x000000ff16ff7812 */ /* 0x000fe2000784c0ff */
[----:B------:R-:W2:Y:S03]  /*05a0*/  LDG.E R7, desc[UR12][R4.64+0x1000] ;  /* 0x0010000c04077981 */ /* 0x000ea6000c1e1900 */
[----:B---3--:R-:W-:Y:S02]  /*05b0*/  ISETP.NE.AND P3, PT, R23, R16, P2 ;  /* 0x000000101700720c */ /* 0x008fe40001765270 */
[----:B------:R-:W-:Y:S02]  /*05c0*/  ISETP.LT.U32.AND P0, PT, R25, R18, PT ;  /* 0x000000121900720c */ /* 0x000fe40003f01070 */
[----:B------:R-:W-:Y:S02]  /*05d0*/  ISETP.NE.AND P1, PT, R23, R16, PT ;  /* 0x000000101700720c */ /* 0x000fe40003f25270 */
[----:B------:R-:W-:-:S03]  /*05e0*/  ISETP.LT.AND.EX P0, PT, R24, R21, PT, P0 ;  /* 0x000000151800720c */ /* 0x000fc60003f01300 */
[----:B------:R-:W-:Y:S02]  /*05f0*/  @!P2 SEL R22, RZ, 0x1, !P1 ;  /* 0x00000001ff16a807 */ /* 0x000fe40004800000 */
[CC--:B------:R-:W-:Y:S02]  /*0600*/  SEL R23, R25.reuse, R18.reuse, P0 ;  /* 0x0000001219177207 */ /* 0x0c0fe40000000000 */
[----:B------:R-:W-:Y:S02]  /*0610*/  @!P3 SEL R23, R25, R18, !P2 ;  /* 0x000000121917b207 */ /* 0x000fe40005000000 */
[-C--:B------:R-:W-:Y:S02]  /*0620*/  SEL R18, R24, R21.reuse, P0 ;  /* 0x0000001518127207 */ /* 0x080fe40000000000 */
[----:B------:R-:W-:Y:S02]  /*0630*/  SEL R16, R22, 0x1, !P3 ;  /* 0x0000000116107807 */ /* 0x000fe40005800000 */
[----:B------:R-:W-:Y:S01]  /*0640*/  @!P3 SEL R18, R24, R21, !P2 ;  /* 0x000000151812b207 */ /* 0x000fe20005000000 */
[----:B------:R-:W3:Y:S04]  /*0650*/  LDG.E R22, desc[UR12][R2.64+0x1400] ;  /* 0x0014000c02167981 */ /* 0x000ee8000c1e1900 */
[----:B------:R-:W3:Y:S01]  /*0660*/  LDG.E R21, desc[UR12][R4.64+0x1400] ;  /* 0x0014000c04157981 */ /* 0x000ee2000c1e1900 */
[----:B------:R-:W-:Y:S01]  /*0670*/  LOP3.LUT P1, RZ, R16, 0xff, RZ, 0xc0, !PT ;  /* 0x000000ff10ff7812 */ /* 0x000fe2000782c0ff */
[----:B------:R-:W-:Y:S01]  /*0680*/  VIADD R24, R14, 0xfffffe00 ;  /* 0xfffffe000e187836 */ /* 0x000fe20000000000 */
[----:B----4-:R-:W-:-:S02]  /*0690*/  ISETP.NE.AND P2, PT, R20, R19, PT ;  /* 0x000000131400720c */ /* 0x010fc40003f45270 */
[----:B------:R-:W-:Y:S02]  /*06a0*/  ISETP.NE.AND P3, PT, R20, R19, P1 ;  /* 0x000000131400720c */ /* 0x000fe40000f65270 */
[----:B------:R-:W-:Y:S01]  /*06b0*/  SHF.R.S32.HI R27, RZ, 0x1f, R24 ;  /* 0x0000001fff1b7819 */ /* 0x000fe20000011418 */
[----:B------:R-:W4:Y:S01]  /*06c0*/  LDG.E R19, desc[UR12][R2.64+0x1800] ;  /* 0x0018000c02137981 */ /* 0x000f22000c1e1900 */
[----:B------:R-:W-:-:S03]  /*06d0*/  IADD3 R24, P0, P4, R24, UR8, R11 ;  /* 0x0000000818187c10 */ /* 0x000fc6000fc1e00b */
[----:B------:R-:W4:Y:S01]  /*06e0*/  LDG.E R20, desc[UR12][R4.64+0x1800] ;  /* 0x0018000c04147981 */ /* 0x000f22000c1e1900 */
[----:B------:R-:W-:Y:S02]  /*06f0*/  IADD3.X R27, PT, PT, R27, UR9, RZ, P0, P4 ;  /* 0x000000091b1b7c10 */ /* 0x000fe400087e84ff */
[----:B------:R-:W-:-:S04]  /*0700*/  ISETP.LT.U32.AND P0, PT, R24, R23, PT ;  /* 0x000000171800720c */ /* 0x000fc80003f01070 */
[----:B------:R-:W-:-:S04]  /*0710*/  ISETP.LT.AND.EX P0, PT, R27, R18, PT, P0 ;  /* 0x000000121b00720c */ /* 0x000fc80003f01300 */
[CC--:B------:R-:W-:Y:S02]  /*0720*/  SEL R25, R24.reuse, R23.reuse, P0 ;  /* 0x0000001718197207 */ /* 0x0c0fe40000000000 */
[----:B------:R-:W-:Y:S02]  /*0730*/  @!P3 SEL R25, R24, R23, !P1 ;  /* 0x000000171819b207 */ /* 0x000fe40004800000 */
[----:B------:R-:W4:Y:S04]  /*0740*/  LDG.E R23, desc[UR12][R2.64+0x1c00] ;  /* 0x001c000c02177981 */ /* 0x000f28000c1e1900 */
[----:B------:R0:W4:Y:S01]  /*0750*/  LDG.E R24, desc[UR12][R4.64+0x1c00] ;  /* 0x001c000c04187981 */ /* 0x000122000c1e1900 */
[----:B------:R-:W-:-:S04]  /*0760*/  @!P1 SEL R16, RZ, 0x1, !P2 ;  /* 0x00000001ff109807 */ /* 0x000fc80005000000 */
[----:B------:R-:W-:-:S04]  /*0770*/  SEL R28, R16, 0x1, !P3 ;  /* 0x00000001101c7807 */ /* 0x000fc80005800000 */
[----:B------:R-:W-:Y:S02]  /*0780*/  LOP3.LUT P2, RZ, R28, 0xff, RZ, 0xc0, !PT ;  /* 0x000000ff1cff7812 */ /* 0x000fe4000784c0ff */
[CC--:B------:R-:W-:Y:S02]  /*0790*/  SEL R16, R27.reuse, R18.reuse, P0 ;  /* 0x000000121b107207 */ /* 0x0c0fe40000000000 */
[----:B------:R-:W-:Y:S01]  /*07a0*/  @!P3 SEL R16, R27, R18, !P1 ;  /* 0x000000121b10b207 */ /* 0x000fe20004800000 */
[----:B------:R-:W-:-:S05]  /*07b0*/  VIADD R18, R14, 0xffffff00 ;  /* 0xffffff000e127836 */ /* 0x000fca0000000000 */
[----:B------:R-:W-:Y:S02]  /*07c0*/  SHF.R.S32.HI R27, RZ, 0x1f, R18 ;  /* 0x0000001fff1b7819 */ /* 0x000fe40000011412 */
[----:B------:R-:W-:-:S04]  /*07d0*/  IADD3 R18, P1, P4, R18, UR8, R11 ;  /* 0x0000000812127c10 */ /* 0x000fc8000fc3e00b */
[----:B------:R-:W-:Y:S02]  /*07e0*/  IADD3.X R27, PT, PT, R27, UR9, RZ, P1, P4 ;  /* 0x000000091b1b7c10 */ /* 0x000fe40008fe84ff */
[----:B0-----:R-:W-:Y:S01]  /*07f0*/  SHF.R.S32.HI R4, RZ, 0x1f, R14 ;  /* 0x0000001fff047819 */ /* 0x001fe2000001140e */
[----:B------:R-:W-:Y:S01]  /*0800*/  VIADD R15, R15, 0x8 ;  /* 0x000000080f0f7836 */ /* 0x000fe20000000000 */
[CC--:B-----5:R-:W-:Y:S02]  /*0810*/  ISETP.NE.AND P0, PT, R8.reuse, R17.reuse, PT ;  /* 0x000000110800720c */ /* 0x0e0fe40003f05270 */
[----:B------:R-:W-:Y:S02]  /*0820*/  ISETP.NE.AND P3, PT, R8, R17, P2 ;  /* 0x000000110800720c */ /* 0x000fe40001765270 */
[----:B------:R-:W-:-:S04]  /*0830*/  @!P2 SEL R28, RZ, 0x1, !P0 ;  /* 0x00000001ff1ca807 */ /* 0x000fc80004000000 */
[----:B------:R-:W-:Y:S02]  /*0840*/  SEL R28, R28, 0x1, !P3 ;  /* 0x000000011c1c7807 */ /* 0x000fe40005800000 */
[----:B------:R-:W-:Y:S02]  /*0850*/  ISETP.LT.U32.AND P0, PT, R18, R25, PT ;  /* 0x000000191200720c */ /* 0x000fe40003f01070 */
[----:B------:R-:W-:Y:S02]  /*0860*/  LOP3.LUT P1, RZ, R28, 0xff, RZ, 0xc0, !PT ;  /* 0x000000ff1cff7812 */ /* 0x000fe4000782c0ff */
[----:B------:R-:W-:-:S04]  /*0870*/  ISETP.LT.AND.EX P0, PT, R27, R16, PT, P0 ;  /* 0x000000101b00720c */ /* 0x000fc80003f01300 */
[----:B------:R-:W-:Y:S02]  /*0880*/  SEL R3, R18, R25, P0 ;  /* 0x0000001912037207 */ /* 0x000fe40000000000 */
[CC--:B------:R-:W-:Y:S02]  /*0890*/  SEL R2, R27.reuse, R16.reuse, P0 ;  /* 0x000000101b027207 */ /* 0x0c0fe40000000000 */
[----:B--2---:R-:W-:Y:S02]  /*08a0*/  ISETP.NE.AND P0, PT, R6, R7, PT ;  /* 0x000000070600720c */ /* 0x004fe40003f05270 */
[----:B------:R-:W-:Y:S02]  /*08b0*/  @!P3 SEL R3, R18, R25, !P2 ;  /* 0x000000191203b207 */ /* 0x000fe40005000000 */
[----:B------:R-:W-:Y:S02]  /*08c0*/  @!P3 SEL R2, R27, R16, !P2 ;  /* 0x000000101b02b207 */ /* 0x000fe40005000000 */
[----:B------:R-:W-:-:S02]  /*08d0*/  ISETP.NE.AND P3, PT, R6, R7, P1 ;  /* 0x000000070600720c */ /* 0x000fc40000f65270 */
[----:B------:R-:W-:Y:S02]  /*08e0*/  @!P1 SEL R28, RZ, 0x1, !P0 ;  /* 0x00000001ff1c9807 */ /* 0x000fe40004000000 */
[----:B------:R-:W-:Y:S02]  /*08f0*/  IADD3 R8, P4, P5, R14, UR8, R11 ;  /* 0x000000080e087c10 */ /* 0x000fe4000fd9e00b */
[----:B------:R-:W-:Y:S02]  /*0900*/  SEL R28, R28, 0x1, !P3 ;  /* 0x000000011c1c7807 */ /* 0x000fe40005800000 */
[----:B------:R-:W-:Y:S02]  /*0910*/  IADD3.X R17, PT, PT, R4, UR9, RZ, P4, P5 ;  /* 0x0000000904117c10 */ /* 0x000fe4000a7ea4ff */
[----:B------:R-:W-:Y:S02]  /*0920*/  ISETP.LT.U32.AND P0, PT, R8, R3, PT ;  /* 0x000000030800720c */ /* 0x000fe40003f01070 */
[----:B------:R-:W-:-:S02]  /*0930*/  LOP3.LUT P2, RZ, R28, 0xff, RZ, 0xc0, !PT ;  /* 0x000000ff1cff7812 */ /* 0x000fc4000784c0ff */
[----:B------:R-:W-:Y:S01]  /*0940*/  ISETP.LT.AND.EX P0, PT, R17, R2, PT, P0 ;  /* 0x000000021100720c */ /* 0x000fe20003f01300 */
[----:B------:R-:W-:-:S03]  /*0950*/  VIADD R6, R14, 0x100 ;  /* 0x000001000e067836 */ /* 0x000fc60000000000 */
[----:B------:R-:W-:Y:S02]  /*0960*/  SEL R4, R8, R3, P0 ;  /* 0x0000000308047207 */ /* 0x000fe40000000000 */
[CC--:B------:R-:W-:Y:S02]  /*0970*/  SEL R5, R17.reuse, R2.reuse, P0 ;  /* 0x0000000211057207 */ /* 0x0c0fe40000000000 */
[----:B---3--:R-:W-:Y:S02]  /*0980*/  ISETP.NE.AND P0, PT, R22, R21, PT ;  /* 0x000000151600720c */ /* 0x008fe40003f05270 */
[----:B------:R-:W-:Y:S02]  /*0990*/  @!P3 SEL R4, R8, R3, !P1 ;  /* 0x000000030804b207 */ /* 0x000fe40004800000 */
[----:B------:R-:W-:Y:S02]  /*09a0*/  @!P3 SEL R5, R17, R2, !P1 ;  /* 0x000000021105b207 */ /* 0x000fe40004800000 */
[----:B------:R-:W-:-:S02]  /*09b0*/  ISETP.NE.AND P3, PT, R22, R21, P2 ;  /* 0x000000151600720c */ /* 0x000fc40001765270 */
[----:B------:R-:W-:Y:S02]  /*09c0*/  @!P2 SEL R28, RZ, 0x1, !P0 ;  /* 0x00000001ff1ca807 */ /* 0x000fe40004000000 */
[----:B------:R-:W-:Y:S02]  /*09d0*/  SHF.R.S32.HI R3, RZ, 0x1f, R6 ;  /* 0x0000001fff037819 */ /* 0x000fe40000011406 */
[----:B------:R-:W-:Y:S02]  /*09e0*/  IADD3 R7, P4, P5, R6, UR8, R11 ;  /* 0x0000000806077c10 */ /* 0x000fe4000fd9e00b */
[----:B------:R-:W-:Y:S02]  /*09f0*/  SEL R28, R28, 0x1, !P3 ;  /* 0x000000011c1c7807 */ /* 0x000fe40005800000 */
[----:B------:R-:W-:Y:S02]  /*0a00*/  IADD3.X R8, PT, PT, R3, UR9, RZ, P4, P5 ;  /* 0x0000000903087c10 */ /* 0x000fe4000a7ea4ff */
[----:B------:R-:W-:-:S02]  /*0a10*/  ISETP.LT.U32.AND P0, PT, R7, R4, PT ;  /* 0x000000040700720c */ /* 0x000fc40003f01070 */
[----:B------:R-:W-:Y:S01]  /*0a20*/  LOP3.LUT P1, RZ, R28, 0xff, RZ, 0xc0, !PT ;  /* 0x000000ff1cff7812 */ /* 0x000fe2000782c0ff */
[----:B------:R-:W-:Y:S01]  /*0a30*/  VIADD R6, R14, 0x200 ;  /* 0x000002000e067836 */ /* 0x000fe20000000000 */
[----:B------:R-:W-:-:S04]  /*0a40*/  ISETP.LT.AND.EX P0, PT, R8, R5, PT, P0 ;  /* 0x000000050800720c */ /* 0x000fc80003f01300 */
[CC--:B------:R-:W-:Y:S02]  /*0a50*/  SEL R2, R7.reuse, R4.reuse, P0 ;  /* 0x0000000407027207 */ /* 0x0c0fe40000000000 */
[-C--:B------:R-:W-:Y:S02]  /*0a60*/  SEL R3, R8, R5.reuse, P0 ;  /* 0x0000000508037207 */ /* 0x080fe40000000000 */
[----:B------:R-:W-:Y:S02]  /*0a70*/  @!P3 SEL R2, R7, R4, !P2 ;  /* 0x000000040702b207 */ /* 0x000fe40005000000 */
[----:B------:R-:W-:Y:S02]  /*0a80*/  SHF.R.S32.HI R4, RZ, 0x1f, R6 ;  /* 0x0000001fff047819 */ /* 0x000fe40000011406 */
[----:B------:R-:W-:Y:S02]  /*0a90*/  IADD3 R7, P0, P4, R6, UR8, R11 ;  /* 0x0000000806077c10 */ /* 0x000fe4000fc1e00b */
[----:B------:R-:W-:-:S02]  /*0aa0*/  @!P3 SEL R3, R8, R5, !P2 ;  /* 0x000000050803b207 */ /* 0x000fc40005000000 */
[CC--:B----4-:R-:W-:Y:S02]  /*0ab0*/  ISETP.NE.AND P2, PT, R19.reuse, R20.reuse, PT ;  /* 0x000000141300720c */ /* 0x0d0fe40003f45270 */
[----:B------:R-:W-:Y:S02]  /*0ac0*/  ISETP.NE.AND P3, PT, R19, R20, P1 ;  /* 0x000000141300720c */ /* 0x000fe40000f65270 */
[----:B------:R-:W-:Y:S01]  /*0ad0*/  IADD3.X R6, PT, PT, R4, UR9, RZ, P0, P4 ;  /* 0x0000000904067c10 */ /* 0x000fe200087e84ff */
[----:B------:R-:W-:Y:S01]  /*0ae0*/  VIADD R4, R14, 0x300 ;  /* 0x000003000e047836 */ /* 0x000fe20000000000 */
[----:B------:R-:W-:Y:S02]  /*0af0*/  @!P1 SEL R28, RZ, 0x1, !P2 ;  /* 0x00000001ff1c9807 */ /* 0x000fe40005000000 */
[----:B------:R-:W-:Y:S02]  /*0b00*/  ISETP.LT.U32.AND P0, PT, R7, R2, PT ;  /* 0x000000020700720c */ /* 0x000fe40003f01070 */
[----:B------:R-:W-:-:S02]  /*0b10*/  SHF.R.S32.HI R5, RZ, 0x1f, R4 ;  /* 0x0000001fff057819 */ /* 0x000fc40000011404 */
[----:B------:R-:W-:Y:S02]  /*0b20*/  SEL R28, R28, 0x1, !P3 ;  /* 0x000000011c1c7807 */ /* 0x000fe40005800000 */
[----:B------:R-:W-:Y:S02]  /*0b30*/  IADD3 R4, P4, P5, R4, UR8, R11 ;  /* 0x0000000804047c10 */ /* 0x000fe4000fd9e00b */
[----:B------:R-:W-:Y:S02]  /*0b40*/  ISETP.LT.AND.EX P0, PT, R6, R3, PT, P0 ;  /* 0x000000030600720c */ /* 0x000fe40003f01300 */
[----:B------:R-:W-:Y:S02]  /*0b50*/  LOP3.LUT P2, RZ, R28, 0xff, RZ, 0xc0, !PT ;  /* 0x000000ff1cff7812 */ /* 0x000fe4000784c0ff */
[----:B------:R-:W-:Y:S02]  /*0b60*/  IADD3.X R5, PT, PT, R5, UR9, RZ, P4, P5 ;  /* 0x0000000905057c10 */ /* 0x000fe4000a7ea4ff */
[----:B------:R-:W-:-:S02]  /*0b70*/  SEL R17, R7, R2, P0 ;  /* 0x0000000207117207 */ /* 0x000fc40000000000 */
[CC--:B------:R-:W-:Y:S02]  /*0b80*/  SEL R16, R6.reuse, R3.reuse, P0 ;  /* 0x0000000306107207 */ /* 0x0c0fe40000000000 */
[----:B------:R-:W-:Y:S02]  /*0b90*/  ISETP.NE.AND P4, PT, R15, RZ, PT ;  /* 0x000000ff0f00720c */ /* 0x000fe40003f85270 */
[----:B------:R-:W-:Y:S02]  /*0ba0*/  @!P3 SEL R17, R7, R2, !P1 ;  /* 0x000000020711b207 */ /* 0x000fe40004800000 */
[----:B------:R-:W-:Y:S02]  /*0bb0*/  @!P3 SEL R16, R6, R3, !P1 ;  /* 0x000000030610b207 */ /* 0x000fe40004800000 */
[----:B------:R-:W-:Y:S02]  /*0bc0*/  ISETP.NE.AND P3, PT, R23, R24, P2 ;  /* 0x000000181700720c */ /* 0x000fe40001765270 */
[----:B------:R-:W-:-:S02]  /*0bd0*/  ISETP.LT.U32.AND P0, PT, R4, R17, PT ;  /* 0x000000110400720c */ /* 0x000fc40003f01070 */
[----:B------:R-:W-:Y:S02]  /*0be0*/  ISETP.NE.AND P1, PT, R23, R24, PT ;  /* 0x000000181700720c */ /* 0x000fe40003f25270 */
[CC--:B------:R-:W-:Y:S02]  /*0bf0*/  ISETP.LT.AND.EX P0, PT, R5.reuse, R16.reuse, PT, P0 ;  /* 0x000000100500720c */ /* 0x0c0fe40003f01300 */
[----:B------:R-:W-:Y:S01]  /*0c00*/  @!P2 SEL R28, RZ, 0x1, !P1 ;  /* 0x00000001ff1ca807 */ /* 0x000fe20004800000 */
[----:B------:R-:W-:Y:S01]  /*0c10*/  VIADD R14, R14, 0x800 ;  /* 0x000008000e0e7836 */ /* 0x000fe20000000000 */
[----:B------:R-:W-:Y:S02]  /*0c20*/  SEL R6, R4, R17, P0 ;  /* 0x0000001104067207 */ /* 0x000fe40000000000 */
[----:B------:R-:W-:Y:S02]  /*0c30*/  SEL R7, R5, R16, P0 ;  /* 0x0000001005077207 */ /* 0x000fe40000000000 */
[----:B------:R-:W-:-:S02]  /*0c40*/  SEL R8, R28, 0x1, !P3 ;  /* 0x000000011c087807 */ /* 0x000fc40005800000 */
[----:B------:R-:W-:Y:S02]  /*0c50*/  @!P3 SEL R6, R4, R17, !P2 ;  /* 0x000000110406b207 */ /* 0x000fe40005000000 */
[----:B------:R-:W-:Y:S01]  /*0c60*/  @!P3 SEL R7, R5, R16, !P2 ;  /* 0x000000100507b207 */ /* 0x000fe20005000000 */
[----:B------:R-:W-:Y:S06]  /*0c70*/  @P4 BRA `(.L_x_71) ;  /* 0xfffffff400b44947 */ /* 0x000fec000383ffff */
[----:B------:R-:W-:Y:S05]  /*0c80*/  BSYNC.RECONVERGENT B3 ;  /* 0x0000000000037941 */ /* 0x000fea0003800200 */
.L_x_70:
[----:B------:R-:W-:-:S07]  /*0c90*/  VIADD R14, R14, 0xfffffc00 ;  /* 0xfffffc000e0e7836 */ /* 0x000fce0000000000 */
.L_x_69:
[----:B------:R-:W-:Y:S05]  /*0ca0*/  BSYNC.RECONVERGENT B2 ;  /* 0x0000000000027941 */ /* 0x000fea0003800200 */
.L_x_68:
[----:B------:R-:W-:-:S13]  /*0cb0*/  ISETP.NE.AND P0, PT, R26, RZ, PT ;  /* 0x000000ff1a00720c */ /* 0x000fda0003f05270 */
[----:B------:R-:W-:Y:S05]  /*0cc0*/  @!P0 BRA `(.L_x_67) ;  /* 0x00000008007c8947 */ /* 0x000fea0003800000 */
[----:B------:R-:W-:Y:S01]  /*0cd0*/  ISETP.GE.U32.AND P0, PT, R26, 0x4, PT ;  /* 0x000000041a00780c */ /* 0x000fe20003f06070 */
[----:B------:R-:W-:Y:S01]  /*0ce0*/  BSSY.RECONVERGENT B2, `(.L_x_72) ;  /* 0x0000050000027945 */ /* 0x000fe20003800200 */
[----:B------:R-:W-:-:S11]  /*0cf0*/  LOP3.LUT P1, R13, R13, 0x3, RZ, 0xc0, !PT ;  /* 0x000000030d0d7812 */ /* 0x000fd6000782c0ff */
[----:B------:R-:W-:Y:S05]  /*0d00*/  @!P0 BRA `(.L_x_73) ;  /* 0x0000000400348947 */ /* 0x000fea0003800000 */
[----:B------:R-:W0:Y:S01]  /*0d10*/  LDCU.128 UR16, c[0x0][0x380] ;  /* 0x00007000ff1077ac */ /* 0x000e220008000c00 */
[----:B------:R-:W-:Y:S01]  /*0d20*/  IADD3 R23, P0, PT, R11, R14, RZ ;  /* 0x0000000e0b177210 */ /* 0x000fe20007f1e0ff */
[----:B------:R-:W1:Y:S03]  /*0d30*/  LDCU.64 UR10, c[0x0][0x3a0] ;  /* 0x00007400ff0a77ac */ /* 0x000e660008000a00 */
[----:B------:R-:W-:Y:S01]  /*0d40*/  LEA.HI.X.SX32 R24, R14, RZ, 0x1, P0 ;  /* 0x000000ff0e187211 */ /* 0x000fe200000f0eff */
[----:B------:R-:W-:-:S03]  /*0d50*/  IMAD.SHL.U32 R2, R23, 0x4, RZ ;  /* 0x0000000417027824 */ /* 0x000fc600078e00ff */
[----:B------:R-:W-:Y:S02]  /*0d60*/  SHF.L.U64.HI R3, R23, 0x2, R24 ;  /* 0x0000000217037819 */ /* 0x000fe40000010218 */
[C---:B0-----:R-:W-:Y:S02]  /*0d70*/  IADD3 R4, P0, PT, R2.reuse, UR16, RZ ;  /* 0x0000001002047c10 */ /* 0x041fe4000ff1e0ff */
        /* <DEDUP_REMOVED lines=8> */
[----:B------:R-:W4:Y:S04]  /*0e00*/  LDG.E R18, desc[UR12][R2.64+0x800] ;  /* 0x0008000c02127981 */ /* 0x000f28000c1e1900 */
[----:B------:R0:W5:Y:S04]  /*0e10*/  LDG.E R15, desc[UR12][R4.64+0xc00] ;  /* 0x000c000c040f7981 */ /* 0x000168000c1e1900 */
[----:B------:R0:W5:Y:S01]  /*0e20*/  LDG.E R16, desc[UR12][R2.64+0xc00] ;  /* 0x000c000c02107981 */ /* 0x000162000c1e1900 */
[----:B------:R-:W-:-:S02]  /*0e30*/  LOP3.LUT P3, RZ, R8, 0xff, RZ, 0xc0, !PT ;  /* 0x000000ff08ff7812 */ /* 0x000fc4000786c0ff */
[----:B-1----:R-:W-:Y:S01]  /*0e40*/  IADD3 R23, P2, PT, R23, UR10, RZ ;  /* 0x0000000a17177c10 */ /* 0x002fe2000ff5e0ff */
[----:B0-----:R-:W-:-:S03]  /*0e50*/  VIADD R4, R14, 0x100 ;  /* 0x000001000e047836 */ /* 0x001fc60000000000 */
[----:B------:R-:W-:Y:S02]  /*0e60*/  IADD3.X R24, PT, PT, R24, UR11, RZ, P2, !PT ;  /* 0x0000000b18187c10 */ /* 0x000fe400097fe4ff */
[----:B------:R-:W-:Y:S02]  /*0e70*/  SHF.R.S32.HI R3, RZ, 0x1f, R4 ;  /* 0x0000001fff037819 */ /* 0x000fe40000011404 */
[CC--:B--2---:R-:W-:Y:S02]  /*0e80*/  ISETP.NE.AND P0, PT, R21.reuse, R22.reuse, PT ;  /* 0x000000161500720c */ /* 0x0c4fe40003f05270 */
[----:B------:R-:W-:Y:S02]  /*0e90*/  ISETP.NE.AND P4, PT, R21, R22, P3 ;  /* 0x000000161500720c */ /* 0x000fe40001f85270 */
[----:B------:R-:W-:Y:S02]  /*0ea0*/  @!P3 SEL R8, RZ, 0x1, !P0 ;  /* 0x00000001ff08b807 */ /* 0x000fe40004000000 */
[----:B------:R-:W-:-:S02]  /*0eb0*/  ISETP.LT.U32.AND P0, PT, R23, R6, PT ;  /* 0x000000061700720c */ /* 0x000fc40003f01070 */
[----:B------:R-:W-:Y:S02]  /*0ec0*/  SEL R8, R8, 0x1, !P4 ;  /* 0x0000000108087807 */ /* 0x000fe40006000000 */
[-C--:B------:R-:W-:Y:S02]  /*0ed0*/  ISETP.LT.AND.EX P0, PT, R24, R7.reuse, PT, P0 ;  /* 0x000000071800720c */ /* 0x080fe40003f01300 */
[----:B------:R-:W-:Y:S02]  /*0ee0*/  LOP3.LUT P2, RZ, R8, 0xff, RZ, 0xc0, !PT ;  /* 0x000000ff08ff7812 */ /* 0x000fe4000784c0ff */
[CC--:B------:R-:W-:Y:S02]  /*0ef0*/  SEL R22, R23.reuse, R6.reuse, P0 ;  /* 0x0000000617167207 */ /* 0x0c0fe40000000000 */
[----:B------:R-:W-:Y:S02]  /*0f00*/  SEL R2, R24, R7, P0 ;  /* 0x0000000718027207 */ /* 0x000fe40000000000 */
[----:B------:R-:W-:-:S02]  /*0f10*/  @!P4 SEL R22, R23, R6, !P3 ;  /* 0x000000061716c207 */ /* 0x000fc40005800000 */
[----:B------:R-:W-:Y:S02]  /*0f20*/  @!P4 SEL R2, R24, R7, !P3 ;  /* 0x000000071802c207 */ /* 0x000fe40005800000 */
[CC--:B---3--:R-:W-:Y:S02]  /*0f30*/  ISETP.NE.AND P3, PT, R20.reuse, R19.reuse, PT ;  /* 0x000000131400720c */ /* 0x0c8fe40003f65270 */
[----:B------:R-:W-:Y:S02]  /*0f40*/  ISETP.NE.AND P4, PT, R20, R19, P2 ;  /* 0x000000131400720c */ /* 0x000fe40001785270 */
[----:B------:R-:W-:Y:S02]  /*0f50*/  @!P2 SEL R8, RZ, 0x1, !P3 ;  /* 0x00000001ff08a807 */ /* 0x000fe40005800000 */
[----:B------:R-:W-:Y:S01]  /*0f60*/  IADD3 R5, P5, P0, R4, UR10, R11 ;  /* 0x0000000a04057c10 */ /* 0x000fe2000f8be00b */
[----:B------:R-:W-:Y:S01]  /*0f70*/  VIADD R4, R14, 0x200 ;  /* 0x000002000e047836 */ /* 0x000fe20000000000 */
[----:B------:R-:W-:-:S02]  /*0f80*/  SEL R8, R8, 0x1, !P4 ;  /* 0x0000000108087807 */ /* 0x000fc40006000000 */
[----:B------:R-:W-:Y:S02]  /*0f90*/  IADD3.X R7, PT, PT, R3, UR11, RZ, P5, P0 ;  /* 0x0000000b03077c10 */ /* 0x000fe4000afe04ff */
[----:B------:R-:W-:Y:S02]  /*0fa0*/  ISETP.LT.U32.AND P0, PT, R5, R22, PT ;  /* 0x000000160500720c */ /* 0x000fe40003f01070 */
[----:B------:R-:W-:Y:S02]  /*0fb0*/  LOP3.LUT P3, RZ, R8, 0xff, RZ, 0xc0, !PT ;  /* 0x000000ff08ff7812 */ /* 0x000fe4000786c0ff */
[----:B------:R-:W-:Y:S02]  /*0fc0*/  ISETP.LT.AND.EX P0, PT, R7, R2, PT, P0 ;  /* 0x000000020700720c */ /* 0x000fe40003f01300 */
[----:B------:R-:W-:Y:S02]  /*0fd0*/  SHF.R.S32.HI R3, RZ, 0x1f, R4 ;  /* 0x0000001fff037819 */ /* 0x000fe40000011404 */
[----:B------:R-:W-:-:S02]  /*0fe0*/  SEL R19, R5, R22, P0 ;  /* 0x0000001605137207 */ /* 0x000fc40000000000 */
[----:B------:R-:W-:Y:S02]  /*0ff0*/  SEL R20, R7, R2, P0 ;  /* 0x0000000207147207 */ /* 0x000fe40000000000 */
[----:B------:R-:W-:Y:S02]  /*1000*/  @!P4 SEL R19, R5, R22, !P2 ;  /* 0x000000160513c207 */ /* 0x000fe40005000000 */
[----:B------:R-:W-:Y:S01]  /*1010*/  @!P4 SEL R20, R7, R2, !P2 ;  /* 0x000000020714c207 */ /* 0x000fe20005000000 */
[C---:B------:R-:W-:Y:S01]  /*1020*/  VIADD R2, R14.reuse, 0x300 ;  /* 0x000003000e027836 */ /* 0x040fe20000000000 */
[CC--:B----4-:R-:W-:Y:S01]  /*1030*/  ISETP.NE.AND P4, PT, R17.reuse, R18.reuse, PT ;  /* 0x000000121100720c */ /* 0x0d0fe20003f85270 */
[----:B------:R-:W-:Y:S01]  /*1040*/  VIADD R14, R14, 0x400 ;  /* 0x000004000e0e7836 */ /* 0x000fe20000000000 */
[----:B------:R-:W-:Y:S02]  /*1050*/  IADD3 R6, P5, P0, R4, UR10, R11 ;  /* 0x0000000a04067c10 */ /* 0x000fe4000f8be00b */
[----:B------:R-:W-:-:S02]  /*1060*/  ISETP.NE.AND P2, PT, R17, R18, P3 ;  /* 0x000000121100720c */ /* 0x000fc40001f45270 */
[----:B------:R-:W-:Y:S02]  /*1070*/  @!P3 SEL R8, RZ, 0x1, !P4 ;  /* 0x00000001ff08b807 */ /* 0x000fe40006000000 */
[----:B------:R-:W-:Y:S02]  /*1080*/  IADD3.X R7, PT, PT, R3, UR11, RZ, P5, P0 ;  /* 0x0000000b03077c10 */ /* 0x000fe4000afe04ff */
[----:B------:R-:W-:Y:S02]  /*1090*/  ISETP.LT.U32.AND P0, PT, R6, R19, PT ;  /* 0x000000130600720c */ /* 0x000fe40003f01070 */
[----:B------:R-:W-:Y:S02]  /*10a0*/  SEL R8, R8, 0x1, !P2 ;  /* 0x0000000108087807 */ /* 0x000fe40005000000 */
[----:B------:R-:W-:Y:S02]  /*10b0*/  ISETP.LT.AND.EX P0, PT, R7, R20, PT, P0 ;  /* 0x000000140700720c */ /* 0x000fe40003f01300 */
[----:B------:R-:W-:-:S02]  /*10c0*/  LOP3.LUT P4, RZ, R8, 0xff, RZ, 0xc0, !PT ;  /* 0x000000ff08ff7812 */ /* 0x000fc4000788c0ff */
[CC--:B------:R-:W-:Y:S02]  /*10d0*/  SEL R5, R6.reuse, R19.reuse, P0 ;  /* 0x0000001306057207 */ /* 0x0c0fe40000000000 */
[CC--:B------:R-:W-:Y:S02]  /*10e0*/  SEL R4, R7.reuse, R20.reuse, P0 ;  /* 0x0000001407047207 */ /* 0x0c0fe40000000000 */
[----:B------:R-:W-:Y:S02]  /*10f0*/  SHF.R.S32.HI R3, RZ, 0x1f, R2 ;  /* 0x0000001fff037819 */ /* 0x000fe40000011402 */
[----:B------:R-:W-:Y:S02]  /*1100*/  @!P2 SEL R5, R6, R19, !P3 ;  /* 0x000000130605a207 */ /* 0x000fe40005800000 */
[----:B------:R-:W-:Y:S02]  /*1110*/  @!P2 SEL R4, R7, R20, !P3 ;  /* 0x000000140704a207 */ /* 0x000fe40005800000 */
[----:B------:R-:W-:-:S02]  /*1120*/  IADD3 R2, P5, P6, R2, UR10, R11 ;  /* 0x0000000a02027c10 */ /* 0x000fc4000febe00b */
[-C--:B-----5:R-:W-:Y:S02]  /*1130*/  ISETP.NE.AND P3, PT, R15, R16.reuse, P4 ;  /* 0x000000100f00720c */ /* 0x0a0fe40002765270 */
[----:B------:R-:W-:Y:S02]  /*1140*/  IADD3.X R3, PT, PT, R3, UR11, RZ, P5, P6 ;  /* 0x0000000b03037c10 */ /* 0x000fe4000afec4ff */
[----:B------:R-:W-:Y:S02]  /*1150*/  ISETP.LT.U32.AND P0, PT, R2, R5, PT ;  /* 0x000000050200720c */ /* 0x000fe40003f01070 */
[----:B------:R-:W-:Y:S02]  /*1160*/  ISETP.NE.AND P2, PT, R15, R16, PT ;  /* 0x000000100f00720c */ /* 0x000fe40003f45270 */
[----:B------:R-:W-:Y:S02]  /*1170*/  ISETP.LT.AND.EX P0, PT, R3, R4, PT, P0 ;  /* 0x000000040300720c */ /* 0x000fe40003f01300 */
[----:B------:R-:W-:-:S02]  /*1180*/  @!P4 SEL R8, RZ, 0x1, !P2 ;  /* 0x00000001ff08c807 */ /* 0x000fc40005000000 */
[-C--:B------:R-:W-:Y:S02]  /*1190*/  SEL R6, R2, R5.reuse, P0 ;  /* 0x0000000502067207 */ /* 0x080fe40000000000 */
[CC--:B------:R-:W-:Y:S02]  /*11a0*/  SEL R7, R3.reuse, R4.reuse, P0 ;  /* 0x0000000403077207 */ /* 0x0c0fe40000000000 */
[----:B------:R-:W-:Y:S02]  /*11b0*/  SEL R8, R8, 0x1, !P3 ;  /* 0x0000000108087807 */ /* 0x000fe40005800000 */
[----:B------:R-:W-:Y:S02]  /*11c0*/  @!P3 SEL R6, R2, R5, !P4 ;  /* 0x000000050206b207 */ /* 0x000fe40006000000 */
[----:B------:R-:W-:-:S07]  /*11d0*/  @!P3 SEL R7, R3, R4, !P4 ;  /* 0x000000040307b207 */ /* 0x000fce0006000000 */
.L_x_73:
[----:B------:R-:W-:Y:S05]  /*11e0*/  BSYNC.RECONVERGENT B2 ;  /* 0x0000000000027941 */ /* 0x000fea0003800200 */
.L_x_72:
[----:B------:R-:W-:Y:S05]  /*11f0*/  @!P1 BRA `(.L_x_67) ;  /* 0x0000000400309947 */ /* 0x000fea0003800000 */
[----:B------:R-:W-:Y:S01]  /*1200*/  ISETP.NE.AND P0, PT, R13, 0x1, PT ;  /* 0x000000010d00780c */ /* 0x000fe20003f05270 */
[----:B------:R-:W-:Y:S01]  /*1210*/  BSSY.RECONVERGENT B2, `(.L_x_74) ;  /* 0x000002e000027945 */ /* 0x000fe20003800200 */
[----:B------:R-:W-:-:S11]  /*1220*/  LOP3.LUT P1, RZ, R12, 0x100, RZ, 0xc0, !PT ;  /* 0x000001000cff7812 */ /* 0x000fd6000782c0ff */
        /* <DEDUP_REMOVED lines=13> */
[----:B------:R0:W3:Y:S04]  /*1300*/  LDG.E R18, desc[UR12][R2.64+0x400] ;  /* 0x0004000c02127981 */ /* 0x0000e8000c1e1900 */
[----:B------:R4:W3:Y:S01]  /*1310*/  LDG.E R19, desc[UR12][R4.64+0x400] ;  /* 0x0004000c04137981 */ /* 0x0008e2000c1e1900 */
[----:B------:R-:W-:-:S02]  /*1320*/  LOP3.LUT P2, RZ, R8, 0xff, RZ, 0xc0, !PT ;  /* 0x000000ff08ff7812 */ /* 0x000fc4000784c0ff */
[----:B-1----:R-:W-:-:S04]  /*1330*/  IADD3 R15, P0, PT, R12, UR10, RZ ;  /* 0x0000000a0c0f7c10 */ /* 0x002fc8000ff1e0ff */
[----:B------:R-:W-:Y:S02]  /*1340*/  IADD3.X R12, PT, PT, R13, UR11, RZ, P0, !PT ;  /* 0x0000000b0d0c7c10 */ /* 0x000fe400087fe4ff */
[----:B------:R-:W-:-:S04]  /*1350*/  ISETP.LT.U32.AND P0, PT, R15, R6, PT ;  /* 0x000000060f00720c */ /* 0x000fc80003f01070 */
[----:B------:R-:W-:-:S04]  /*1360*/  ISETP.LT.AND.EX P0, PT, R12, R7, PT, P0 ;  /* 0x000000070c00720c */ /* 0x000fc80003f01300 */
[----:B0-----:R-:W-:Y:S02]  /*1370*/  SEL R2, R15, R6, P0 ;  /* 0x000000060f027207 */ /* 0x001fe40000000000 */
[----:B------:R-:W-:Y:S02]  /*1380*/  SEL R3, R12, R7, P0 ;  /* 0x000000070c037207 */ /* 0x000fe40000000000 */
[CC--:B--2---:R-:W-:Y:S02]  /*1390*/  ISETP.NE.AND P4, PT, R16.reuse, R17.reuse, PT ;  /* 0x000000111000720c */ /* 0x0c4fe40003f85270 */
[----:B------:R-:W-:Y:S01]  /*13a0*/  ISETP.NE.AND P3, PT, R16, R17, P2 ;  /* 0x000000111000720c */ /* 0x000fe20001765270 */
[C---:B------:R-:W-:Y:S01]  /*13b0*/  VIADD R16, R14.reuse, 0x100 ;  /* 0x000001000e107836 */ /* 0x040fe20000000000 */
[----:B------:R-:W-:Y:S01]  /*13c0*/  @!P2 SEL R8, RZ, 0x1, !P4 ;  /* 0x00000001ff08a807 */ /* 0x000fe20006000000 */
[----:B------:R-:W-:-:S03]  /*13d0*/  VIADD R14, R14, 0x200 ;  /* 0x000002000e0e7836 */ /* 0x000fc60000000000 */
[----:B------:R-:W-:Y:S02]  /*13e0*/  SEL R8, R8, 0x1, !P3 ;  /* 0x0000000108087807 */ /* 0x000fe40005800000 */
[----:B----4-:R-:W-:Y:S02]  /*13f0*/  SHF.R.S32.HI R4, RZ, 0x1f, R16 ;  /* 0x0000001fff047819 */ /* 0x010fe40000011410 */
[----:B------:R-:W-:Y:S02]  /*1400*/  LOP3.LUT P4, RZ, R8, 0xff, RZ, 0xc0, !PT ;  /* 0x000000ff08ff7812 */ /* 0x000fe4000788c0ff */
[----:B------:R-:W-:Y:S02]  /*1410*/  IADD3 R5, P5, P6, R16, UR10, R11 ;  /* 0x0000000a10057c10 */ /* 0x000fe4000febe00b */
[----:B------:R-:W-:Y:S02]  /*1420*/  @!P3 SEL R2, R15, R6, !P2 ;  /* 0x000000060f02b207 */ /* 0x000fe40005000000 */
[----:B------:R-:W-:-:S02]  /*1430*/  @!P3 SEL R3, R12, R7, !P2 ;  /* 0x000000070c03b207 */ /* 0x000fc40005000000 */
[-C--:B---3--:R-:W-:Y:S02]  /*1440*/  ISETP.NE.AND P3, PT, R18, R19.reuse, P4 ;  /* 0x000000131200720c */ /* 0x088fe40002765270 */
[----:B------:R-:W-:Y:S02]  /*1450*/  IADD3.X R4, PT, PT, R4, UR11, RZ, P5, P6 ;  /* 0x0000000b04047c10 */ /* 0x000fe4000afec4ff */
[----:B------:R-:W-:Y:S02]  /*1460*/  ISETP.LT.U32.AND P0, PT, R5, R2, PT ;  /* 0x000000020500720c */ /* 0x000fe40003f01070 */
[----:B------:R-:W-:Y:S02]  /*1470*/  ISETP.NE.AND P2, PT, R18, R19, PT ;  /* 0x000000131200720c */ /* 0x000fe40003f45270 */
[----:B------:R-:W-:Y:S02]  /*1480*/  ISETP.LT.AND.EX P0, PT, R4, R3, PT, P0 ;  /* 0x000000030400720c */ /* 0x000fe40003f01300 */
[----:B------:R-:W-:-:S02]  /*1490*/  @!P4 SEL R8, RZ, 0x1, !P2 ;  /* 0x00000001ff08c807 */ /* 0x000fc40005000000 */
[CC--:B------:R-:W-:Y:S02]  /*14a0*/  SEL R6, R5.reuse, R2.reuse, P0 ;  /* 0x0000000205067207 */ /* 0x0c0fe40000000000 */
[-C--:B------:R-:W-:Y:S02]  /*14b0*/  SEL R7, R4, R3.reuse, P0 ;  /* 0x0000000304077207 */ /* 0x080fe40000000000 */
[----:B------:R-:W-:Y:S02]  /*14c0*/  SEL R8, R8, 0x1, !P3 ;  /* 0x0000000108087807 */ /* 0x000fe40005800000 */
[----:B------:R-:W-:Y:S02]  /*14d0*/  @!P3 SEL R6, R5, R2, !P4 ;  /* 0x000000020506b207 */ /* 0x000fe40006000000 */
[----:B------:R-:W-:-:S07]  /*14e0*/  @!P3 SEL R7, R4, R3, !P4 ;  /* 0x000000030407b207 */ /* 0x000fce0006000000 */
.L_x_75:
[----:B------:R-:W-:Y:S05]  /*14f0*/  BSYNC.RECONVERGENT B2 ;  /* 0x0000000000027941 */ /* 0x000fea0003800200 */
.L_x_74:
[----:B------:R-:W-:Y:S05]  /*1500*/  @P1 BRA `(.L_x_67) ;  /* 0x00000000006c1947 */ /* 0x000fea0003800000 */
        /* <DEDUP_REMOVED lines=11> */
[----:B------:R-:W2:Y:S01]  /*15c0*/  LDG.E R5, desc[UR12][R4.64] ;  /* 0x0000000c04057981 */ /* 0x000ea2000c1e1900 */
[----:B------:R-:W-:Y:S02]  /*15d0*/  LOP3.LUT P3, RZ, R8, 0xff, RZ, 0xc0, !PT ;  /* 0x000000ff08ff7812 */ /* 0x000fe4000786c0ff */
[----:B-1----:R-:W-:-:S04]  /*15e0*/  IADD3 R13, P0, PT, R11, UR10, RZ ;  /* 0x0000000a0b0d7c10 */ /* 0x002fc8000ff1e0ff */
[----:B------:R-:W-:Y:S02]  /*15f0*/  IADD3.X R12, PT, PT, R12, UR11, RZ, P0, !PT ;  /* 0x0000000b0c0c7c10 */ /* 0x000fe400087fe4ff */
[----:B------:R-:W-:-:S04]  /*1600*/  ISETP.LT.U32.AND P0, PT, R13, R6, PT ;  /* 0x000000060d00720c */ /* 0x000fc80003f01070 */
[----:B------:R-:W-:-:S04]  /*1610*/  ISETP.LT.AND.EX P0, PT, R12, R7, PT, P0 ;  /* 0x000000070c00720c */ /* 0x000fc80003f01300 */
[----:B------:R-:W-:Y:S02]  /*1620*/  SEL R11, R13, R6, P0 ;  /* 0x000000060d0b7207 */ /* 0x000fe40000000000 */
[CC--:B--2---:R-:W-:Y:S02]  /*1630*/  ISETP.NE.AND P2, PT, R2.reuse, R5.reuse, P3 ;  /* 0x000000050200720c */ /* 0x0c4fe40001f45270 */
[----:B------:R-:W-:Y:S02]  /*1640*/  ISETP.NE.AND P1, PT, R2, R5, PT ;  /* 0x000000050200720c */ /* 0x000fe40003f25270 */
[----:B------:R-:W-:Y:S02]  /*1650*/  SEL R2, R12, R7, P0 ;  /* 0x000000070c027207 */ /* 0x000fe40000000000 */
[----:B------:R-:W-:-:S04]  /*1660*/  @!P3 SEL R8, RZ, 0x1, !P1 ;  /* 0x00000001ff08b807 */ /* 0x000fc80004800000 */
[----:B------:R-:W-:-:S03]  /*1670*/  SEL R8, R8, 0x1, !P2 ;  /* 0x0000000108087807 */ /* 0x000fc60005000000 */
[----:B------:R-:W-:Y:S02]  /*1680*/  @!P2 SEL R11, R13, R6, !P3 ;  /* 0x000000060d0ba207 */ /* 0x000fe40005800000 */
[----:B------:R-:W-:-:S03]  /*1690*/  @!P2 SEL R2, R12, R7, !P3 ;  /* 0x000000070c02a207 */ /* 0x000fc60005800000 */
[----:B------:R-:W-:Y:S02]  /*16a0*/  IMAD.MOV.U32 R6, RZ, RZ, R11 ;  /* 0x000000ffff067224 */ /* 0x000fe400078e000b */
[----:B------:R-:W-:-:S07]  /*16b0*/  IMAD.MOV.U32 R7, RZ, RZ, R2 ;  /* 0x000000ffff077224 */ /* 0x000fce00078e0002 */
.L_x_67:
[----:B------:R-:W-:Y:S05]  /*16c0*/  BSYNC.RECONVERGENT B1 ;  /* 0x0000000000017941 */ /* 0x000fea0003800200 */
.L_x_66:
[----:B------:R-:W-:-:S13]  /*16d0*/  ISETP.GE.AND P0, PT, R9, 0x100, PT ;  /* 0x000001000900780c */ /* 0x000fda0003f06270 */
[----:B------:R-:W-:Y:S05]  /*16e0*/  @!P0 BRA `(.L_x_76) ;  /* 0x0000000c00408947 */ /* 0x000fea0003800000 */
[----:B------:R-:W0:Y:S01]  /*16f0*/  S2R R9, SR_LANEID ;  /* 0x0000000000097919 */ /* 0x000e220000000000 */
[----:B------:R-:W-:Y:S01]  /*1700*/  LOP3.LUT R2, R8, 0xff, RZ, 0xc0, !PT ;  /* 0x000000ff08027812 */ /* 0x000fe200078ec0ff */
[----:B------:R-:W-:Y:S01]  /*1710*/  BSSY.RECONVERGENT B1, `(.L_x_77) ;  /* 0x0000016000017945 */ /* 0x000fe20003800200 */
[----:B------:R1:W2:Y:S04]  /*1720*/  SHFL.DOWN PT, R5, R6, 0x1, 0x1f ;  /* 0x08201f0006057f89 */ /* 0x0002a800000e0000 */
[----:B------:R1:W3:Y:S04]  /*1730*/  SHFL.DOWN PT, R4, R7, 0x1, 0x1f ;  /* 0x08201f0007047f89 */ /* 0x0002e800000e0000 */
[----:B------:R1:W4:Y:S01]  /*1740*/  SHFL.DOWN PT, R3, R2, 0x1, 0x1f ;  /* 0x08201f0002037f89 */ /* 0x00032200000e0000 */
        /* <DEDUP_REMOVED lines=18> */
.L_x_78:
[----:B------:R-:W-:Y:S05]  /*1870*/  BSYNC.RECONVERGENT B1 ;  /* 0x0000000000017941 */ /* 0x000fea0003800200 */
.L_x_77:
        /* <DEDUP_REMOVED lines=23> */
.L_x_80:
[----:B------:R-:W-:Y:S05]  /*19f0*/  BSYNC.RECONVERGENT B1 ;  /* 0x0000000000017941 */ /* 0x000fea0003800200 */
.L_x_79:
        /* <DEDUP_REMOVED lines=20> */
.L_x_82:
[----:B------:R-:W-:Y:S05]  /*1b40*/  BSYNC.RECONVERGENT B1 ;  /* 0x0000000000017941 */ /* 0x000fea0003800200 */
.L_x_81:
        /* <DEDUP_REMOVED lines=20> */
.L_x_84:
[----:B------:R-:W-:Y:S05]  /*1c90*/  BSYNC.RECONVERGENT B1 ;  /* 0x0000000000017941 */ /* 0x000fea0003800200 */
.L_x_83:
        /* <DEDUP_REMOVED lines=20> */
.L_x_86:
[----:B------:R-:W-:Y:S05]  /*1de0*/  BSYNC.RECONVERGENT B1 ;  /* 0x0000000000017941 */ /* 0x000fea0003800200 */
.L_x_85:
        /* <DEDUP_REMOVED lines=10> */
.L_x_88:
[----:B------:R-:W-:Y:S05]  /*1e90*/  BSYNC.RECONVERGENT B1 ;  /* 0x0000000000017941 */ /* 0x000fea0003800200 */
.L_x_87:
        /* <DEDUP_REMOVED lines=8> */
[----:B------:R-:W1:Y:S04]  /*1f20*/  LDS.64 R12, [UR4+0x20] ;  /* 0x00002004ff0c7984 */ /* 0x000e680008000a00 */
[----:B------:R-:W3:Y:S04]  /*1f30*/  LDS.U8 R16, [UR4+0x28] ;  /* 0x00002804ff107984 */ /* 0x000ee80008000000 */
[----:B------:R-:W3:Y:S04]  /*1f40*/  LDS.64 R10, [UR4+0x30] ;  /* 0x00003004ff0a7984 */ /* 0x000ee80008000a00 */
[----:B------:R-:W3:Y:S04]  /*1f50*/  LDS.U8 R17, [UR4+0x38] ;  /* 0x00003804ff117984 */ /* 0x000ee80008000000 */
[----:B0-----:R-:W0:Y:S04]  /*1f60*/  LDS.64 R2, [UR4+0x40] ;  /* 0x00004004ff027984 */ /* 0x001e280008000a00 */
[----:B------:R-:W0:Y:S04]  /*1f70*/  LDS.U8 R14, [UR4+0x48] ;  /* 0x00004804ff0e7984 */ /* 0x000e280008000000 */
[----:B--2-4-:R-:W2:Y:S01]  /*1f80*/  LDS.64 R4, [UR4+0x50] ;  /* 0x00005004ff047984 */ /* 0x014ea20008000a00 */
[----:B-----5:R-:W-:-:S04]  /*1f90*/  ISETP.NE.AND P2, PT, R9, RZ, PT ;  /* 0x000000ff0900720c */ /* 0x020fc80003f45270 */
[----:B------:R-:W-:Y:S02]  /*1fa0*/  @P4 SEL R9, R8, 0x1, !P2 ;  /* 0x0000000108094807 */ /* 0x000fe40005000000 */
[-C--:B-1----:R-:W-:Y:S02]  /*1fb0*/  ISETP.LT.U32.AND P0, PT, R12, R6.reuse, PT ;  /* 0x000000060c00720c */ /* 0x082fe40003f01070 */
[----:B------:R-:W-:Y:S02]  /*1fc0*/  LOP3.LUT P3, RZ, R9, 0xff, RZ, 0xc0, !PT ;  /* 0x000000ff09ff7812 */ /* 0x000fe4000786c0ff */
[----:B------:R-:W-:Y:S02]  /*1fd0*/  ISETP.LT.AND.EX P0, PT, R13, R7, PT, P0 ;  /* 0x000000070d00720c */ /* 0x000fe40003f01300 */
[----:B---3--:R-:W-:Y:S02]  /*1fe0*/  ISETP.NE.AND P5, PT, R16, RZ, PT ;  /* 0x000000ff1000720c */ /* 0x008fe40003fa5270 */
[----:B------:R-:W-:-:S02]  /*1ff0*/  @P2 SEL R6, R12, R6, P0 ;  /* 0x000000060c062207 */ /* 0x000fc40000000000 */
[C---:B------:R-:W-:Y:S02]  /*2000*/  @P2 SEL R7, R13.reuse, R7, P0 ;  /* 0x000000070d072207 */ /* 0x040fe40000000000 */
[----:B------:R-:W-:Y:S02]  /*2010*/  SEL R15, R12, R6, !P4 ;  /* 0x000000060c0f7207 */ /* 0x000fe40006000000 */
[----:B------:R-:W-:Y:S01]  /*2020*/  SEL R7, R13, R7, !P4 ;  /* 0x000000070d077207 */ /* 0x000fe20006000000 */
[----:B------:R-:W1:Y:S01]  /*2030*/  LDS.U8 R12, [UR4+0x58] ;  /* 0x00005804ff0c7984 */ /* 0x000e620008000000 */
[----:B------:R-:W-:Y:S02]  /*2040*/  ISETP.LT.U32.AND P0, PT, R10, R15, PT ;  /* 0x0000000f0a00720c */ /* 0x000fe40003f01070 */
[----:B------:R-:W-:Y:S02]  /*2050*/  @P3 SEL R16, R9, 0x1, !P5 ;  /* 0x0000000109103807 */ /* 0x000fe40006800000 */
[----:B------:R-:W-:Y:S01]  /*2060*/  ISETP.LT.AND.EX P0, PT, R11, R7, PT, P0 ;  /* 0x000000070b00720c */ /* 0x000fe20003f01300 */
[----:B------:R-:W3:Y:S01]  /*2070*/  LDS.64 R8, [UR4+0x60] ;  /* 0x00006004ff087984 */ /* 0x000ee20008000a00 */
[----:B------:R-:W-:-:S02]  /*2080*/  LOP3.LUT P2, RZ, R16, 0xff, RZ, 0xc0, !PT ;  /* 0x000000ff10ff7812 */ /* 0x000fc4000784c0ff */
[C---:B------:R-:W-:Y:S02]  /*2090*/  @P5 SEL R15, R10.reuse, R15, P0 ;  /* 0x0000000f0a0f5207 */ /* 0x040fe40000000000 */
[----:B------:R-:W-:Y:S02]  /*20a0*/  ISETP.NE.AND P4, PT, R17, RZ, PT ;  /* 0x000000ff1100720c */ /* 0x000fe40003f85270 */
[C---:B------:R-:W-:Y:S02]  /*20b0*/  @P5 SEL R7, R11.reuse, R7, P0 ;  /* 0x000000070b075207 */ /* 0x040fe40000000000 */
[----:B------:R-:W-:Y:S02]  /*20c0*/  SEL R13, R10, R15, !P3 ;  /* 0x0000000f0a0d7207 */ /* 0x000fe40005800000 */
[----:B------:R-:W-:Y:S01]  /*20d0*/  SEL R15, R11, R7, !P3 ;  /* 0x000000070b0f7207 */ /* 0x000fe20005800000 */
[----:B------:R-:W-:Y:S01]  /*20e0*/  LDS.U8 R10, [UR4+0x78] ;  /* 0x00007804ff0a7984 */ /* 0x000fe20008000000 */
[----:B0-----:R-:W-:-:S02]  /*20f0*/  ISETP.LT.U32.AND P0, PT, R2, R13, PT ;  /* 0x0000000d0200720c */ /* 0x001fc40003f01070 */
[----:B------:R-:W-:Y:S01]  /*2100*/  @P2 SEL R17, R16, 0x1, !P4 ;  /* 0x0000000110112807 */ /* 0x000fe20006000000 */
[----:B------:R-:W-:Y:S01]  /*2110*/  LDS.64 R6, [UR4+0x70] ;  /* 0x00007004ff067984 */ /* 0x000fe20008000a00 */
[----:B------:R-:W-:Y:S02]  /*2120*/  ISETP.LT.AND.EX P0, PT, R3, R15, PT, P0 ;  /* 0x0000000f0300720c */ /* 0x000fe40003f01300 */
[----:B------:R-:W-:Y:S01]  /*2130*/  LOP3.LUT P5, RZ, R17, 0xff, RZ, 0xc0, !PT ;  /* 0x000000ff11ff7812 */ /* 0x000fe200078ac0ff */
[----:B------:R-:W0:Y:S01]  /*2140*/  LDS.U8 R16, [UR4+0x68] ;  /* 0x00006804ff107984 */ /* 0x000e220008000000 */
[----:B------:R-:W-:Y:S02]  /*2150*/  @P4 SEL R13, R2, R13, P0 ;  /* 0x0000000d020d4207 */ /* 0x000fe40000000000 */
[----:B------:R-:W-:Y:S02]  /*2160*/  ISETP.NE.AND P3, PT, R14, RZ, PT ;  /* 0x000000ff0e00720c */ /* 0x000fe40003f65270 */
[----:B------:R-:W-:-:S02]  /*2170*/  @P4 SEL R15, R3, R15, P0 ;  /* 0x0000000f030f4207 */ /* 0x000fc40000000000 */
[----:B------:R-:W-:Y:S02]  /*2180*/  SEL R11, R2, R13, !P2 ;  /* 0x0000000d020b7207 */ /* 0x000fe40005000000 */
[----:B------:R-:W-:Y:S02]  /*2190*/  SEL R13, R3, R15, !P2 ;  /* 0x0000000f030d7207 */ /* 0x000fe40005000000 */
[----:B--2---:R-:W-:Y:S01]  /*21a0*/  ISETP.LT.U32.AND P0, PT, R4, R11, PT ;  /* 0x0000000b0400720c */ /* 0x004fe20003f01070 */
[----:B------:R-:W2:Y:S01]  /*21b0*/  LDS.64 R2, [UR4+0x80] ;  /* 0x00008004ff027984 */ /* 0x000ea20008000a00 */
[----:B------:R-:W-:Y:S02]  /*21c0*/  @P5 SEL R14, R17, 0x1, !P3 ;  /* 0x00000001110e5807 */ /* 0x000fe40005800000 */
[----:B------:R-:W-:Y:S02]  /*21d0*/  ISETP.LT.AND.EX P0, PT, R5, R13, PT, P0 ;  /* 0x0000000d0500720c */ /* 0x000fe40003f01300 */
[----:B------:R-:W-:-:S02]  /*21e0*/  LOP3.LUT P4, RZ, R14, 0xff, RZ, 0xc0, !PT ;  /* 0x000000ff0eff7812 */ /* 0x000fc4000788c0ff */
[----:B------:R-:W-:Y:S02]  /*21f0*/  @P3 SEL R11, R4, R11, P0 ;  /* 0x0000000b040b3207 */ /* 0x000fe40000000000 */
[----:B-1----:R-:W-:Y:S02]  /*2200*/  ISETP.NE.AND P2, PT, R12, RZ, PT ;  /* 0x000000ff0c00720c */ /* 0x002fe40003f45270 */
[C---:B------:R-:W-:Y:S02]  /*2210*/  @P3 SEL R13, R5.reuse, R13, P0 ;  /* 0x0000000d050d3207 */ /* 0x040fe40000000000 */
[----:B------:R-:W-:Y:S02]  /*2220*/  SEL R11, R4, R11, !P5 ;  /* 0x0000000b040b7207 */ /* 0x000fe40006800000 */
[----:B------:R-:W-:Y:S02]  /*2230*/  SEL R13, R5, R13, !P5 ;  /* 0x0000000d050d7207 */ /* 0x000fe40006800000 */
[----:B---3--:R-:W-:-:S02]  /*2240*/  ISETP.LT.U32.AND P0, PT, R8, R11, PT ;  /* 0x0000000b0800720c */ /* 0x008fc40003f01070 */
[----:B------:R-:W-:Y:S02]  /*2250*/  @P4 SEL R12, R14, 0x1, !P2 ;  /* 0x000000010e0c4807 */ /* 0x000fe40005000000 */
[C---:B------:R-:W-:Y:S02]  /*2260*/  ISETP.LT.AND.EX P0, PT, R9.reuse, R13, PT, P0 ;  /* 0x0000000d0900720c */ /* 0x040fe40003f01300 */
[----:B------:R-:W-:Y:S02]  /*2270*/  LOP3.LUT P5, RZ, R12, 0xff, RZ, 0xc0, !PT ;  /* 0x000000ff0cff7812 */ /* 0x000fe400078ac0ff */
[----:B------:R-:W-:Y:S02]  /*2280*/  @P2 SEL R11, R8, R11, P0 ;  /* 0x0000000b080b2207 */ /* 0x000fe40000000000 */
[----:B------:R-:W-:Y:S02]  /*2290*/  @P2 SEL R13, R9, R13, P0 ;  /* 0x0000000d090d2207 */ /* 0x000fe40000000000 */
[----:B0-----:R-:W-:-:S02]  /*22a0*/  ISETP.NE.AND P3, PT, R16, RZ, PT ;  /* 0x000000ff1000720c */ /* 0x001fc40003f65270 */
[----:B------:R-:W-:Y:S02]  /*22b0*/  SEL R5, R8, R11, !P4 ;  /* 0x0000000b08057207 */ /* 0x000fe40006000000 */
[----:B------:R-:W-:Y:S02]  /*22c0*/  SEL R9, R9, R13, !P4 ;  /* 0x0000000d09097207 */ /* 0x000fe40006000000 */
[----:B------:R-:W-:Y:S02]  /*22d0*/  ISETP.LT.U32.AND P0, PT, R6, R5, PT ;  /* 0x000000050600720c */ /* 0x000fe40003f01070 */
[----:B------:R-:W-:Y:S02]  /*22e0*/  @P5 SEL R16, R12, 0x1, !P3 ;  /* 0x000000010c105807 */ /* 0x000fe40005800000 */
[----:B------:R-:W-:Y:S02]  /*22f0*/  ISETP.LT.AND.EX P0, PT, R7, R9, PT, P0 ;  /* 0x000000090700720c */ /* 0x000fe40003f01300 */
[----:B------:R-:W-:-:S02]  /*2300*/  ISETP.NE.AND P4, PT, R10, RZ, PT ;  /* 0x000000ff0a00720c */ /* 0x000fc40003f85270 */
[----:B------:R-:W-:Y:S02]  /*2310*/  @P3 SEL R5, R6, R5, P0 ;  /* 0x0000000506053207 */ /* 0x000fe40000000000 */
[----:B------:R-:W-:Y:S02]  /*2320*/  LOP3.LUT P2, RZ, R16, 0xff, RZ, 0xc0, !PT ;  /* 0x000000ff10ff7812 */ /* 0x000fe4000784c0ff */
[C---:B------:R-:W-:Y:S02]  /*2330*/  @P3 SEL R9, R7.reuse, R9, P0 ;  /* 0x0000000907093207 */ /* 0x040fe40000000000 */
[----:B------:R-:W-:Y:S02]  /*2340*/  SEL R5, R6, R5, !P5 ;  /* 0x0000000506057207 */ /* 0x000fe40006800000 */
[----:B------:R-:W-:Y:S02]  /*2350*/  SEL R7, R7, R9, !P5 ;  /* 0x0000000907077207 */ /* 0x000fe40006800000 */
[----:B--2---:R-:W-:-:S04]  /*2360*/  ISETP.LT.U32.AND P0, PT, R2, R5, PT ;  /* 0x000000050200720c */ /* 0x004fc80003f01070 */
        /* <DEDUP_REMOVED lines=8> */
.L_x_76:
[----:B------:R-:W0:Y:S01]  /*23f0*/  S2R R13, SR_LANEID ;  /* 0x00000000000d7919 */ /* 0x000e220000000000 */
[----:B------:R-:W-:Y:S01]  /*2400*/  LOP3.LUT R2, R10, 0x3e0, RZ, 0xc0, !PT ;  /* 0x000003e00a027812 */ /* 0x000fe200078ec0ff */
[----:B------:R-:W-:Y:S04]  /*2410*/  BSSY.RECONVERGENT B1, `(.L_x_90) ;  /* 0x0000022000017945 */ /* 0x000fe80003800200 */
[----:B------:R-:W-:Y:S01]  /*2420*/  VIADD R4, R2, 0x20 ;  /* 0x0000002002047836 */ /* 0x000fe20000000000 */
[----:B------:R-:W-:-:S04]  /*2430*/  LOP3.LUT R2, RZ, R2, RZ, 0x33, !PT ;  /* 0x00000002ff027212 */ /* 0x000fc800078e33ff */
[----:B------:R-:W-:Y:S01]  /*2440*/  ISETP.GT.AND P0, PT, R4, R9, PT ;  /* 0x000000090400720c */ /* 0x000fe20003f04270 */
[----:B------:R-:W-:-:S05]  /*2450*/  IMAD.IADD R2, R9, 0x1, R2 ;  /* 0x0000000109027824 */ /* 0x000fca00078e0202 */
[----:B------:R-:W-:-:S05]  /*2460*/  SEL R2, R2, 0x1f, P0 ;  /* 0x0000001f02027807 */ /* 0x000fca0000000000 */
[----:B------:R1:W2:Y:S01]  /*2470*/  SHFL.DOWN PT, R4, R7, 0x1, R2 ;  /* 0x0820000007047989 */ /* 0x0002a200000e0002 */
[C---:B0-----:R-:W-:Y:S01]  /*2480*/  VIADD R3, R13.reuse, 0x2 ;  /* 0x000000020d037836 */ /* 0x041fe20000000000 */
[CC--:B------:R-:W-:Y:S01]  /*2490*/  ISETP.GE.AND P0, PT, R13.reuse, R2.reuse, PT ;  /* 0x000000020d00720c */ /* 0x0c0fe20003f06270 */
[C---:B------:R-:W-:Y:S01]  /*24a0*/  VIADD R11, R13.reuse, 0x8 ;  /* 0x000000080d0b7836 */ /* 0x040fe20000000000 */
[C---:B------:R-:W-:Y:S01]  /*24b0*/  ISETP.NE.AND P1, PT, R13.reuse, RZ, PT ;  /* 0x000000ff0d00720c */ /* 0x040fe20003f25270 */
[----:B------:R-:W-:Y:S01]  /*24c0*/  VIADD R5, R13, 0x4 ;  /* 0x000000040d057836 */ /* 0x000fe20000000000 */
[-C--:B------:R-:W-:Y:S02]  /*24d0*/  ISETP.GT.AND P5, PT, R3, R2.reuse, PT ;  /* 0x000000020300720c */ /* 0x080fe40003fa4270 */
[----:B------:R-:W-:Y:S02]  /*24e0*/  LOP3.LUT R3, R8, 0xff, RZ, 0xc0, !PT ;  /* 0x000000ff08037812 */ /* 0x000fe400078ec0ff */
[----:B------:R-:W-:-:S02]  /*24f0*/  ISETP.GT.AND P2, PT, R11, R2, PT ;  /* 0x000000020b00720c */ /* 0x000fc40003f44270 */
[----:B------:R1:W0:Y:S01]  /*2500*/  SHFL.DOWN PT, R11, R6, 0x1, R2 ;  /* 0x08200000060b7989 */ /* 0x00022200000e0002 */
[----:B------:R-:W-:Y:S01]  /*2510*/  ISETP.GT.AND P3, PT, R5, R2, PT ;  /* 0x000000020500720c */ /* 0x000fe20003f64270 */
[----:B------:R-:W-:Y:S02]  /*2520*/  VIADD R5, R13, 0x10 ;  /* 0x000000100d057836 */ /* 0x000fe40000000000 */
[----:B------:R1:W3:Y:S01]  /*2530*/  SHFL.DOWN PT, R3, R3, 0x1, R2 ;  /* 0x0820000003037989 */ /* 0x0002e200000e0002 */
[----:B--2---:R-:W-:Y:S09]  /*2540*/  @P0 BRA `(.L_x_91) ;  /* 0x0000000000380947 */ /* 0x004ff20003800000 */
[----:B---3--:R-:W-:Y:S01]  /*2550*/  LOP3.LUT P0, RZ, R3, 0xff, RZ, 0xc0, !PT ;  /* 0x000000ff03ff7812 */ /* 0x008fe2000780c0ff */
[----:B------:R-:W-:Y:S01]  /*2560*/  IMAD.MOV.U32 R13, RZ, RZ, 0x1 ;  /* 0x00000001ff0d7424 */ /* 0x000fe200078e00ff */
[----:B------:R-:W-:-:S04]  /*2570*/  LOP3.LUT P4, R12, R8, 0xff, RZ, 0xc0, !PT ;  /* 0x000000ff080c7812 */ /* 0x000fc8000788c0ff */
[----:B------:R-:W-:-:S13]  /*2580*/  PLOP3.LUT P0, PT, P4, P0, PT, 0x2f, 0xf2 ;  /* 0x0000000000f2781c */ /* 0x000fda0002700577 */
[----:B0-----:R-:W-:Y:S02]  /*2590*/  @!P0 ISETP.LT.U32.AND P4, PT, R11, R6, PT ;  /* 0x000000060b00820c */ /* 0x001fe40003f81070 */
[----:B------:R-:W-:Y:S02]  /*25a0*/  @P0 ISETP.NE.AND P6, PT, R12, RZ, PT ;  /* 0x000000ff0c00020c */ /* 0x000fe40003fc5270 */
[----:B------:R-:W-:Y:S02]  /*25b0*/  @!P0 PRMT R8, R13, 0x7610, R8 ;  /* 0x000076100d088816 */ /* 0x000fe40000000008 */
[----:B------:R-:W-:Y:S02]  /*25c0*/  @!P0 ISETP.LT.AND.EX P4, PT, R4, R7, PT, P4 ;  /* 0x000000070400820c */ /* 0x000fe40003f81340 */
[----:B------:R-:W-:Y:S02]  /*25d0*/  @P0 SEL R3, R3, R8, !P6 ;  /* 0x0000000803030207 */ /* 0x000fe40007000000 */
[----:B-1----:R-:W-:-:S02]  /*25e0*/  @!P0 SEL R6, R11, R6, P4 ;  /* 0x000000060b068207 */ /* 0x002fc40002000000 */
[C---:B------:R-:W-:Y:S02]  /*25f0*/  @!P0 SEL R7, R4.reuse, R7, P4 ;  /* 0x0000000704078207 */ /* 0x040fe40002000000 */
[----:B------:R-:W-:Y:S02]  /*2600*/  @P0 PRMT R8, R3, 0x7610, R8 ;  /* 0x0000761003080816 */ /* 0x000fe40000000008 */
[----:B------:R-:W-:Y:S02]  /*2610*/  @P0 SEL R6, R11, R6, !P6 ;  /* 0x000000060b060207 */ /* 0x000fe40007000000 */
[----:B------:R-:W-:-:S07]  /*2620*/  @P0 SEL R7, R4, R7, !P6 ;  /* 0x0000000704070207 */ /* 0x000fce0007000000 */
.L_x_91:
[----:B------:R-:W-:Y:S05]  /*2630*/  BSYNC.RECONVERGENT B1 ;  /* 0x0000000000017941 */ /* 0x000fea0003800200 */
.L_x_90:
[----:B---3--:R-:W-:Y:S01]  /*2640*/  LOP3.LUT R3, R8, 0xff, RZ, 0xc0, !PT ;  /* 0x000000ff08037812 */ /* 0x008fe200078ec0ff */
[----:B------:R2:W3:Y:S01]  /*2650*/  SHFL.DOWN PT, R4, R7, 0x2, R2 ;  /* 0x0840000007047989 */ /* 0x0004e200000e0002 */
[----:B------:R-:W-:Y:S01]  /*2660*/  ISETP.GT.AND P4, PT, R5, R2, PT ;  /* 0x000000020500720c */ /* 0x000fe20003f84270 */
[----:B------:R-:W-:Y:S02]  /*2670*/  BSSY.RECONVERGENT B1, `(.L_x_92) ;  /* 0x0000012000017945 */ /* 0x000fe40003800200 */
[----:B------:R2:W4:Y:S04]  /*2680*/  SHFL.DOWN PT, R5, R6, 0x2, R2 ;  /* 0x0840000006057989 */ /* 0x00052800000e0002 */
[----:B------:R2:W0:Y:S01]  /*2690*/  SHFL.DOWN PT, R3, R3, 0x2, R2 ;  /* 0x0840000003037989 */ /* 0x00042200000e0002 */
        /* <DEDUP_REMOVED lines=10> */
[----:B-12---:R-:W-:-:S02]  /*2740*/  @!P0 SEL R6, R5, R6, P5 ;  /* 0x0000000605068207 */ /* 0x006fc40002800000 */
[C---:B------:R-:W-:Y:S02]  /*2750*/  @!P0 SEL R7, R4.reuse, R7, P5 ;  /* 0x0000000704078207 */ /* 0x040fe40002800000 */
[----:B------:R-:W-:Y:S02]  /*2760*/  @P0 PRMT R8, R3, 0x7610, R8 ;  /* 0x0000761003080816 */ /* 0x000fe40000000008 */
[----:B------:R-:W-:Y:S02]  /*2770*/  @P0 SEL R6, R5, R6, !P6 ;  /* 0x0000000605060207 */ /* 0x000fe40007000000 */
[----:B------:R-:W-:-:S07]  /*2780*/  @P0 SEL R7, R4, R7, !P6 ;  /* 0x0000000704070207 */ /* 0x000fce0007000000 */
.L_x_93:
[----:B------:R-:W-:Y:S05]  /*2790*/  BSYNC.RECONVERGENT B1 ;  /* 0x0000000000017941 */ /* 0x000fea0003800200 */
.L_x_92:
[----:B0-----:R-:W-:Y:S01]  /*27a0*/  LOP3.LUT R3, R8, 0xff, RZ, 0xc0, !PT ;  /* 0x000000ff08037812 */ /* 0x001fe200078ec0ff */
[----:B----4-:R0:W4:Y:S01]  /*27b0*/  SHFL.DOWN PT, R5, R6, 0x4, R2 ;  /* 0x0880000006057989 */ /* 0x01012200000e0002 */
[----:B------:R-:W-:Y:S03]  /*27c0*/  BSSY.RECONVERGENT B1, `(.L_x_94) ;  /* 0x0000012000017945 */ /* 0x000fe60003800200 */
[----:B---3--:R0:W3:Y:S04]  /*27d0*/  SHFL.DOWN PT, R4, R7, 0x4, R2 ;  /* 0x0880000007047989 */ /* 0x0080e800000e0002 */
        /* <DEDUP_REMOVED lines=16> */
.L_x_95:
[----:B------:R-:W-:Y:S05]  /*28e0*/  BSYNC.RECONVERGENT B1 ;  /* 0x0000000000017941 */ /* 0x000fea0003800200 */
.L_x_94:
        /* <DEDUP_REMOVED lines=20> */
.L_x_97:
[----:B------:R-:W-:Y:S05]  /*2a30*/  BSYNC.RECONVERGENT B1 ;  /* 0x0000000000017941 */ /* 0x000fea0003800200 */
.L_x_96:
        /* <DEDUP_REMOVED lines=8> */
[----:B-12---:R-:W-:-:S04]  /*2ac0*/  LOP3.LUT P2, R2, R8, 0xff, RZ, 0xc0, !PT ;  /* 0x000000ff08027812 */ /* 0x006fc8000784c0ff */
[----:B------:R-:W-:-:S13]  /*2ad0*/  PLOP3.LUT P0, PT, P2, P0, PT, 0x2f, 0xf2 ;  /* 0x0000000000f2781c */ /* 0x000fda0001700577 */
[----:B----4-:R-:W-:Y:S02]  /*2ae0*/  @!P0 ISETP.LT.U32.AND P2, PT, R5, R6, PT ;  /* 0x000000060500820c */ /* 0x010fe40003f41070 */
[----:B------:R-:W-:Y:S02]  /*2af0*/  @P0 ISETP.NE.AND P3, PT, R2, RZ, PT ;  /* 0x000000ff0200020c */ /* 0x000fe40003f65270 */
[----:B------:R-:W-:Y:S02]  /*2b00*/  @!P0 PRMT R8, R11, 0x7610, R8 ;  /* 0x000076100b088816 */ /* 0x000fe40000000008 */
[----:B---3--:R-:W-:Y:S02]  /*2b10*/  @!P0 ISETP.LT.AND.EX P2, PT, R4, R7, PT, P2 ;  /* 0x000000070400820c */ /* 0x008fe40003f41320 */
[----:B------:R-:W-:Y:S02]  /*2b20*/  @P0 SEL R2, R3, R8, !P3 ;  /* 0x0000000803020207 */ /* 0x000fe40005800000 */
[----:B------:R-:W-:-:S02]  /*2b30*/  @!P0 SEL R6, R5, R6, P2 ;  /* 0x0000000605068207 */ /* 0x000fc40001000000 */
[----:B------:R-:W-:Y:S02]  /*2b40*/  @!P0 SEL R7, R4, R7, P2 ;  /* 0x0000000704078207 */ /* 0x000fe40001000000 */
[----:B------:R-:W-:Y:S02]  /*2b50*/  @P0 PRMT R8, R2, 0x7610, R8 ;  /* 0x0000761002080816 */ /* 0x000fe40000000008 */
[----:B------:R-:W-:Y:S02]  /*2b60*/  @P0 SEL R6, R5, R6, !P3 ;  /* 0x0000000605060207 */ /* 0x000fe40005800000 */
[----:B------:R-:W-:-:S07]  /*2b70*/  @P0 SEL R7, R4, R7, !P3 ;  /* 0x0000000704070207 */ /* 0x000fce0005800000 */
.L_x_99:
[----:B------:R-:W-:Y:S05]  /*2b80*/  BSYNC.RECONVERGENT B1 ;  /* 0x0000000000017941 */ /* 0x000fea0003800200 */
.L_x_98:
[----:B------:R-:W-:Y:S04]  /*2b90*/  BSSY.RECONVERGENT B1, `(.L_x_100) ;  /* 0x000000a000017945 */ /* 0x000fe80003800200 */
[----:B------:R-:W-:Y:S05]  /*2ba0*/  @P1 BRA `(.L_x_101) ;  /* 0x0000000000201947 */ /* 0x000fea0003800000 */
[----:B---3--:R-:W3:Y:S01]  /*2bb0*/  S2R R4, SR_CgaCtaId ;  /* 0x0000000000047919 */ /* 0x008ee20000008800 */
[----:B0-----:R-:W-:Y:S02]  /*2bc0*/  MOV R3, 0x400 ;  /* 0x0000040000037802 */ /* 0x001fe40000000f00 */
[----:B-12---:R-:W-:-:S04]  /*2bd0*/  SHF.R.U32.HI R2, RZ, 0x1, R10 ;  /* 0x00000001ff027819 */ /* 0x006fc8000001160a */
[----:B------:R-:W-:Y:S02]  /*2be0*/  LOP3.LUT R2, R2, 0x1f0, RZ, 0xc0, !PT ;  /* 0x000001f002027812 */ /* 0x000fe400078ec0ff */
[----:B---3--:R-:W-:-:S05]  /*2bf0*/  LEA R3, R4, R3, 0x18 ;  /* 0x0000000304037211 */ /* 0x008fca00078ec0ff */
[----:B------:R-:W-:-:S05]  /*2c00*/  IMAD.IADD R3, R2, 0x1, R3 ;  /* 0x0000000102037824 */ /* 0x000fca00078e0203 */
[----:B------:R0:W-:Y:S04]  /*2c10*/  STS.64 [R3+0x10], R6 ;  /* 0x0000100603007388 */ /* 0x0001e80000000a00 */
[----:B------:R0:W-:Y:S02]  /*2c20*/  STS.U8 [R3+0x8], R8 ;  /* 0x0000080803007388 */ /* 0x0001e40000000000 */
.L_x_101:
[----:B------:R-:W-:Y:S05]  /*2c30*/  BSYNC.RECONVERGENT B1 ;  /* 0x0000000000017941 */ /* 0x000fea0003800200 */
.L_x_100:
[----:B------:R-:W-:Y:S01]  /*2c40*/  BAR.SYNC.DEFER_BLOCKING 0x0 ;  /* 0x0000000000007b1d */ /* 0x000fe20000010000 */
[----:B------:R-:W-:-:S13]  /*2c50*/  ISETP.NE.AND P1, PT, R10, RZ, PT ;  /* 0x000000ff0a00720c */ /* 0x000fda0003f25270 */
[----:B------:R-:W-:Y:S05]  /*2c60*/  @P1 BRA `(.L_x_89) ;  /* 0x0000003000481947 */ /* 0x000fea0003800000 */
[C---:B------:R-:W-:Y:S02]  /*2c70*/  ISETP.GE.AND P0, PT, R9.reuse, 0x21, PT ;  /* 0x000000210900780c */ /* 0x040fe40003f06270 */
[C---:B------:R-:W-:Y:S02]  /*2c80*/  ISETP.GE.AND P2, PT, R9.reuse, 0x41, PT ;  /* 0x000000410900780c */ /* 0x040fe40003f46270 */
[C---:B------:R-:W-:Y:S02]  /*2c90*/  ISETP.GE.AND P3, PT, R9.reuse, 0x61, PT ;  /* 0x000000610900780c */ /* 0x040fe40003f66270 */
[----:B------:R-:W-:-:S07]  /*2ca0*/  ISETP.GE.AND P4, PT, R9, 0x81, PT ;  /* 0x000000810900780c */ /* 0x000fce0003f86270 */
[----:B------:R-:W-:Y:S06]  /*2cb0*/  @!P0 BRA `(.L_x_102) ;  /* 0x00000000003c8947 */ /* 0x000fec0003800000 */
[----:B------:R-:W5:Y:S01]  /*2cc0*/  S2UR UR5, SR_CgaCtaId ;  /* 0x00000000000579c3 */ /* 0x000f620000008800 */
[----:B------:R-:W-:Y:S01]  /*2cd0*/  UMOV UR4, 0x400 ;  /* 0x0000040000047882 */ /* 0x000fe20000000000 */
[----:B------:R-:W-:Y:S01]  /*2ce0*/  LOP3.LUT P5, RZ, R8, 0xff, RZ, 0xc0, !PT ;  /* 0x000000ff08ff7812 */ /* 0x000fe200078ac0ff */
[----:B-----5:R-:W-:-:S09]  /*2cf0*/  ULEA UR4, UR5, UR4, 0x18 ;  /* 0x0000000405047291 */ /* 0x020fd2000f8ec0ff */
[----:B---3--:R-:W3:Y:S04]  /*2d00*/  LDS.U8 R4, [UR4+0x18] ;  /* 0x00001804ff047984 */ /* 0x008ee80008000000 */
[----:B012---:R-:W0:Y:S01]  /*2d10*/  LDS.64 R2, [UR4+0x20] ;  /* 0x00002004ff027984 */ /* 0x007e220008000a00 */
[----:B---3--:R-:W-:Y:S02]  /*2d20*/  ISETP.NE.AND P6, PT, R4, RZ, PT ;  /* 0x000000ff0400720c */ /* 0x008fe40003fc5270 */
        /* <DEDUP_REMOVED lines=8> */
.L_x_102:
[----:B------:R-:W-:Y:S01]  /*2db0*/  ISETP.GE.AND P5, PT, R9, 0xa1, PT ;  /* 0x000000a10900780c */ /* 0x000fe20003fa6270 */
[----:B------:R-:W-:-:S12]  /*2dc0*/  @!P2 BRA `(.L_x_103) ;  /* 0x00000000003ca947 */ /* 0x000fd80003800000 */
        /* <DEDUP_REMOVED lines=15> */
.L_x_103:
        /* <DEDUP_REMOVED lines=17> */
.L_x_104:
        /* <DEDUP_REMOVED lines=17> */
.L_x_105:
[----:B------:R-:W-:Y:S05]  /*30e0*/  @!P5 BRA `(.L_x_106) ;  /* 0x00000000003cd947 */ /* 0x000fea0003800000 */
        /* <DEDUP_REMOVED lines=15> */
.L_x_106:
        /* <DEDUP_REMOVED lines=16> */
.L_x_107:
        /* <DEDUP_REMOVED lines=17> */
.L_x_65:
[----:B------:R-:W0:Y:S01]  /*33f0*/  S2R R4, SR_TID.X ;  /* 0x0000000000047919 */ /* 0x000e220000002100 */
[----:B------:R-:W1:Y:S01]  /*3400*/  LDCU.128 UR8, c[0x0][0x380] ;  /* 0x00007000ff0877ac */ /* 0x000e620008000c00 */
[----:B------:R-:W2:Y:S01]  /*3410*/  LDCU.64 UR6, c[0x0][0x3a0] ;  /* 0x00007400ff0677ac */ /* 0x000ea20008000a00 */
[----:B0-----:R-:W-:-:S05]  /*3420*/  IADD3 R5, P0, PT, R11, R4, RZ ;  /* 0x000000040b057210 */ /* 0x001fca0007f1e0ff */
[----:B------:R-:W-:Y:S02]  /*3430*/  IMAD.SHL.U32 R6, R5, 0x4, RZ ;  /* 0x0000000405067824 */ /* 0x000fe400078e00ff */
[----:B------:R-:W-:-:S03]  /*3440*/  IMAD.X R8, RZ, RZ, RZ, P0 ;  /* 0x000000ffff087224 */ /* 0x000fc600000e06ff */
[C---:B-1----:R-:W-:Y:S02]  /*3450*/  IADD3 R12, P0, PT, R6.reuse, UR8, RZ ;  /* 0x00000008060c7c10 */ /* 0x042fe4000ff1e0ff */
[----:B------:R-:W-:Y:S02]  /*3460*/  SHF.L.U64.HI R5, R5, 0x2, R8 ;  /* 0x0000000205057819 */ /* 0x000fe40000010208 */
[----:B------:R-:W-:Y:S02]  /*3470*/  IADD3 R6, P1, PT, R6, UR10, RZ ;  /* 0x0000000a06067c10 */ /* 0x000fe4000ff3e0ff */
[C---:B------:R-:W-:Y:S02]  /*3480*/  IADD3.X R13, PT, PT, R5.reuse, UR9, RZ, P0, !PT ;  /* 0x00000009050d7c10 */ /* 0x040fe400087fe4ff */
[----:B------:R-:W-:-:S03]  /*3490*/  IADD3.X R7, PT, PT, R5, UR11, RZ, P1, !PT ;  /* 0x0000000b05077c10 */ /* 0x000fc60008ffe4ff */
[----:B------:R-:W3:Y:S04]  /*34a0*/  LDG.E R9, desc[UR12][R12.64] ;  /* 0x0000000c0c097981 */ /* 0x000ee8000c1e1900 */
[----:B------:R-:W3:Y:S04]  /*34b0*/  LDG.E R14, desc[UR12][R6.64] ;  /* 0x0000000c060e7981 */ /* 0x000ee8000c1e1900 */
[----:B------:R-:W4:Y:S04]  /*34c0*/  LDG.E R8, desc[UR12][R12.64+0x800] ;  /* 0x0008000c0c087981 */ /* 0x000f28000c1e1900 */
[----:B------:R-:W4:Y:S04]  /*34d0*/  LDG.E R5, desc[UR12][R6.64+0x800] ;  /* 0x0008000c06057981 */ /* 0x000f28000c1e1900 */
[----:B------:R-:W5:Y:S04]  /*34e0*/  LDG.E R15, desc[UR12][R12.64+0x400] ;  /* 0x0004000c0c0f7981 */ /* 0x000f68000c1e1900 */
[----:B------:R-:W5:Y:S04]  /*34f0*/  LDG.E R16, desc[UR12][R6.64+0x400] ;  /* 0x0004000c06107981 */ /* 0x000f68000c1e1900 */
[----:B------:R0:W5:Y:S04]  /*3500*/  LDG.E R10, desc[UR12][R12.64+0xc00] ;  /* 0x000c000c0c0a7981 */ /* 0x000168000c1e1900 */
[----:B------:R1:W5:Y:S01]  /*3510*/  LDG.E R17, desc[UR12][R6.64+0xc00] ;  /* 0x000c000c06117981 */ /* 0x000362000c1e1900 */
[----:B--2---:R-:W-:-:S02]  /*3520*/  IADD3 R23, P1, PT, R11, UR6, RZ ;  /* 0x000000060b177c10 */ /* 0x004fc4000ff3e0ff */
[----:B---3--:R-:W-:Y:S01]  /*3530*/  ISETP.NE.AND P0, PT, R9, R14, PT ;  /* 0x0000000e0900720c */ /* 0x008fe20003f05270 */
[C---:B------:R-:W-:Y:S02]  /*3540*/  VIADD R9, R4.reuse, 0x100 ;  /* 0x0000010004097836 */ /* 0x040fe40000000000 */
[----:B------:R-:W-:-:S03]  /*3550*/  VIADD R14, R4, 0x200 ;  /* 0x00000200040e7836 */ /* 0x000fc60000000000 */
[----:B------:R-:W-:Y:S01]  /*3560*/  SEL R18, R4, R9, P0 ;  /* 0x0000000904127207 */ /* 0x000fe20000000000 */
[----:B------:R-:W-:Y:S01]  /*3570*/  IMAD.U32 R9, RZ, RZ, UR7 ;  /* 0x00000007ff097e24 */ /* 0x000fe2000f8e00ff */
[-C--:B------:R-:W-:Y:S02]  /*3580*/  IADD3 R19, P3, PT, R14, R23.reuse, RZ ;  /* 0x000000170e137210 */ /* 0x080fe40007f7e0ff */
[----:B------:R-:W-:Y:S01]  /*3590*/  IADD3 R14, P4, PT, R18, R23, RZ ;  /* 0x00000017120e7210 */ /* 0x000fe20007f9e0ff */
[----:B0-----:R-:W-:Y:S01]  /*35a0*/  IMAD.X R13, RZ, RZ, R9, P1 ;  /* 0x000000ffff0d7224 */ /* 0x001fe200008e0609 */
[----:B----4-:R-:W-:Y:S02]  /*35b0*/  ISETP.NE.AND P2, PT, R8, R5, PT ;  /* 0x000000050800720c */ /* 0x010fe40003f45270 */
[----:B------:R-:W-:Y:S01]  /*35c0*/  ISETP.LT.U32.AND P1, PT, R19, R14, PT ;  /* 0x0000000e1300720c */ /* 0x000fe20003f21070 */
[--C-:B------:R-:W-:Y:S01]  /*35d0*/  IMAD.X R12, RZ, RZ, R13.reuse, P3 ;  /* 0x000000ffff0c7224 */ /* 0x100fe200018e060d */
[----:B-----5:R-:W-:Y:S01]  /*35e0*/  ISETP.NE.OR P0, PT, R15, R16, P0 ;  /* 0x000000100f00720c */ /* 0x020fe20000705670 */
[----:B-1----:R-:W-:Y:S01]  /*35f0*/  IMAD.X R7, RZ, RZ, R13, P4 ;  /* 0x000000ffff077224 */ /* 0x002fe200020e060d */
[----:B------:R-:W-:-:S04]  /*3600*/  IADD3 R13, P4, PT, R19, 0x100, RZ ;  /* 0x00000100130d7810 */ /* 0x000fc80007f9e0ff */
[----:B------:R-:W-:Y:S02]  /*3610*/  ISETP.LT.AND.EX P1, PT, R12, R7, PT, P1 ;  /* 0x000000070c00720c */ /* 0x000fe40003f21310 */
[----:B------:R-:W-:Y:S02]  /*3620*/  ISETP.NE.AND P3, PT, R10, R17, PT ;  /* 0x000000110a00720c */ /* 0x000fe40003f65270 */
[----:B------:R-:W-:Y:S02]  /*3630*/  @P2 SEL R14, R19, R14, P1 ;  /* 0x0000000e130e2207 */ /* 0x000fe40000800000 */
[----:B------:R-:W-:Y:S02]  /*3640*/  @P2 SEL R7, R12, R7, P1 ;  /* 0x000000070c072207 */ /* 0x000fe40000800000 */
[----:B------:R-:W-:Y:S02]  /*3650*/  ISETP.GE.U32.AND P1, PT, R21, UR5, PT ;  /* 0x0000000515007c0c */ /* 0x000fe4000bf26070 */
[----:B------:R-:W-:-:S02]  /*3660*/  SEL R6, R14, R19, P0 ;  /* 0x000000130e067207 */ /* 0x000fc40000000000 */
[----:B------:R-:W-:Y:S02]  /*3670*/  ISETP.GE.U32.AND.EX P1, PT, R20, UR4, PT, P1 ;  /* 0x0000000414007c0c */ /* 0x000fe4000bf26110 */
[----:B------:R-:W-:Y:S01]  /*3680*/  SEL R7, R7, R12, P0 ;  /* 0x0000000c07077207 */ /* 0x000fe20000000000 */
[----:B------:R-:W-:Y:S01]  /*3690*/  IMAD.X R12, RZ, RZ, R12, P4 ;  /* 0x000000ffff0c7224 */ /* 0x000fe200020e060c */
[----:B------:R-:W-:Y:S02]  /*36a0*/  ISETP.LT.U32.AND P2, PT, R13, R6, PT ;  /* 0x000000060d00720c */ /* 0x000fe40003f41070 */
[----:B------:R-:W-:Y:S02]  /*36b0*/  ISETP.NE.OR P0, PT, R8, R5, P0 ;  /* 0x000000050800720c */ /* 0x000fe40000705670 */
[----:B------:R-:W-:Y:S02]  /*36c0*/  ISETP.LT.AND.EX P2, PT, R12, R7, PT, P2 ;  /* 0x000000070c00720c */ /* 0x000fe40003f41320 */
[----:B------:R-:W-:-:S02]  /*36d0*/  ISETP.NE.OR P4, PT, R10, R17, P0 ;  /* 0x000000110a00720c */ /* 0x000fc40000785670 */
[----:B------:R-:W-:Y:S02]  /*36e0*/  @P3 SEL R6, R13, R6, P2 ;  /* 0x000000060d063207 */ /* 0x000fe40001000000 */
[----:B------:R-:W-:Y:S02]  /*36f0*/  @P3 SEL R7, R12, R7, P2 ;  /* 0x000000070c073207 */ /* 0x000fe40001000000 */
[----:B------:R-:W-:Y:S02]  /*3700*/  SEL R8, RZ, 0x1, !P4 ;  /* 0x00000001ff087807 */ /* 0x000fe40006000000 */
[----:B------:R-:W-:Y:S02]  /*3710*/  SEL R6, R6, R13, P0 ;  /* 0x0000000d06067207 */ /* 0x000fe40000000000 */
[----:B------:R-:W-:Y:S01]  /*3720*/  SEL R7, R7, R12, P0 ;  /* 0x0000000c07077207 */ /* 0x000fe20000000000 */
[----:B------:R-:W-:Y:S06]  /*3730*/  @!P1 BRA `(.L_x_108) ;  /* 0x0000001800549947 */ /* 0x000fec0003800000 */
[----:B------:R-:W-:Y:S02]  /*3740*/  IADD3 R10, P1, PT, R11, UR5, RZ ;  /* 0x000000050b0a7c10 */ /* 0x000fe4000ff3e0ff */
[----:B------:R-:W-:Y:S02]  /*3750*/  IADD3 R13, P2, PT, R2, -0x400, RZ ;  /* 0xfffffc00020d7810 */ /* 0x000fe40007f5e0ff */
[----:B------:R-:W-:Y:S01]  /*3760*/  LOP3.LUT R5, RZ, R4, RZ, 0x33, !PT ;  /* 0x00000004ff057212 */ /* 0x000fe200078e33ff */
[----:B------:R-:W-:Y:S01]  /*3770*/  IMAD.X R12, RZ, RZ, UR4, P1 ;  /* 0x00000004ff0c7e24 */ /* 0x000fe200088e06ff */
[----:B------:R-:W-:Y:S01]  /*3780*/  ISETP.GT.U32.AND P0, PT, R10, R13, PT ;  /* 0x0000000d0a00720c */ /* 0x000fe20003f04070 */
[----:B------:R-:W-:Y:S01]  /*3790*/  UMOV UR4, URZ ;  /* 0x000000ff00047c82 */ /* 0x000fe20008000000 */
[----:B------:R-:W-:Y:S02]  /*37a0*/  IADD3.X R17, PT, PT, R3, -0x1, RZ, P2, !PT ;  /* 0xffffffff03117810 */ /* 0x000fe400017fe4ff */
[----:B------:R-:W-:-:S02]  /*37b0*/  IADD3 R16, PT, PT, R2, -UR5, R5 ;  /* 0x8000000502107c10 */ /* 0x000fc4000fffe005 */
[----:B------:R-:W-:-:S03]  /*37c0*/  ISETP.GT.U32.AND.EX P0, PT, R12, R17, PT, P0 ;  /* 0x000000110c00720c */ /* 0x000fc60003f04100 */
[----:B------:R-:W-:-:S10]  /*37d0*/  IMAD.IADD R16, R16, 0x1, -R11 ;  /* 0x0000000110107824 */ /* 0x000fd400078e0a0b */
[----:B------:R-:W-:Y:S05]  /*37e0*/  @P0 BRA `(.L_x_109) ;  /* 0x0000000400540947 */ /* 0x000fea0003800000 */
[----:B------:R-:W0:Y:S01]  /*37f0*/  LDC.64 R2, c[0x0][0x3d8] ;  /* 0x0000f600ff027b82 */ /* 0x000e220000000a00 */
[----:B------:R-:W1:Y:S01]  /*3800*/  LDCU.64 UR6, c[0x0][0x3a0] ;  /* 0x00007400ff0677ac */ /* 0x000e620008000a00 */
[----:B------:R-:W2:Y:S01]  /*3810*/  LDCU.128 UR8, c[0x0][0x380] ;  /* 0x00007000ff0877ac */ /* 0x000ea20008000c00 */
[----:B------:R-:W-:Y:S01]  /*3820*/  NOP ;  /* 0x0000000000007918 */ /* 0x000fe20000000000 */
.L_x_110:
[----:B------:R-:W3:Y:S02]  /*3830*/  S2R R21, SR_TID.X ;  /* 0x0000000000157919 */ /* 0x000ee40000002100 */
[----:B---3--:R-:W-:-:S05]  /*3840*/  IADD3 R21, P0, PT, R21, R10, RZ ;  /* 0x0000000a15157210 */ /* 0x008fca0007f1e0ff */
[----:B------:R-:W-:Y:S02]  /*3850*/  IMAD.X R24, RZ, RZ, R12, P0 ;  /* 0x000000ffff187224 */ /* 0x000fe400000e060c */
[----:B------:R-:W-:-:S03]  /*3860*/  IMAD.SHL.U32 R4, R21, 0x4, RZ ;  /* 0x0000000415047824 */ /* 0x000fc600078e00ff */
[----:B------:R-:W-:Y:S02]  /*3870*/  SHF.L.U64.HI R5, R21, 0x2, R24 ;  /* 0x0000000215057819 */ /* 0x000fe40000010218 */
[C---:B--2---:R-:W-:Y:S02]  /*3880*/  IADD3 R14, P0, PT, R4.reuse, UR8, RZ ;  /* 0x00000008040e7c10 */ /* 0x044fe4000ff1e0ff */
        /* <DEDUP_REMOVED lines=9> */
[----:B------:R5:W4:Y:S04]  /*3920*/  LDG.E R11, desc[UR12][R14.64+0xc00] ;  /* 0x000c000c0e0b7981 */ /* 0x000b28000c1e1900 */
[----:B------:R0:W4:Y:S01]  /*3930*/  LDG.E R18, desc[UR12][R4.64+0xc00] ;  /* 0x000c000c04127981 */ /* 0x000122000c1e1900 */
[----:B-1----:R-:W-:Y:S01]  /*3940*/  IADD3 R21, P0, PT, R21, UR6, RZ ;  /* 0x0000000615157c10 */ /* 0x002fe2000ff1e0ff */
[----:B------:R-:W-:Y:S01]  /*3950*/  IMAD.MOV.U32 R25, RZ, RZ, R7 ;  /* 0x000000ffff197224 */ /* 0x000fe200078e0007 */
[----:B------:R-:W-:Y:S01]  /*3960*/  LOP3.LUT P4, RZ, R8, 0xff, RZ, 0xc0, !PT ;  /* 0x000000ff08ff7812 */ /* 0x000fe2000788c0ff */
[----:B------:R-:W-:Y:S01]  /*3970*/  USHF.R.S32.HI UR14, URZ, 0x1f, UR5 ;  /* 0x0000001fff0e7899 */ /* 0x000fe20008011405 */
[----:B-----5:R-:W-:-:S02]  /*3980*/  IADD3 R15, P5, PT, R21, 0x100, RZ ;  /* 0x00000100150f7810 */ /* 0x020fc40007fbe0ff */
[----:B--2---:R-:W-:Y:S01]  /*3990*/  ISETP.NE.AND P2, PT, R9, R26, PT ;  /* 0x0000001a0900720c */ /* 0x004fe20003f45270 */
[----:B------:R-:W-:Y:S02]  /*39a0*/  IMAD.U32 R9, RZ, RZ, UR7 ;  /* 0x00000007ff097e24 */ /* 0x000fe4000f8e00ff */
[----:B------:R-:W-:Y:S01]  /*39b0*/  IMAD.MOV.U32 R26, RZ, RZ, R6 ;  /* 0x000000ffff1a7224 */ /* 0x000fe200078e0006 */
[----:B------:R-:W-:Y:S01]  /*39c0*/  SEL R7, RZ, 0x1, !P2 ;  /* 0x00000001ff077807 */ /* 0x000fe20005000000 */
[----:B------:R-:W-:-:S04]  /*39d0*/  IMAD.X R6, R24, 0x1, R9, P0 ;  /* 0x0000000118067824 */ /* 0x000fc800000e0609 */
[----:B------:R-:W-:Y:S02]  /*39e0*/  @P4 SEL R7, R8, 0x1, !P2 ;  /* 0x0000000108074807 */ /* 0x000fe40005000000 */
[----:B------:R-:W-:Y:S01]  /*39f0*/  ISETP.LT.U32.AND P0, PT, R21, R26, PT ;  /* 0x0000001a1500720c */ /* 0x000fe20003f01070 */
[----:B------:R-:W-:Y:S01]  /*3a00*/  IMAD.X R8, RZ, RZ, R6, P5 ;  /* 0x000000ffff087224 */ /* 0x000fe200028e0606 */
[----:B---3--:R-:W-:Y:S02]  /*3a10*/  ISETP.NE.AND P3, PT, R23, R22, PT ;  /* 0x000000161700720c */ /* 0x008fe40003f65270 */
[----:B------:R-:W-:Y:S02]  /*3a20*/  ISETP.LT.AND.EX P0, PT, R6, R25, PT, P0 ;  /* 0x000000190600720c */ /* 0x000fe40003f01300 */
[----:B------:R-:W-:Y:S02]  /*3a30*/  LOP3.LUT P1, RZ, R7, 0xff, RZ, 0xc0, !PT ;  /* 0x000000ff07ff7812 */ /* 0x000fe4000782c0ff */
[----:B------:R-:W-:-:S02]  /*3a40*/  @P2 SEL R26, R21, R26, P0 ;  /* 0x0000001a151a2207 */ /* 0x000fc40000000000 */
[C---:B------:R-:W-:Y:S02]  /*3a50*/  @P2 SEL R25, R6.reuse, R25, P0 ;  /* 0x0000001906192207 */ /* 0x040fe40000000000 */
[----:B0-----:R-:W-:Y:S02]  /*3a60*/  SEL R4, R21, R26, !P4 ;  /* 0x0000001a15047207 */ /* 0x001fe40006000000 */
[----:B------:R-:W-:Y:S02]  /*3a70*/  SEL R5, R6, R25, !P4 ;  /* 0x0000001906057207 */ /* 0x000fe40006000000 */
[----:B------:R-:W-:Y:S02]  /*3a80*/  ISETP.LT.U32.AND P0, PT, R15, R4, PT ;  /* 0x000000040f00720c */ /* 0x000fe40003f01070 */
[----:B----4-:R-:W-:Y:S02]  /*3a90*/  ISETP.NE.AND P2, PT, R19, R20, PT ;  /* 0x000000141300720c */ /* 0x010fe40003f45270 */
[----:B------:R-:W-:-:S02]  /*3aa0*/  ISETP.LT.AND.EX P0, PT, R8, R5, PT, P0 ;  /* 0x000000050800720c */ /* 0x000fc40003f01300 */
[----:B------:R-:W-:Y:S02]  /*3ab0*/  SEL R14, RZ, 0x1, !P3 ;  /* 0x00000001ff0e7807 */ /* 0x000fe40005800000 */
[----:B------:R-:W-:Y:S02]  /*3ac0*/  @P3 SEL R4, R15, R4, P0 ;  /* 0x000000040f043207 */ /* 0x000fe40000000000 */
[----:B------:R-:W-:Y:S02]  /*3ad0*/  @P3 SEL R5, R8, R5, P0 ;  /* 0x0000000508053207 */ /* 0x000fe40000000000 */
[----:B------:R-:W-:Y:S02]  /*3ae0*/  IADD3 R19, P0, PT, R21, 0x200, RZ ;  /* 0x0000020015137810 */ /* 0x000fe40007f1e0ff */
[----:B------:R-:W-:Y:S02]  /*3af0*/  SEL R4, R15, R4, !P1 ;  /* 0x000000040f047207 */ /* 0x000fe40004800000 */
[----:B------:R-:W-:-:S02]  /*3b00*/  @P1 SEL R14, R7, 0x1, !P3 ;  /* 0x00000001070e1807 */ /* 0x000fc40005800000 */
[----:B------:R-:W-:Y:S01]  /*3b10*/  SEL R7, R8, R5, !P1 ;  /* 0x0000000508077207 */ /* 0x000fe20004800000 */
[----:B------:R-:W-:Y:S01]  /*3b20*/  IMAD.X R8, RZ, RZ, R6, P0 ;  /* 0x000000ffff087224 */ /* 0x000fe200000e0606 */
[----:B------:R-:W-:Y:S02]  /*3b30*/  ISETP.LT.U32.AND P0, PT, R19, R4, PT ;  /* 0x000000041300720c */ /* 0x000fe40003f01070 */
[----:B------:R-:W-:Y:S02]  /*3b40*/  LOP3.LUT P1, RZ, R14, 0xff, RZ, 0xc0, !PT ;  /* 0x000000ff0eff7812 */ /* 0x000fe4000782c0ff */
[CC--:B------:R-:W-:Y:S02]  /*3b50*/  ISETP.LT.AND.EX P0, PT, R8.reuse, R7.reuse, PT, P0 ;  /* 0x000000070800720c */ /* 0x0c0fe40003f01300 */
[----:B------:R-:W-:Y:S02]  /*3b60*/  SEL R5, RZ, 0x1, !P2 ;  /* 0x00000001ff057807 */ /* 0x000fe40005000000 */
[----:B------:R-:W-:-:S02]  /*3b70*/  @P2 SEL R7, R8, R7, P0 ;  /* 0x0000000708072207 */ /* 0x000fc40000000000 */
[----:B------:R-:W-:Y:S02]  /*3b80*/  @P2 SEL R4, R19, R4, P0 ;  /* 0x0000000413042207 */ /* 0x000fe40000000000 */
[----:B------:R-:W-:Y:S02]  /*3b90*/  SEL R7, R8, R7, !P1 ;  /* 0x0000000708077207 */ /* 0x000fe40004800000 */
[----:B------:R-:W-:Y:S02]  /*3ba0*/  IADD3 R21, P0, PT, R21, 0x300, RZ ;  /* 0x0000030015157810 */ /* 0x000fe40007f1e0ff */
[----:B------:R-:W-:Y:S02]  /*3bb0*/  IADD3 R8, P4, PT, -R10, R2, RZ ;  /* 0x000000020a087210 */ /* 0x000fe40007f9e1ff */
[----:B------:R-:W-:Y:S01]  /*3bc0*/  @P1 SEL R5, R14, 0x1, !P2 ;  /* 0x000000010e051807 */ /* 0x000fe20005000000 */
[----:B------:R-:W-:Y:S01]  /*3bd0*/  IMAD.X R14, RZ, RZ, R6, P0 ;  /* 0x000000ffff0e7224 */ /* 0x000fe200000e0606 */
[----:B------:R-:W-:Y:S01]  /*3be0*/  ISETP.GE.U32.AND P0, PT, R8, UR5, PT ;  /* 0x0000000508007c0c */ /* 0x000fe2000bf06070 */
[----:B------:R-:W-:Y:S01]  /*3bf0*/  IMAD.X R6, R3, 0x1, ~R12, P4 ;  /* 0x0000000103067824 */ /* 0x000fe200020e0e0c */
[----:B------:R-:W-:-:S02]  /*3c00*/  ISETP.NE.AND P2, PT, R11, R18, PT ;  /* 0x000000120b00720c */ /* 0x000fc40003f45270 */
[----:B------:R-:W-:Y:S02]  /*3c10*/  SEL R4, R19, R4, !P1 ;  /* 0x0000000413047207 */ /* 0x000fe40004800000 */
[----:B------:R-:W-:Y:S02]  /*3c20*/  ISETP.GE.U32.AND.EX P0, PT, R6, UR14, PT, P0 ;  /* 0x0000000e06007c0c */ /* 0x000fe4000bf06100 */
[----:B------:R-:W-:Y:S02]  /*3c30*/  LOP3.LUT P3, RZ, R5, 0xff, RZ, 0xc0, !PT ;  /* 0x000000ff05ff7812 */ /* 0x000fe4000786c0ff */
[----:B------:R-:W-:Y:S02]  /*3c40*/  ISETP.LT.U32.AND P1, PT, R21, R4, PT ;  /* 0x000000041500720c */ /* 0x000fe40003f21070 */
[----:B------:R-:W-:Y:S02]  /*3c50*/  SEL R8, RZ, 0x1, !P2 ;  /* 0x00000001ff087807 */ /* 0x000fe40005000000 */
[----:B------:R-:W-:-:S04]  /*3c60*/  ISETP.LT.AND.EX P1, PT, R14, R7, PT, P1 ;  /* 0x000000070e00720c */ /* 0x000fc80003f21310 */
[----:B------:R-:W-:Y:S02]  /*3c70*/  @P2 SEL R4, R21, R4, P1 ;  /* 0x0000000415042207 */ /* 0x000fe40000800000 */
[C---:B------:R-:W-:Y:S02]  /*3c80*/  @P2 SEL R7, R14.reuse, R7, P1 ;  /* 0x000000070e072207 */ /* 0x040fe40000800000 */
[----:B------:R-:W-:Y:S02]  /*3c90*/  @P3 SEL R8, R5, 0x1, !P2 ;  /* 0x0000000105083807 */ /* 0x000fe40005000000 */
[----:B------:R-:W-:Y:S02]  /*3ca0*/  SEL R6, R21, R4, !P3 ;  /* 0x0000000415067207 */ /* 0x000fe40005800000 */
[----:B------:R-:W-:Y:S01]  /*3cb0*/  SEL R7, R14, R7, !P3 ;  /* 0x000000070e077207 */ /* 0x000fe20005800000 */
[----:B------:R-:W-:Y:S06]  /*3cc0*/  @!P0 BRA `(.L_x_108) ;  /* 0x0000001000f08947 */ /* 0x000fec0003800000 */
[----:B------:R-:W-:Y:S01]  /*3cd0*/  IADD3 R10, P0, PT, R10, UR5, RZ ;  /* 0x000000050a0a7c10 */ /* 0x000fe2000ff1e0ff */
[----:B------:R-:W-:Y:S01]  /*3ce0*/  UIADD3 UR4, UPT, UPT, UR4, 0x1, URZ ;  /* 0x0000000104047890 */ /* 0x000fe2000fffe0ff */
[----:B------:R-:W-:Y:S02]  /*3cf0*/  VIADD R16, R16, -UR5 ;  /* 0x8000000510107c36 */ /* 0x000fe40008000000 */
[----:B------:R-:W-:Y:S02]  /*3d00*/  IADD3.X R12, PT, PT, R12, UR14, RZ, P0, !PT ;  /* 0x0000000e0c0c7c10 */ /* 0x000fe400087fe4ff */
[----:B------:R-:W-:-:S04]  /*3d10*/  ISETP.GT.U32.AND P0, PT, R10, R13, PT ;  /* 0x0000000d0a00720c */ /* 0x000fc80003f04070 */
[----:B------:R-:W-:-:S13]  /*3d20*/  ISETP.GT.U32.AND.EX P0, PT, R12, R17, PT, P0 ;  /* 0x000000110c00720c */ /* 0x000fda0003f04100 */
[----:B------:R-:W-:Y:S05]  /*3d30*/  @!P0 BRA `(.L_x_110) ;  /* 0xfffffff800bc8947 */ /* 0x000fea000383ffff */
.L_x_109:
[----:B------:R-:W0:Y:S01]  /*3d40*/  S2R R13, SR_TID.X ;  /* 0x00000000000d7919 */ /* 0x000e220000002100 */
[----:B------:R-:W-:Y:S01]  /*3d50*/  IMAD.IADD R4, R2, 0x1, -R10 ;  /* 0x0000000102047824 */ /* 0x000fe200078e0a0a */
[----:B------:R-:W-:Y:S01]  /*3d60*/  ISETP.GE.U32.AND P1, PT, R10, R2, PT ;  /* 0x000000020a00720c */ /* 0x000fe20003f26070 */
[----:B------:R-:W-:Y:S03]  /*3d70*/  BSSY.RECONVERGENT B1, `(.L_x_108) ;  /* 0x0000131000017945 */ /* 0x000fe60003800200 */
[----:B0-----:R-:W-:-:S04]  /*3d80*/  ISETP.GE.AND P0, PT, R13, R4, PT ;  /* 0x000000040d00720c */ /* 0x001fc80003f06270 */
[----:B------:R-:W-:-:S13]  /*3d90*/  ISETP.GE.U32.OR.EX P0, PT, R12, R3, P0, P1 ;  /* 0x000000030c00720c */ /* 0x000fda0000706510 */
[----:B------:R-:W-:Y:S05]  /*3da0*/  @P0 BRA `(.L_x_111) ;  /* 0x0000001000b40947 */ /* 0x000fea0003800000 */
[----:B------:R-:W0:Y:S01]  /*3db0*/  LDC R3, c[0x0][0x3e0] ;  /* 0x0000f800ff037b82 */ /* 0x000e220000000800 */
[----:B------:R-:W-:Y:S01]  /*3dc0*/  LOP3.LUT R11, RZ, R13, RZ, 0x33, !PT ;  /* 0x0000000dff0b7212 */ /* 0x000fe200078e33ff */
[----:B------:R-:W-:Y:S01]  /*3dd0*/  IMAD.SHL.U32 R4, R0, 0x400, RZ ;  /* 0x0000040000047824 */ /* 0x000fe200078e00ff */
[----:B------:R-:W-:Y:S03]  /*3de0*/  BSSY.RECONVERGENT B2, `(.L_x_112) ;  /* 0x0000093000027945 */ /* 0x000fe60003800200 */
[----:B------:R-:W-:-:S05]  /*3df0*/  IMAD.IADD R11, R11, 0x1, R2 ;  /* 0x000000010b0b7824 */ /* 0x000fca00078e0202 */
[----:B------:R-:W-:Y:S01]  /*3e00*/  IADD3 R2, PT, PT, R11, -UR5, -R4 ;  /* 0x800000050b027c10 */ /* 0x000fe2000fffe804 */
[----:B0-----:R-:W-:-:S04]  /*3e10*/  IMAD R3, R3, UR4, RZ ;  /* 0x0000000403037c24 */ /* 0x001fc8000f8e02ff */
[----:B------:R-:W-:-:S05]  /*3e20*/  IMAD R2, R3, -0x400, R2 ;  /* 0xfffffc0003027824 */ /* 0x000fca00078e0202 */
[C---:B------:R-:W-:Y:S02]  /*3e30*/  ISETP.GE.U32.AND P0, PT, R2.reuse, 0x700, PT ;  /* 0x000007000200780c */ /* 0x040fe40003f06070 */
[----:B------:R-:W-:-:S04]  /*3e40*/  LEA.HI R14, R2, 0x1, RZ, 0x18 ;  /* 0x00000001020e7811 */ /* 0x000fc800078fc0ff */
[----:B------:R-:W-:-:S04]  /*3e50*/  LOP3.LUT R26, R14, 0x7, RZ, 0xc0, !PT ;  /* 0x000000070e1a7812 */ /* 0x000fc800078ec0ff */
[----:B------:R-:W-:-:S03]  /*3e60*/  ISETP.NE.AND P1, PT, R26, RZ, PT ;  /* 0x000000ff1a00720c */ /* 0x000fc60003f25270 */
[----:B------:R-:W-:Y:S10]  /*3e70*/  @!P0 BRA `(.L_x_113) ;  /* 0x0000000800248947 */ /* 0x000ff40003800000 */
[----:B------:R-:W-:-:S04]  /*3e80*/  LEA.HI R16, R16, 0x1, RZ, 0x18 ;  /* 0x0000000110107811 */ /* 0x000fc800078fc0ff */
[----:B------:R-:W-:-:S05]  /*3e90*/  LOP3.LUT R16, R16, 0x1fffff8, RZ, 0xc0, !PT ;  /* 0x01fffff810107812 */ /* 0x000fca00078ec0ff */
[----:B------:R-:W-:-:S07]  /*3ea0*/  IMAD.MOV R15, RZ, RZ, -R16 ;  /* 0x000000ffff0f7224 */ /* 0x000fce00078e0a10 */
.L_x_114:
[----:B------:R-:W-:-:S05]  /*3eb0*/  IADD3 R17, P0, PT, R13, R10, RZ ;  /* 0x0000000a0d117210 */ /* 0x000fca0007f1e0ff */
[----:B------:R-:W-:Y:S02]  /*3ec0*/  IMAD.X R22, RZ, RZ, R12, P0 ;  /* 0x000000ffff167224 */ /* 0x000fe400000e060c */
        /* <DEDUP_REMOVED lines=15> */
[----:B------:R-:W-:-:S03]  /*3fc0*/  LOP3.LUT P3, RZ, R25, 0xff, RZ, 0xc0, !PT ;  /* 0x000000ff19ff7812 */ /* 0x000fc6000786c0ff */
[----:B------:R-:W-:Y:S01]  /*3fd0*/  IMAD.X R8, R22, 0x1, R9, P0 ;  /* 0x0000000116087824 */ /* 0x000fe200000e0609 */
[----:B------:R-:W-:-:S04]  /*3fe0*/  ISETP.LT.U32.AND P0, PT, R17, R6, PT ;  /* 0x000000061100720c */ /* 0x000fc80003f01070 */
[----:B------:R-:W-:-:S04]  /*3ff0*/  ISETP.LT.AND.EX P0, PT, R8, R7, PT, P0 ;  /* 0x000000070800720c */ /* 0x000fc80003f01300 */
[----:B------:R-:W-:Y:S02]  /*4000*/  SEL R24, R17, R6, P0 ;  /* 0x0000000611187207 */ /* 0x000fe40000000000 */
[CC--:B--2---:R-:W-:Y:S02]  /*4010*/  ISETP.NE.AND P2, PT, R16.reuse, R19.reuse, PT ;  /* 0x000000131000720c */ /* 0x0c4fe40003f45270 */
[----:B------:R-:W-:Y:S02]  /*4020*/  ISETP.NE.AND P4, PT, R16, R19, P3 ;  /* 0x000000131000720c */ /* 0x000fe40001f85270 */
[----:B------:R-:W-:Y:S02]  /*4030*/  @!P3 SEL R25, RZ, 0x1, !P2 ;  /* 0x00000001ff19b807 */ /* 0x000fe40005000000 */
[----:B------:R-:W-:Y:S02]  /*4040*/  SEL R19, R8, R7, P0 ;  /* 0x0000000708137207 */ /* 0x000fe40000000000 */
[----:B------:R-:W-:-:S02]  /*4050*/  SEL R16, R25, 0x1, !P4 ;  /* 0x0000000119107807 */ /* 0x000fc40006000000 */
[----:B------:R-:W-:Y:S02]  /*4060*/  IADD3 R25, P0, PT, R17, 0x100, RZ ;  /* 0x0000010011197810 */ /* 0x000fe40007f1e0ff */
[----:B------:R-:W-:-:S03]  /*4070*/  LOP3.LUT P2, RZ, R16, 0xff, RZ, 0xc0, !PT ;  /* 0x000000ff10ff7812 */ /* 0x000fc6000784c0ff */
[----:B------:R-:W-:Y:S01]  /*4080*/  @!P4 SEL R24, R17, R6, !P3 ;  /* 0x000000061118c207 */ /* 0x000fe20005800000 */
[----:B------:R-:W-:Y:S01]  /*4090*/  IMAD.X R6, RZ, RZ, R8, P0 ;  /* 0x000000ffff067224 */ /* 0x000fe200000e0608 */
[----:B------:R-:W-:Y:S02]  /*40a0*/  @!P4 SEL R19, R8, R7, !P3 ;  /* 0x000000070813c207 */ /* 0x000fe40005800000 */
[CC--:B---3--:R-:W-:Y:S01]  /*40b0*/  ISETP.NE.AND P3, PT, R18.reuse, R23.reuse, PT ;  /* 0x000000171200720c */ /* 0x0c8fe20003f65270 */
[----:B------:R-:W2:Y:S01]  /*40c0*/  LDG.E R7, desc[UR12][R2.64+0xc00] ;  /* 0x000c000c02077981 */ /* 0x000ea2000c1e1900 */
[----:B------:R-:W-:-:S03]  /*40d0*/  ISETP.NE.AND P4, PT, R18, R23, P2 ;  /* 0x000000171200720c */ /* 0x000fc60001785270 */
[----:B------:R-:W2:Y:S01]  /*40e0*/  LDG.E R18, desc[UR12][R4.64+0xc00] ;  /* 0x000c000c04127981 */ /* 0x000ea2000c1e1900 */
[----:B------:R-:W-:Y:S02]  /*40f0*/  ISETP.LT.U32.AND P0, PT, R25, R24, PT ;  /* 0x000000181900720c */ /* 0x000fe40003f01070 */
[----:B------:R-:W-:Y:S02]  /*4100*/  @!P2 SEL R16, RZ, 0x1, !P3 ;  /* 0x00000001ff10a807 */ /* 0x000fe40005800000 */
[----:B------:R-:W-:-:S04]  /*4110*/  ISETP.LT.AND.EX P0, PT, R6, R19, PT, P0 ;  /* 0x000000130600720c */ /* 0x000fc80003f01300 */
[CC--:B------:R-:W-:Y:S02]  /*4120*/  SEL R23, R6.reuse, R19.reuse, P0 ;  /* 0x0000001306177207 */ /* 0x0c0fe40000000000 */
[----:B------:R-:W-:Y:S02]  /*4130*/  @!P4 SEL R23, R6, R19, !P2 ;  /* 0x000000130617c207 */ /* 0x000fe40005000000 */
[----:B------:R-:W-:Y:S01]  /*4140*/  SEL R6, R16, 0x1, !P4 ;  /* 0x0000000110067807 */ /* 0x000fe20006000000 */
[----:B------:R-:W3:Y:S04]  /*4150*/  LDG.E R19, desc[UR12][R4.64+0x1000] ;  /* 0x0010000c04137981 */ /* 0x000ee8000c1e1900 */
[----:B------:R-:W3:Y:S01]  /*4160*/  LDG.E R16, desc[UR12][R2.64+0x1000] ;  /* 0x0010000c02107981 */ /* 0x000ee2000c1e1900 */
[----:B------:R-:W-:-:S02]  /*4170*/  LOP3.LUT P3, RZ, R6, 0xff, RZ, 0xc0, !PT ;  /* 0x000000ff06ff7812 */ /* 0x000fc4000786c0ff */
[CC--:B------:R-:W-:Y:S02]  /*4180*/  SEL R22, R25.reuse, R24.reuse, P0 ;  /* 0x0000001819167207 */ /* 0x0c0fe40000000000 */
[----:B------:R-:W-:Y:S02]  /*4190*/  @!P4 SEL R22, R25, R24, !P2 ;  /* 0x000000181916c207 */ /* 0x000fe40005000000 */
[CC--:B----4-:R-:W-:Y:S02]  /*41a0*/  ISETP.NE.AND P2, PT, R20.reuse, R21.reuse, PT ;  /* 0x000000151400720c */ /* 0x0d0fe40003f45270 */
[----:B------:R-:W-:Y:S02]  /*41b0*/  ISETP.NE.AND P4, PT, R20, R21, P3 ;  /* 0x000000151400720c */ /* 0x000fe40001f85270 */
[----:B------:R-:W4:Y:S01]  /*41c0*/  LDG.E R20, desc[UR12][R4.64+0x1400] ;  /* 0x0014000c04147981 */ /* 0x000f22000c1e1900 */
[----:B------:R-:W-:-:S03]  /*41d0*/  IADD3 R27, P0, PT, R17, 0x200, RZ ;  /* 0x00000200111b7810 */ /* 0x000fc60007f1e0ff */
[----:B------:R-:W4:Y:S02]  /*41e0*/  LDG.E R21, desc[UR12][R2.64+0x1400] ;  /* 0x0014000c02157981 */ /* 0x000f24000c1e1900 */
[----:B------:R-:W-:Y:S01]  /*41f0*/  IMAD.X R24, RZ, RZ, R8, P0 ;  /* 0x000000ffff187224 */ /* 0x000fe200000e0608 */
[----:B------:R-:W-:-:S04]  /*4200*/  ISETP.LT.U32.AND P0, PT, R27, R22, PT ;  /* 0x000000161b00720c */ /* 0x000fc80003f01070 */
[----:B------:R-:W-:-:S04]  /*4210*/  ISETP.LT.AND.EX P0, PT, R24, R23, PT, P0 ;  /* 0x000000171800720c */ /* 0x000fc80003f01300 */
[CC--:B------:R-:W-:Y:S02]  /*4220*/  SEL R25, R27.reuse, R22.reuse, P0 ;  /* 0x000000161b197207 */ /* 0x0c0fe40000000000 */
[----:B------:R-:W-:Y:S02]  /*4230*/  @!P4 SEL R25, R27, R22, !P3 ;  /* 0x000000161b19c207 */ /* 0x000fe40005800000 */
[CC--:B------:R-:W-:Y:S01]  /*4240*/  SEL R22, R24.reuse, R23.reuse, P0 ;  /* 0x0000001718167207 */ /* 0x0c0fe20000000000 */
[----:B------:R-:W5:Y:S01]  /*4250*/  LDG.E R27, desc[UR12][R4.64+0x1c00] ;  /* 0x001c000c041b7981 */ /* 0x000f62000c1e1900 */
[----:B------:R-:W-:-:S03]  /*4260*/  @!P4 SEL R22, R24, R23, !P3 ;  /* 0x000000171816c207 */ /* 0x000fc60005800000 */
[----:B------:R-:W5:Y:S04]  /*4270*/  LDG.E R23, desc[UR12][R4.64+0x1800] ;  /* 0x0018000c04177981 */ /* 0x000f68000c1e1900 */
[----:B------:R0:W5:Y:S01]  /*4280*/  LDG.E R24, desc[UR12][R2.64+0x1800] ;  /* 0x0018000c02187981 */ /* 0x000162000c1e1900 */
[----:B------:R-:W-:-:S04]  /*4290*/  @!P3 SEL R6, RZ, 0x1, !P2 ;  /* 0x00000001ff06b807 */ /* 0x000fc80005000000 */
[----:B------:R-:W-:-:S04]  /*42a0*/  SEL R6, R6, 0x1, !P4 ;  /* 0x0000000106067807 */ /* 0x000fc80006000000 */
[----:B------:R-:W-:Y:S01]  /*42b0*/  LOP3.LUT P4, RZ, R6, 0xff, RZ, 0xc0, !PT ;  /* 0x000000ff06ff7812 */ /* 0x000fe2000788c0ff */
[----:B------:R-:W-:Y:S02]  /*42c0*/  VIADD R15, R15, 0x8 ;  /* 0x000000080f0f7836 */ /* 0x000fe40000000000 */
[----:B------:R-:W-:Y:S01]  /*42d0*/  VIADD R13, R13, 0x800 ;  /* 0x000008000d0d7836 */ /* 0x000fe20000000000 */
[CC--:B--2---:R-:W-:Y:S02]  /*42e0*/  ISETP.NE.AND P0, PT, R18.reuse, R7.reuse, PT ;  /* 0x000000071200720c */ /* 0x0c4fe40003f05270 */
[----:B------:R-:W-:-:S07]  /*42f0*/  ISETP.NE.AND P5, PT, R18, R7, P4 ;  /* 0x000000071200720c */ /* 0x000fce00027a5270 */
[----:B------:R-:W-:Y:S02]  /*4300*/  @!P4 SEL R6, RZ, 0x1, !P0 ;  /* 0x00000001ff06c807 */ /* 0x000fe40004000000 */
[----:B------:R-:W-:Y:S02]  /*4310*/  IADD3 R18, P2, PT, R17, 0x300, RZ ;  /* 0x0000030011127810 */ /* 0x000fe40007f5e0ff */
[----:B------:R-:W-:-:S03]  /*4320*/  SEL R6, R6, 0x1, !P5 ;  /* 0x0000000106067807 */ /* 0x000fc60006800000 */
[----:B------:R-:W-:Y:S01]  /*4330*/  IMAD.X R7, RZ, RZ, R8, P2 ;  /* 0x000000ffff077224 */ /* 0x000fe200010e0608 */
[----:B------:R-:W-:Y:S02]  /*4340*/  LOP3.LUT P2, RZ, R6, 0xff, RZ, 0xc0, !PT ;  /* 0x000000ff06ff7812 */ /* 0x000fe4000784c0ff */
[----:B------:R-:W-:-:S04]  /*4350*/  ISETP.LT.U32.AND P0, PT, R18, R25, PT ;  /* 0x000000191200720c */ /* 0x000fc80003f01070 */
[----:B------:R-:W-:Y:S02]  /*4360*/  ISETP.LT.AND.EX P0, PT, R7, R22, PT, P0 ;  /* 0x000000160700720c */ /* 0x000fe40003f01300 */
[CC--:B---3--:R-:W-:Y:S02]  /*4370*/  ISETP.NE.AND P6, PT, R19.reuse, R16.reuse, PT ;  /* 0x000000101300720c */ /* 0x0c8fe40003fc5270 */
[CC--:B0-----:R-:W-:Y:S02]  /*4380*/  SEL R3, R18.reuse, R25.reuse, P0 ;  /* 0x0000001912037207 */ /* 0x0c1fe40000000000 */
[----:B------:R-:W-:Y:S02]  /*4390*/  @!P5 SEL R3, R18, R25, !P4 ;  /* 0x000000191203d207 */ /* 0x000fe40006000000 */
[----:B------:R-:W-:Y:S02]  /*43a0*/  ISETP.NE.AND P3, PT, R19, R16, P2 ;  /* 0x000000101300720c */ /* 0x000fe40001765270 */
[----:B------:R-:W-:-:S02]  /*43b0*/  @!P2 SEL R6, RZ, 0x1, !P6 ;  /* 0x00000001ff06a807 */ /* 0x000fc40007000000 */
[-C--:B------:R-:W-:Y:S02]  /*43c0*/  SEL R18, R7, R22.reuse, P0 ;  /* 0x0000001607127207 */ /* 0x080fe40000000000 */
[----:B------:R-:W-:Y:S02]  /*43d0*/  IADD3 R16, P0, PT, R17, 0x400, RZ ;  /* 0x0000040011107810 */ /* 0x000fe40007f1e0ff */
[----:B------:R-:W-:Y:S02]  /*43e0*/  SEL R6, R6, 0x1, !P3 ;  /* 0x0000000106067807 */ /* 0x000fe40005800000 */
[----:B------:R-:W-:Y:S01]  /*43f0*/  @!P5 SEL R18, R7, R22, !P4 ;  /* 0x000000160712d207 */ /* 0x000fe20006000000 */
[----:B------:R-:W-:Y:S01]  /*4400*/  IMAD.X R5, RZ, RZ, R8, P0 ;  /* 0x000000ffff057224 */ /* 0x000fe200000e0608 */
[----:B------:R-:W-:Y:S02]  /*4410*/  ISETP.LT.U32.AND P0, PT, R16, R3, PT ;  /* 0x000000031000720c */ /* 0x000fe40003f01070 */
[----:B------:R-:W-:-:S02]  /*4420*/  LOP3.LUT P4, RZ, R6, 0xff, RZ, 0xc0, !PT ;  /* 0x000000ff06ff7812 */ /* 0x000fc4000788c0ff */
[----:B------:R-:W-:-:S04]  /*4430*/  ISETP.LT.AND.EX P0, PT, R5, R18, PT, P0 ;  /* 0x000000120500720c */ /* 0x000fc80003f01300 */
[----:B------:R-:W-:Y:S02]  /*4440*/  SEL R4, R16, R3, P0 ;  /* 0x0000000310047207 */ /* 0x000fe40000000000 */
[CC--:B------:R-:W-:Y:S02]  /*4450*/  SEL R2, R5.reuse, R18.reuse, P0 ;  /* 0x0000001205027207 */ /* 0x0c0fe40000000000 */
[----:B----4-:R-:W-:Y:S02]  /*4460*/  ISETP.NE.AND P0, PT, R20, R21, PT ;  /* 0x000000151400720c */ /* 0x010fe40003f05270 */
[----:B------:R-:W-:Y:S02]  /*4470*/  @!P3 SEL R4, R16, R3, !P2 ;  /* 0x000000031004b207 */ /* 0x000fe40005000000 */
[----:B------:R-:W-:Y:S02]  /*4480*/  @!P3 SEL R2, R5, R18, !P2 ;  /* 0x000000120502b207 */ /* 0x000fe40005000000 */
[----:B------:R-:W-:-:S02]  /*4490*/  ISETP.NE.AND P3, PT, R20, R21, P4 ;  /* 0x000000151400720c */ /* 0x000fc40002765270 */
[----:B------:R-:W-:Y:S02]  /*44a0*/  @!P4 SEL R6, RZ, 0x1, !P0 ;  /* 0x00000001ff06c807 */ /* 0x000fe40004000000 */
[----:B------:R-:W-:Y:S02]  /*44b0*/  IADD3 R3, P5, PT, R17, 0x500, RZ ;  /* 0x0000050011037810 */ /* 0x000fe40007fbe0ff */
[----:B------:R-:W-:Y:S02]  /*44c0*/  SEL R6, R6, 0x1, !P3 ;  /* 0x0000000106067807 */ /* 0x000fe40005800000 */
[----:B------:R-:W-:Y:S01]  /*44d0*/  ISETP.LT.U32.AND P0, PT, R3, R4, PT ;  /* 0x000000040300720c */ /* 0x000fe20003f01070 */
[----:B------:R-:W-:Y:S01]  /*44e0*/  IMAD.X R7, RZ, RZ, R8, P5 ;  /* 0x000000ffff077224 */ /* 0x000fe200028e0608 */
[----:B------:R-:W-:-:S04]  /*44f0*/  LOP3.LUT P2, RZ, R6, 0xff, RZ, 0xc0, !PT ;  /* 0x000000ff06ff7812 */ /* 0x000fc8000784c0ff */
[----:B------:R-:W-:-:S04]  /*4500*/  ISETP.LT.AND.EX P0, PT, R7, R2, PT, P0 ;  /* 0x000000020700720c */ /* 0x000fc80003f01300 */
[----:B------:R-:W-:Y:S02]  /*4510*/  SEL R16, R3, R4, P0 ;  /* 0x0000000403107207 */ /* 0x000fe40000000000 */
[----:B------:R-:W-:Y:S02]  /*4520*/  SEL R18, R7, R2, P0 ;  /* 0x0000000207127207 */ /* 0x000fe40000000000 */
[----:B------:R-:W-:Y:S02]  /*4530*/  @!P3 SEL R16, R3, R4, !P4 ;  /* 0x000000040310b207 */ /* 0x000fe40006000000 */
[----:B------:R-:W-:Y:S02]  /*4540*/  @!P3 SEL R18, R7, R2, !P4 ;  /* 0x000000020712b207 */ /* 0x000fe40006000000 */
[----:B-----5:R-:W-:Y:S02]  /*4550*/  ISETP.NE.AND P3, PT, R23, R24, PT ;  /* 0x000000181700720c */ /* 0x020fe40003f65270 */
[----:B------:R-:W-:-:S02]  /*4560*/  IADD3 R5, P0, PT, R17, 0x600, RZ ;  /* 0x0000060011057810 */ /* 0x000fc40007f1e0ff */
[----:B------:R-:W-:Y:S02]  /*4570*/  ISETP.NE.AND P4, PT, R23, R24, P2 ;  /* 0x000000181700720c */ /* 0x000fe40001785270 */
[----:B------:R-:W-:Y:S01]  /*4580*/  @!P2 SEL R6, RZ, 0x1, !P3 ;  /* 0x00000001ff06a807 */ /* 0x000fe20005800000 */
[----:B------:R-:W-:Y:S01]  /*4590*/  IMAD.X R7, RZ, RZ, R8, P0 ;  /* 0x000000ffff077224 */ /* 0x000fe200000e0608 */
[----:B------:R-:W-:Y:S02]  /*45a0*/  ISETP.LT.U32.AND P0, PT, R5, R16, PT ;  /* 0x000000100500720c */ /* 0x000fe40003f01070 */
[----:B------:R-:W-:Y:S02]  /*45b0*/  SEL R2, R6, 0x1, !P4 ;  /* 0x0000000106027807 */ /* 0x000fe40006000000 */
[----:B------:R-:W-:Y:S02]  /*45c0*/  IADD3 R17, P5, PT, R17, 0x700, RZ ;  /* 0x0000070011117810 */ /* 0x000fe40007fbe0ff */
[----:B------:R-:W-:-:S02]  /*45d0*/  LOP3.LUT P3, RZ, R2, 0xff, RZ, 0xc0, !PT ;  /* 0x000000ff02ff7812 */ /* 0x000fc4000786c0ff */
[----:B------:R-:W-:Y:S01]  /*45e0*/  ISETP.LT.AND.EX P0, PT, R7, R18, PT, P0 ;  /* 0x000000120700720c */ /* 0x000fe20003f01300 */
[----:B------:R-:W-:Y:S01]  /*45f0*/  IMAD.X R8, RZ, RZ, R8, P5 ;  /* 0x000000ffff087224 */ /* 0x000fe200028e0608 */
[----:B------:R-:W-:Y:S02]  /*4600*/  ISETP.NE.AND P5, PT, R15, RZ, PT ;  /* 0x000000ff0f00720c */ /* 0x000fe40003fa5270 */
[----:B------:R-:W-:Y:S02]  /*4610*/  SEL R4, R5, R16, P0 ;  /* 0x0000001005047207 */ /* 0x000fe40000000000 */
[----:B------:R-:W-:Y:S02]  /*4620*/  SEL R3, R7, R18, P0 ;  /* 0x0000001207037207 */ /* 0x000fe40000000000 */
[----:B------:R-:W-:Y:S02]  /*4630*/  @!P4 SEL R4, R5, R16, !P2 ;  /* 0x000000100504c207 */ /* 0x000fe40005000000 */
[----:B------:R-:W-:-:S02]  /*4640*/  @!P4 SEL R3, R7, R18, !P2 ;  /* 0x000000120703c207 */ /* 0x000fc40005000000 */
[CC--:B------:R-:W-:Y:S02]  /*4650*/  ISETP.NE.AND P4, PT, R27.reuse, R28.reuse, P3 ;  /* 0x0000001c1b00720c */ /* 0x0c0fe40001f85270 */
[----:B------:R-:W-:Y:S02]  /*4660*/  ISETP.NE.AND P2, PT, R27, R28, PT ;  /* 0x0000001c1b00720c */ /* 0x000fe40003f45270 */
[----:B------:R-:W-:Y:S02]  /*4670*/  ISETP.LT.U32.AND P0, PT, R17, R4, PT ;  /* 0x000000041100720c */ /* 0x000fe40003f01070 */
[----:B------:R-:W-:Y:S02]  /*4680*/  @!P3 SEL R2, RZ, 0x1, !P2 ;  /* 0x00000001ff02b807 */ /* 0x000fe40005000000 */
[----:B------:R-:W-:Y:S02]  /*4690*/  ISETP.LT.AND.EX P0, PT, R8, R3, PT, P0 ;  /* 0x000000030800720c */ /* 0x000fe40003f01300 */
[----:B------:R-:W-:-:S02]  /*46a0*/  SEL R2, R2, 0x1, !P4 ;  /* 0x0000000102027807 */ /* 0x000fc40006000000 */
[CC--:B------:R-:W-:Y:S02]  /*46b0*/  SEL R7, R8.reuse, R3.reuse, P0 ;  /* 0x0000000308077207 */ /* 0x0c0fe40000000000 */
[CC--:B------:R-:W-:Y:S02]  /*46c0*/  SEL R6, R17.reuse, R4.reuse, P0 ;  /* 0x0000000411067207 */ /* 0x0c0fe40000000000 */
[----:B------:R-:W-:Y:S02]  /*46d0*/  @!P4 SEL R7, R8, R3, !P3 ;  /* 0x000000030807c207 */ /* 0x000fe40005800000 */
[----:B------:R-:W-:Y:S02]  /*46e0*/  @!P4 SEL R6, R17, R4, !P3 ;  /* 0x000000041106c207 */ /* 0x000fe40005800000 */
[----:B------:R-:W-:Y:S01]  /*46f0*/  PRMT R8, R2, 0x7610, R8 ;  /* 0x0000761002087816 */ /* 0x000fe20000000008 */
[----:B------:R-:W-:Y:S06]  /*4700*/  @P5 BRA `(.L_x_114) ;  /* 0xfffffff400e85947 */ /* 0x000fec000383ffff */
.L_x_113:
[----:B------:R-:W-:Y:S05]  /*4710*/  BSYNC.RECONVERGENT B2 ;  /* 0x0000000000027941 */ /* 0x000fea0003800200 */
.L_x_112:
[----:B------:R-:W-:Y:S05]  /*4720*/  @!P1 BRA `(.L_x_111) ;  /* 0x0000000800549947 */ /* 0x000fea0003800000 */
[----:B------:R-:W-:Y:S01]  /*4730*/  ISETP.GE.U32.AND P0, PT, R26, 0x4, PT ;  /* 0x000000041a00780c */ /* 0x000fe20003f06070 */
[----:B------:R-:W-:Y:S01]  /*4740*/  BSSY.RECONVERGENT B2, `(.L_x_115) ;  /* 0x000004b000027945 */ /* 0x000fe20003800200 */
[----:B------:R-:W-:-:S11]  /*4750*/  LOP3.LUT P1, R14, R14, 0x3, RZ, 0xc0, !PT ;  /* 0x000000030e0e7812 */ /* 0x000fd6000782c0ff */
[----:B------:R-:W-:Y:S05]  /*4760*/  @!P0 BRA `(.L_x_116) ;  /* 0x0000000400208947 */ /* 0x000fea0003800000 */
        /* <DEDUP_REMOVED lines=14> */
[----:B------:R-:W5:Y:S04]  /*4850*/  LDG.E R15, desc[UR12][R4.64+0xc00] ;  /* 0x000c000c040f7981 */ /* 0x000f68000c1e1900 */
[----:B------:R0:W5:Y:S01]  /*4860*/  LDG.E R16, desc[UR12][R2.64+0xc00] ;  /* 0x000c000c02107981 */ /* 0x000162000c1e1900 */
[----:B------:R-:W-:-:S02]  /*4870*/  LOP3.LUT P4, RZ, R8, 0xff, RZ, 0xc0, !PT ;  /* 0x000000ff08ff7812 */ /* 0x000fc4000788c0ff */
[----:B------:R-:W-:Y:S01]  /*4880*/  IADD3 R23, P2, PT, R23, UR6, RZ ;  /* 0x0000000617177c10 */ /* 0x000fe2000ff5e0ff */
[----:B0-----:R-:W-:-:S05]  /*4890*/  VIADD R3, R13, 0x100 ;  /* 0x000001000d037836 */ /* 0x001fca0000000000 */
[----:B------:R-:W-:Y:S01]  /*48a0*/  IADD3 R2, P5, P6, R10, UR6, R3 ;  /* 0x000000060a027c10 */ /* 0x000fe2000febe003 */
[----:B------:R-:W-:-:S03]  /*48b0*/  VIADD R3, R13, 0x200 ;  /* 0x000002000d037836 */ /* 0x000fc60000000000 */
[----:B------:R-:W-:Y:S02]  /*48c0*/  IADD3.X R4, PT, PT, R12, R9, RZ, P5, P6 ;  /* 0x000000090c047210 */ /* 0x000fe40002fec4ff */
[CC--:B--2---:R-:W-:Y:S02]  /*48d0*/  ISETP.NE.AND P0, PT, R21.reuse, R22.reuse, PT ;  /* 0x000000161500720c */ /* 0x0c4fe40003f05270 */
[----:B------:R-:W-:Y:S01]  /*48e0*/  ISETP.NE.AND P3, PT, R21, R22, P4 ;  /* 0x000000161500720c */ /* 0x000fe20002765270 */
[----:B------:R-:W-:Y:S01]  /*48f0*/  IMAD.X R22, R24, 0x1, R9, P2 ;  /* 0x0000000118167824 */ /* 0x000fe200010e0609 */
[----:B------:R-:W-:Y:S02]  /*4900*/  @!P4 SEL R8, RZ, 0x1, !P0 ;  /* 0x00000001ff08c807 */ /* 0x000fe40004000000 */
[----:B------:R-:W-:Y:S02]  /*4910*/  ISETP.LT.U32.AND P0, PT, R23, R6, PT ;  /* 0x000000061700720c */ /* 0x000fe40003f01070 */
[----:B------:R-:W-:-:S02]  /*4920*/  SEL R8, R8, 0x1, !P3 ;  /* 0x0000000108087807 */ /* 0x000fc40005800000 */
[-C--:B------:R-:W-:Y:S02]  /*4930*/  ISETP.LT.AND.EX P0, PT, R22, R7.reuse, PT, P0 ;  /* 0x000000071600720c */ /* 0x080fe40003f01300 */
[----:B------:R-:W-:Y:S02]  /*4940*/  LOP3.LUT P2, RZ, R8, 0xff, RZ, 0xc0, !PT ;  /* 0x000000ff08ff7812 */ /* 0x000fe4000784c0ff */
[----:B------:R-:W-:Y:S02]  /*4950*/  SEL R5, R23, R6, P0 ;  /* 0x0000000617057207 */ /* 0x000fe40000000000 */
[----:B------:R-:W-:Y:S02]  /*4960*/  SEL R21, R22, R7, P0 ;  /* 0x0000000716157207 */ /* 0x000fe40000000000 */
[----:B---3--:R-:W-:Y:S02]  /*4970*/  ISETP.NE.AND P0, PT, R19, R20, PT ;  /* 0x000000141300720c */ /* 0x008fe40003f05270 */
[----:B------:R-:W-:-:S02]  /*4980*/  @!P3 SEL R5, R23, R6, !P4 ;  /* 0x000000061705b207 */ /* 0x000fc40006000000 */
[----:B------:R-:W-:Y:S02]  /*4990*/  @!P3 SEL R21, R22, R7, !P4 ;  /* 0x000000071615b207 */ /* 0x000fe40006000000 */
[----:B------:R-:W-:Y:S02]  /*49a0*/  ISETP.NE.AND P3, PT, R19, R20, P2 ;  /* 0x000000141300720c */ /* 0x000fe40001765270 */
[----:B------:R-:W-:Y:S02]  /*49b0*/  @!P2 SEL R8, RZ, 0x1, !P0 ;  /* 0x00000001ff08a807 */ /* 0x000fe40004000000 */
[----:B------:R-:W-:Y:S02]  /*49c0*/  ISETP.LT.U32.AND P0, PT, R2, R5, PT ;  /* 0x000000050200720c */ /* 0x000fe40003f01070 */
[----:B------:R-:W-:Y:S02]  /*49d0*/  SEL R8, R8, 0x1, !P3 ;  /* 0x0000000108087807 */ /* 0x000fe40005800000 */
[----:B------:R-:W-:-:S02]  /*49e0*/  ISETP.LT.AND.EX P0, PT, R4, R21, PT, P0 ;  /* 0x000000150400720c */ /* 0x000fc40003f01300 */
[----:B------:R-:W-:Y:S02]  /*49f0*/  LOP3.LUT P4, RZ, R8, 0xff, RZ, 0xc0, !PT ;  /* 0x000000ff08ff7812 */ /* 0x000fe4000788c0ff */
[----:B------:R-:W-:Y:S02]  /*4a00*/  SEL R7, R2, R5, P0 ;  /* 0x0000000502077207 */ /* 0x000fe40000000000 */
[----:B------:R-:W-:Y:S02]  /*4a10*/  SEL R19, R4, R21, P0 ;  /* 0x0000001504137207 */ /* 0x000fe40000000000 */
[----:B------:R-:W-:Y:S02]  /*4a20*/  @!P3 SEL R7, R2, R5, !P2 ;  /* 0x000000050207b207 */ /* 0x000fe40005000000 */
[----:B------:R-:W-:Y:S02]  /*4a30*/  @!P3 SEL R19, R4, R21, !P2 ;  /* 0x000000150413b207 */ /* 0x000fe40005000000 */
[----:B----4-:R-:W-:-:S02]  /*4a40*/  ISETP.NE.AND P3, PT, R17, R18, PT ;  /* 0x000000121100720c */ /* 0x010fc40003f65270 */
[----:B------:R-:W-:Y:S01]  /*4a50*/  IADD3 R2, P5, P0, R10, UR6, R3 ;  /* 0x000000060a027c10 */ /* 0x000fe2000f8be003 */
[----:B------:R-:W-:Y:S01]  /*4a60*/  VIADD R3, R13, 0x300 ;  /* 0x000003000d037836 */ /* 0x000fe20000000000 */
[----:B------:R-:W-:Y:S01]  /*4a70*/  ISETP.NE.AND P2, PT, R17, R18, P4 ;  /* 0x000000121100720c */ /* 0x000fe20002745270 */
[----:B------:R-:W-:Y:S01]  /*4a80*/  VIADD R13, R13, 0x400 ;  /* 0x000004000d0d7836 */ /* 0x000fe20000000000 */
[----:B------:R-:W-:Y:S02]  /*4a90*/  @!P4 SEL R8, RZ, 0x1, !P3 ;  /* 0x00000001ff08c807 */ /* 0x000fe40005800000 */
[----:B------:R-:W-:Y:S02]  /*4aa0*/  IADD3.X R6, PT, PT, R12, R9, RZ, P5, P0 ;  /* 0x000000090c067210 */ /* 0x000fe40002fe04ff */
[----:B------:R-:W-:Y:S02]  /*4ab0*/  ISETP.LT.U32.AND P0, PT, R2, R7, PT ;  /* 0x000000070200720c */ /* 0x000fe40003f01070 */
[----:B------:R-:W-:-:S02]  /*4ac0*/  SEL R8, R8, 0x1, !P2 ;  /* 0x0000000108087807 */ /* 0x000fc40005000000 */
[----:B------:R-:W-:Y:S02]  /*4ad0*/  ISETP.LT.AND.EX P0, PT, R6, R19, PT, P0 ;  /* 0x000000130600720c */ /* 0x000fe40003f01300 */
[----:B------:R-:W-:Y:S02]  /*4ae0*/  LOP3.LUT P3, RZ, R8, 0xff, RZ, 0xc0, !PT ;  /* 0x000000ff08ff7812 */ /* 0x000fe4000786c0ff */
[----:B------:R-:W-:Y:S02]  /*4af0*/  SEL R4, R2, R7, P0 ;  /* 0x0000000702047207 */ /* 0x000fe40000000000 */
[----:B------:R-:W-:Y:S02]  /*4b00*/  SEL R5, R6, R19, P0 ;  /* 0x0000001306057207 */ /* 0x000fe40000000000 */
[----:B------:R-:W-:Y:S02]  /*4b10*/  @!P2 SEL R4, R2, R7, !P4 ;  /* 0x000000070204a207 */ /* 0x000fe40006000000 */
[----:B------:R-:W-:-:S02]  /*4b20*/  @!P2 SEL R5, R6, R19, !P4 ;  /* 0x000000130605a207 */ /* 0x000fc40006000000 */
[----:B------:R-:W-:Y:S02]  /*4b30*/  IADD3 R3, P5, P6, R10, UR6, R3 ;  /* 0x000000060a037c10 */ /* 0x000fe4000febe003 */
[----:B-----5:R-:W-:Y:S02]  /*4b40*/  ISETP.NE.AND P4, PT, R15, R16, P3 ;  /* 0x000000100f00720c */ /* 0x020fe40001f85270 */
[----:B------:R-:W-:Y:S02]  /*4b50*/  IADD3.X R2, PT, PT, R12, R9, RZ, P5, P6 ;  /* 0x000000090c027210 */ /* 0x000fe40002fec4ff */
[----:B------:R-:W-:Y:S02]  /*4b60*/  ISETP.LT.U32.AND P0, PT, R3, R4, PT ;  /* 0x000000040300720c */ /* 0x000fe40003f01070 */
[----:B------:R-:W-:Y:S02]  /*4b70*/  ISETP.NE.AND P2, PT, R15, R16, PT ;  /* 0x000000100f00720c */ /* 0x000fe40003f45270 */
[----:B------:R-:W-:-:S02]  /*4b80*/  ISETP.LT.AND.EX P0, PT, R2, R5, PT, P0 ;  /* 0x000000050200720c */ /* 0x000fc40003f01300 */
[----:B------:R-:W-:Y:S02]  /*4b90*/  @!P3 SEL R8, RZ, 0x1, !P2 ;  /* 0x00000001ff08b807 */ /* 0x000fe40005000000 */
[CC--:B------:R-:W-:Y:S02]  /*4ba0*/  SEL R6, R3.reuse, R4.reuse, P0 ;  /* 0x0000000403067207 */ /* 0x0c0fe40000000000 */
[-C--:B------:R-:W-:Y:S02]  /*4bb0*/  SEL R7, R2, R5.reuse, P0 ;  /* 0x0000000502077207 */ /* 0x080fe40000000000 */
[----:B------:R-:W-:Y:S02]  /*4bc0*/  SEL R8, R8, 0x1, !P4 ;  /* 0x0000000108087807 */ /* 0x000fe40006000000 */
[----:B------:R-:W-:Y:S02]  /*4bd0*/  @!P4 SEL R6, R3, R4, !P3 ;  /* 0x000000040306c207 */ /* 0x000fe40005800000 */
[----:B------:R-:W-:-:S07]  /*4be0*/  @!P4 SEL R7, R2, R5, !P3 ;  /* 0x000000050207c207 */ /* 0x000fce0005800000 */
.L_x_116:
[----:B------:R-:W-:Y:S05]  /*4bf0*/  BSYNC.RECONVERGENT B2 ;  /* 0x0000000000027941 */ /* 0x000fea0003800200 */
.L_x_115:
[----:B------:R-:W-:Y:S05]  /*4c00*/  @!P1 BRA `(.L_x_111) ;  /* 0x00000004001c9947 */ /* 0x000fea0003800000 */
[----:B------:R-:W-:Y:S01]  /*4c10*/  ISETP.NE.AND P0, PT, R14, 0x1, PT ;  /* 0x000000010e00780c */ /* 0x000fe20003f05270 */
[----:B------:R-:W-:Y:S01]  /*4c20*/  BSSY.RECONVERGENT B2, `(.L_x_117) ;  /* 0x000002b000027945 */ /* 0x000fe20003800200 */
[----:B------:R-:W-:-:S11]  /*4c30*/  LOP3.LUT P1, RZ, R11, 0x100, RZ, 0xc0, !PT ;  /* 0x000001000bff7812 */ /* 0x000fd6000782c0ff */
        /* <DEDUP_REMOVED lines=14> */
[----:B------:R-:W-:-:S05]  /*4d20*/  IADD3 R11, P0, PT, R11, UR6, RZ ;  /* 0x000000060b0b7c10 */ /* 0x000fca000ff1e0ff */
[----:B------:R-:W-:Y:S01]  /*4d30*/  IMAD.X R14, R14, 0x1, R9, P0 ;  /* 0x000000010e0e7824 */ /* 0x000fe200000e0609 */
        /* <DEDUP_REMOVED lines=10> */
[----:B------:R-:W-:Y:S02]  /*4de0*/  IADD3 R15, P5, P6, R10, UR6, R15 ;  /* 0x000000060a0f7c10 */ /* 0x000fe4000febe00f */
[----:B------:R-:W-:Y:S02]  /*4df0*/  LOP3.LUT P4, RZ, R8, 0xff, RZ, 0xc0, !PT ;  /* 0x000000ff08ff7812 */ /* 0x000fe4000788c0ff */
[----:B-1----:R-:W-:Y:S02]  /*4e00*/  IADD3.X R4, PT, PT, R12, R9, RZ, P5, P6 ;  /* 0x000000090c047210 */ /* 0x002fe40002fec4ff */
[----:B------:R-:W-:Y:S02]  /*4e10*/  @!P3 SEL R2, R11, R6, !P2 ;  /* 0x000000060b02b207 */ /* 0x000fe40005000000 */
[----:B------:R-:W-:-:S02]  /*4e20*/  @!P3 SEL R3, R14, R7, !P2 ;  /* 0x000000070e03b207 */ /* 0x000fc40005000000 */
[----:B---3--:R-:W-:Y:S02]  /*4e30*/  ISETP.NE.AND P3, PT, R17, R18, P4 ;  /* 0x000000121100720c */ /* 0x008fe40002765270 */
[----:B------:R-:W-:Y:S02]  /*4e40*/  ISETP.LT.U32.AND P0, PT, R15, R2, PT ;  /* 0x000000020f00720c */ /* 0x000fe40003f01070 */
[----:B------:R-:W-:Y:S02]  /*4e50*/  ISETP.NE.AND P2, PT, R17, R18, PT ;  /* 0x000000121100720c */ /* 0x000fe40003f45270 */
[----:B------:R-:W-:Y:S02]  /*4e60*/  ISETP.LT.AND.EX P0, PT, R4, R3, PT, P0 ;  /* 0x000000030400720c */ /* 0x000fe40003f01300 */
[----:B------:R-:W-:Y:S02]  /*4e70*/  @!P4 SEL R8, RZ, 0x1, !P2 ;  /* 0x00000001ff08c807 */ /* 0x000fe40005000000 */
[----:B------:R-:W-:-:S02]  /*4e80*/  SEL R6, R15, R2, P0 ;  /* 0x000000020f067207 */ /* 0x000fc40000000000 */
[-C--:B------:R-:W-:Y:S02]  /*4e90*/  SEL R7, R4, R3.reuse, P0 ;  /* 0x0000000304077207 */ /* 0x080fe40000000000 */
[----:B------:R-:W-:Y:S02]  /*4ea0*/  SEL R8, R8, 0x1, !P3 ;  /* 0x0000000108087807 */ /* 0x000fe40005800000 */
[----:B------:R-:W-:Y:S02]  /*4eb0*/  @!P3 SEL R6, R15, R2, !P4 ;  /* 0x000000020f06b207 */ /* 0x000fe40006000000 */
[----:B------:R-:W-:-:S07]  /*4ec0*/  @!P3 SEL R7, R4, R3, !P4 ;  /* 0x000000030407b207 */ /* 0x000fce0006000000 */
.L_x_118:
[----:B------:R-:W-:Y:S05]  /*4ed0*/  BSYNC.RECONVERGENT B2 ;  /* 0x0000000000027941 */ /* 0x000fea0003800200 */
.L_x_117:
[----:B------:R-:W-:Y:S05]  /*4ee0*/  @P1 BRA `(.L_x_111) ;  /* 0x0000000000641947 */ /* 0x000fea0003800000 */
        /* <DEDUP_REMOVED lines=9> */
[----:B------:R-:W2:Y:S01]  /*4f80*/  LDG.E R5, desc[UR12][R4.64] ;  /* 0x0000000c04057981 */ /* 0x000ea2000c1e1900 */
[----:B------:R-:W-:Y:S02]  /*4f90*/  LOP3.LUT P3, RZ, R8, 0xff, RZ, 0xc0, !PT ;  /* 0x000000ff08ff7812 */ /* 0x000fe4000786c0ff */
[----:B------:R-:W-:-:S05]  /*4fa0*/  IADD3 R11, P0, PT, R10, UR6, RZ ;  /* 0x000000060a0b7c10 */ /* 0x000fca000ff1e0ff */
[----:B------:R-:W-:Y:S01]  /*4fb0*/  IMAD.X R12, R12, 0x1, R9, P0 ;  /* 0x000000010c0c7824 */ /* 0x000fe200000e0609 */
[----:B------:R-:W-:-:S04]  /*4fc0*/  ISETP.LT.U32.AND P0, PT, R11, R6, PT ;  /* 0x000000060b00720c */ /* 0x000fc80003f01070 */
[----:B------:R-:W-:-:S04]  /*4fd0*/  ISETP.LT.AND.EX P0, PT, R12, R7, PT, P0 ;  /* 0x000000070c00720c */ /* 0x000fc80003f01300 */
[----:B------:R-:W-:Y:S02]  /*4fe0*/  SEL R9, R11, R6, P0 ;  /* 0x000000060b097207 */ /* 0x000fe40000000000 */
[----:B------:R-:W-:Y:S02]  /*4ff0*/  SEL R10, R12, R7, P0 ;  /* 0x000000070c0a7207 */ /* 0x000fe40000000000 */
[CC--:B--2---:R-:W-:Y:S02]  /*5000*/  ISETP.NE.AND P2, PT, R2.reuse, R5.reuse, P3 ;  /* 0x000000050200720c */ /* 0x0c4fe40001f45270 */
[----:B------:R-:W-:-:S04]  /*5010*/  ISETP.NE.AND P1, PT, R2, R5, PT ;  /* 0x000000050200720c */ /* 0x000fc80003f25270 */
[----:B------:R-:W-:-:S04]  /*5020*/  @!P3 SEL R8, RZ, 0x1, !P1 ;  /* 0x00000001ff08b807 */ /* 0x000fc80004800000 */
[----:B------:R-:W-:-:S03]  /*5030*/  SEL R8, R8, 0x1, !P2 ;  /* 0x0000000108087807 */ /* 0x000fc60005000000 */
[----:B------:R-:W-:Y:S02]  /*5040*/  @!P2 SEL R9, R11, R6, !P3 ;  /* 0x000000060b09a207 */ /* 0x000fe40005800000 */
[----:B------:R-:W-:-:S03]  /*5050*/  @!P2 SEL R10, R12, R7, !P3 ;  /* 0x000000070c0aa207 */ /* 0x000fc60005800000 */
[----:B------:R-:W-:Y:S02]  /*5060*/  IMAD.MOV.U32 R6, RZ, RZ, R9 ;  /* 0x000000ffff067224 */ /* 0x000fe400078e0009 */
[----:B------:R-:W-:-:S07]  /*5070*/  IMAD.MOV.U32 R7, RZ, RZ, R10 ;  /* 0x000000ffff077224 */ /* 0x000fce00078e000a */
.L_x_111:
[----:B------:R-:W-:Y:S05]  /*5080*/  BSYNC.RECONVERGENT B1 ;  /* 0x0000000000017941 */ /* 0x000fea0003800200 */
.L_x_108:
[----:B------:R-:W0:Y:S01]  /*5090*/  S2R R10, SR_LANEID ;  /* 0x00000000000a7919 */ /* 0x000e220000000000 */
[----:B------:R-:W-:Y:S01]  /*50a0*/  LOP3.LUT R3, R8, 0xff, RZ, 0xc0, !PT ;  /* 0x000000ff08037812 */ /* 0x000fe200078ec0ff */
[----:B------:R-:W-:Y:S01]  /*50b0*/  BSSY.RECONVERGENT B1, `(.L_x_119) ;  /* 0x0000016000017945 */ /* 0x000fe20003800200 */
[----:B------:R-:W1:Y:S01]  /*50c0*/  S2R R9, SR_TID.X ;  /* 0x0000000000097919 */ /* 0x000e620000002100 */
[----:B------:R2:W3:Y:S04]  /*50d0*/  SHFL.DOWN PT, R5, R6, 0x1, 0x1f ;  /* 0x08201f0006057f89 */ /* 0x0004e800000e0000 */
[----:B------:R2:W4:Y:S04]  /*50e0*/  SHFL.DOWN PT, R4, R7, 0x1, 0x1f ;  /* 0x08201f0007047f89 */ /* 0x00052800000e0000 */
[----:B------:R-:W1:Y:S01]  /*50f0*/  SHFL.DOWN PT, R3, R3, 0x1, 0x1f ;  /* 0x08201f0003037f89 */ /* 0x000e6200000e0000 */
[----:B0-----:R-:W-:-:S02]  /*5100*/  ISETP.GT.AND P0, PT, R10, 0x1e, PT ;  /* 0x0000001e0a00780c */ /* 0x001fc40003f04270 */
[----:B------:R-:W-:-:S11]  /*5110*/  ISETP.GT.AND P4, PT, R10, 0x1d, PT ;  /* 0x0000001d0a00780c */ /* 0x000fd60003f84270 */
        /* <DEDUP_REMOVED lines=15> */
.L_x_120:
[----:B------:R-:W-:Y:S05]  /*5210*/  BSYNC.RECONVERGENT B1 ;  /* 0x0000000000017941 */ /* 0x000fea0003800200 */
.L_x_119:
[----:B------:R-:W-:Y:S01]  /*5220*/  LOP3.LUT R3, R8, 0xff, RZ, 0xc0, !PT ;  /* 0x000000ff08037812 */ /* 0x000fe200078ec0ff */
[----:B------:R0:W1:Y:S01]  /*5230*/  SHFL.DOWN PT, R5, R6, 0x2, 0x1f ;  /* 0x08401f0006057f89 */ /* 0x00006200000e0000 */
[----:B------:R-:W-:Y:S01]  /*5240*/  BSSY.RECONVERGENT B1, `(.L_x_121) ;  /* 0x0000016000017945 */ /* 0x000fe20003800200 */
[C---:B------:R-:W-:Y:S02]  /*5250*/  ISETP.GT.AND P5, PT, R10.reuse, 0x1b, PT ;  /* 0x0000001b0a00780c */ /* 0x040fe40003fa4270 */
[----:B------:R0:W2:Y:S01]  /*5260*/  SHFL.DOWN PT, R4, R7, 0x2, 0x1f ;  /* 0x08401f0007047f89 */ /* 0x0000a200000e0000 */
[C---:B------:R-:W-:Y:S02]  /*5270*/  ISETP.GT.AND P3, PT, R10.reuse, 0x17, PT ;  /* 0x000000170a00780c */ /* 0x040fe40003f64270 */
[C---:B------:R-:W-:Y:S01]  /*5280*/  ISETP.GT.AND P2, PT, R10.reuse, 0xf, PT ;  /* 0x0000000f0a00780c */ /* 0x040fe20003f44270 */
[----:B------:R-:W3:Y:S01]  /*5290*/  SHFL.DOWN PT, R3, R3, 0x2, 0x1f ;  /* 0x08401f0003037f89 */ /* 0x000ee200000e0000 */
[----:B------:R-:W-:Y:S01]  /*52a0*/  ISETP.NE.AND P1, PT, R10, RZ, PT ;  /* 0x000000ff0a00720c */ /* 0x000fe20003f25270 */
[----:B------:R-:W-:-:S12]  /*52b0*/  @P4 BRA `(.L_x_122) ;  /* 0x0000000000384947 */ /* 0x000fd80003800000 */
        /* <DEDUP_REMOVED lines=14> */
.L_x_122:
[----:B------:R-:W-:Y:S05]  /*53a0*/  BSYNC.RECONVERGENT B1 ;  /* 0x0000000000017941 */ /* 0x000fea0003800200 */
.L_x_121:
        /* <DEDUP_REMOVED lines=20> */
.L_x_124:
[----:B------:R-:W-:Y:S05]  /*54f0*/  BSYNC.RECONVERGENT B1 ;  /* 0x0000000000017941 */ /* 0x000fea0003800200 */
.L_x_123:
        /* <DEDUP_REMOVED lines=20> */
.L_x_126:
[----:B------:R-:W-:Y:S05]  /*5640*/  BSYNC.RECONVERGENT B1 ;  /* 0x0000000000017941 */ /* 0x000fea0003800200 */
.L_x_125:
        /* <DEDUP_REMOVED lines=20> */
.L_x_128:
[----:B------:R-:W-:Y:S05]  /*5790*/  BSYNC.RECONVERGENT B1 ;  /* 0x0000000000017941 */ /* 0x000fea0003800200 */
.L_x_127:
        /* <DEDUP_REMOVED lines=10> */
.L_x_130:
[----:B------:R-:W-:Y:S05]  /*5840*/  BSYNC.RECONVERGENT B1 ;  /* 0x0000000000017941 */ /* 0x000fea0003800200 */
.L_x_129:
        /* <DEDUP_REMOVED lines=84> */
.L_x_89:
[----:B------:R-:W-:Y:S05]  /*5d90*/  BSYNC.RECONVERGENT B0 ;  /* 0x0000000000007941 */ /* 0x000fea0003800200 */
.L_x_64:
[----:B------:R-:W-:Y:S05]  /*5da0*/  @P1 EXIT ;  /* 0x000000000000194d */ /* 0x000fea0003800000 */
[----:B012---:R-:W0:Y:S02]  /*5db0*/  LDC.64 R2, c[0x0][0x3a8] ;  /* 0x0000ea00ff027b82 */ /* 0x007e240000000a00 */
[----:B0-----:R-:W-:-:S05]  /*5dc0*/  IMAD.WIDE.U32 R2, R0, 0x10, R2 ;  /* 0x0000001000027825 */ /* 0x001fca00078e0002 */
[----:B------:R-:W-:Y:S04]  /*5dd0*/  STG.E.64 desc[UR12][R2.64+0x8], R6 ;  /* 0x0000080602007986 */ /* 0x000fe8000c101b0c */
[----:B------:R-:W-:Y:S01]  /*5de0*/  STG.E.U8 desc[UR12][R2.64], R8 ;  /* 0x0000000802007986 */ /* 0x000fe2000c10110c */
[----:B------:R-:W-:Y:S05]  /*5df0*/  EXIT ;  /* 0x000000000000794d */ /* 0x000fea0003800000 */
.L_x_131:
        /* <DEDUP_REMOVED lines=16> */
.L_x_636:


//--------------------- .text._ZN3cub18CUB_300001_SM_10006detail6reduce28DeviceReduceSingleTileKernelINS2_10policy_hubIN4cuda3std3__45tupleIJblEEEyN6thrust24THRUST_300001_SM_1000_NS8cuda_cub9__find_if7functorIS9_EEE10Policy1000ENSB_12zip_iteratorINS8_IJNSD_26transform_input_iterator_tIbNSC_6detail35transform_pair_of_input_iterators_tIbNSB_6detail15normal_iteratorINSB_10device_ptrIjEEEESQ_NS7_8equal_toIjEEEENS7_10__not_fn_tINS7_10__identityEEEEENSB_17counting_iteratorIlNSB_11use_defaultESZ_SZ_EEEEEEEPS9_ySF_S9_S9_SV_EEvT0_T1_T2_T3_T4_T6_ --------------------------
	.section	.text._ZN3cub18CUB_300001_SM_10006detail6reduce28DeviceReduceSingleTileKernelINS2_10policy_hubIN4cuda3std3__45tupleIJblEEEyN6thrust24THRUST_300001_SM_1000_NS8cuda_cub9__find_if7functorIS9_EEE10Policy1000ENSB_12zip_iteratorINS8_IJNSD_26transform_input_iterator_tIbNSC_6detail35transform_pair_of_input_iterators_tIbNSB_6detail15normal_iteratorINSB_10device_ptrIjEEEESQ_NS7_8equal_toIjEEEENS7_10__not_fn_tINS7_10__identityEEEEENSB_17counting_iteratorIlNSB_11use_defaultESZ_SZ_EEEEEEEPS9_ySF_S9_S9_SV_EEvT0_T1_T2_T3_T4_T6_,"ax",@progbits
	.align	128
        .global         _ZN3cub18CUB_300001_SM_10006detail6reduce28DeviceReduceSingleTileKernelINS2_10policy_hubIN4cuda3std3__45tupleIJblEEEyN6thrust24THRUST_300001_SM_1000_NS8cuda_cub9__find_if7functorIS9_EEE10Policy1000ENSB_12zip_iteratorINS8_IJNSD_26transform_input_iterator_tIbNSC_6detail35transform_pair_of_input_iterators_tIbNSB_6detail15normal_iteratorINSB_10device_ptrIjEEEESQ_NS7_8equal_toIjEEEENS7_10__not_fn_tINS7_10__identityEEEEENSB_17counting_iteratorIlNSB_11use_defaultESZ_SZ_EEEEEEEPS9_ySF_S9_S9_SV_EEvT0_T1_T2_T3_T4_T6_
        .type           _ZN3cub18CUB_300001_SM_10006detail6reduce28DeviceReduceSingleTileKernelINS2_10policy_hubIN4cuda3std3__45tupleIJblEEEyN6thrust24THRUST_300001_SM_1000_NS8cuda_cub9__find_if7functorIS9_EEE10Policy1000ENSB_12zip_iteratorINS8_IJNSD_26transform_input_iterator_tIbNSC_6detail35transform_pair_of_input_iterators_tIbNSB_6detail15normal_iteratorINSB_10device_ptrIjEEEESQ_NS7_8equal_toIjEEEENS7_10__not_fn_tINS7_10__identityEEEEENSB_17counting_iteratorIlNSB_11use_defaultESZ_SZ_EEEEEEEPS9_ySF_S9_S9_SV_EEvT0_T1_T2_T3_T4_T6_,@function
        .size           _ZN3cub18CUB_300001_SM_10006detail6reduce28DeviceReduceSingleTileKernelINS2_10policy_hubIN4cuda3std3__45tupleIJblEEEyN6thrust24THRUST_300001_SM_1000_NS8cuda_cub9__find_if7functorIS9_EEE10Policy1000ENSB_12zip_iteratorINS8_IJNSD_26transform_input_iterator_tIbNSC_6detail35transform_pair_of_input_iterators_tIbNSB_6detail15normal_iteratorINSB_10device_ptrIjEEEESQ_NS7_8equal_toIjEEEENS7_10__not_fn_tINS7_10__identityEEEEENSB_17counting_iteratorIlNSB_11use_defaultESZ_SZ_EEEEEEEPS9_ySF_S9_S9_SV_EEvT0_T1_T2_T3_T4_T6_,(.L_x_637 - _ZN3cub18CUB_300001_SM_10006detail6reduce28DeviceReduceSingleTileKernelINS2_10policy_hubIN4cuda3std3__45tupleIJblEEEyN6thrust24THRUST_300001_SM_1000_NS8cuda_cub9__find_if7functorIS9_EEE10Policy1000ENSB_12zip_iteratorINS8_IJNSD_26transform_input_iterator_tIbNSC_6detail35transform_pair_of_input_iterators_tIbNSB_6detail15normal_iteratorINSB_10device_ptrIjEEEESQ_NS7_8equal_toIjEEEENS7_10__not_fn_tINS7_10__identityEEEEENSB_17counting_iteratorIlNSB_11use_defaultESZ_SZ_EEEEEEEPS9_ySF_S9_S9_SV_EEvT0_T1_T2_T3_T4_T6_)
        .other          _ZN3cub18CUB_300001_SM_10006detail6reduce28DeviceReduceSingleTileKernelINS2_10policy_hubIN4cuda3std3__45tupleIJblEEEyN6thrust24THRUST_300001_SM_1000_NS8cuda_cub9__find_if7functorIS9_EEE10Policy1000ENSB_12zip_iteratorINS8_IJNSD_26transform_input_iterator_tIbNSC_6detail35transform_pair_of_input_iterators_tIbNSB_6detail15normal_iteratorINSB_10device_ptrIjEEEESQ_NS7_8equal_toIjEEEENS7_10__not_fn_tINS7_10__identityEEEEENSB_17counting_iteratorIlNSB_11use_defaultESZ_SZ_EEEEEEEPS9_ySF_S9_S9_SV_EEvT0_T1_T2_T3_T4_T6_,@"STO_CUDA_ENTRY STV_DEFAULT"
_ZN3cub18CUB_300001_SM_10006detail6reduce28DeviceReduceSingleTileKernelINS2_10policy_hubIN4cuda3std3__45tupleIJblEEEyN6thrust24THRUST_300001_SM_1000_NS8cuda_cub9__find_if7functorIS9_EEE10Policy1000ENSB_12zip_iteratorINS8_IJNSD_26transform_input_iterator_tIbNSC_6detail35transform_pair_of_input_iterators_tIbNSB_6detail15normal_iteratorINSB_10device_ptrIjEEEESQ_NS7_8equal_toIjEEEENS7_10__not_fn_tINS7_10__identityEEEEENSB_17counting_iteratorIlNSB_11use_defaultESZ_SZ_EEEEEEEPS9_ySF_S9_S9_SV_EEvT0_T1_T2_T3_T4_T6_:
.text._ZN3cub18CUB_300001_SM_10006detail6reduce28DeviceReduceSingleTileKernelINS2_10policy_hubIN4cuda3std3__45tupleIJblEEEyN6thrust24THRUST_300001_SM_1000_NS8cuda_cub9__find_if7functorIS9_EEE10Policy1000ENSB_12zip_iteratorINS8_IJNSD_26transform_input_iterator_tIbNSC_6detail35transform_pair_of_input_iterators_tIbNSB_6detail15normal_iteratorINSB_10device_ptrIjEEEESQ_NS7_8equal_toIjEEEENS7_10__not_fn_tINS7_10__identityEEEEENSB_17counting_iteratorIlNSB_11use_defaultESZ_SZ_EEEEEEEPS9_ySF_S9_S9_SV_EEvT0_T1_T2_T3_T4_T6_:
[----:B------:R-:W-:Y:S01]  /*0000*/  LDC R1, c[0x0][0x37c] ;  /* 0x0000df00ff017b82 */ /* 0x000fe20000000800 */
[----:B------:R-:W0:Y:S07]  /*0010*/  LDCU.64 UR4, c[0x0][0x3b0] ;  /* 0x00007600ff0477ac */ /* 0x000e2e0008000a00 */
[----:B------:R-:W1:Y:S01]  /*0020*/  LDC.U8 R0, c[0x0][0x3c0] ;  /* 0x0000f000ff007b82 */ /* 0x000e620000000000 */
[----:B------:R-:W2:Y:S01]  /*0030*/  LDCU.64 UR8, c[0x0][0x358] ;  /* 0x00006b00ff0877ac */ /* 0x000ea20008000a00 */
[----:B0-----:R-:W-:-:S04]  /*0040*/  UISETP.NE.U32.AND UP0, UPT, UR4, URZ, UPT ;  /* 0x000000ff0400728c */ /* 0x001fc8000bf05070 */
[----:B------:R-:W-:-:S09]  /*0050*/  UISETP.NE.AND.EX UP0, UPT, UR5, URZ, UPT, UP0 ;  /* 0x000000ff0500728c */ /* 0x000fd2000bf05300 */
        /* <DEDUP_REMOVED lines=9> */
.L_x_132:
[----:B------:R-:W-:Y:S01]  /*00f0*/  UISETP.GT.U32.AND UP0, UPT, UR4, 0x3ff, UPT ;  /* 0x000003ff0400788c */ /* 0x000fe2000bf04070 */
[----:B------:R-:W-:Y:S03]  /*0100*/  BSSY.RECONVERGENT B0, `(.L_x_133) ;  /* 0x000058d000007945 */ /* 0x000fe60003800200 */
[----:B------:R-:W-:-:S09]  /*0110*/  UISETP.GT.U32.AND.EX UP0, UPT, UR5, URZ, UPT, UP0 ;  /* 0x000000ff0500728c */ /* 0x000fd2000bf04100 */
[----:B------:R-:W-:Y:S05]  /*0120*/  BRA.U UP0, `(.L_x_134) ;  /* 0x0000003100247547 */ /* 0x000fea000b800000 */
[----:B------:R-:W0:Y:S01]  /*0130*/  S2R R13, SR_TID.X ;  /* 0x00000000000d7919 */ /* 0x000e220000002100 */
[----:B------:R-:W2:Y:S08]  /*0140*/  LDC.64 R2, c[0x0][0x380] ;  /* 0x0000e000ff027b82 */ /* 0x000eb00000000a00 */
[----:B------:R-:W3:Y:S01]  /*0150*/  LDC.64 R4, c[0x0][0x388] ;  /* 0x0000e200ff047b82 */ /* 0x000ee20000000a00 */
[----:B------:R-:W-:Y:S01]  /*0160*/  CS2R R10, SRZ ;  /* 0x00000000000a7805 */ /* 0x000fe2000001ff00 */
[----:B------:R-:W4:Y:S01]  /*0170*/  LDCU.64 UR6, c[0x0][0x3a0] ;  /* 0x00007400ff0677ac */ /* 0x000f220008000a00 */
[----:B0-----:R-:W-:-:S13]  /*0180*/  ISETP.GE.U32.AND P1, PT, R13, UR4, PT ;  /* 0x000000040d007c0c */ /* 0x001fda000bf26070 */
[C---:B--2---:R-:W-:Y:S01]  /*0190*/  @!P1 IMAD.WIDE.U32 R2, R13.reuse, 0x4, R2 ;  /* 0x000000040d029825 */ /* 0x044fe200078e0002 */
[----:B------:R-:W0:Y:S03]  /*01a0*/  @!P1 LDC.64 R6, c[0x0][0x3a0] ;  /* 0x0000e800ff069b82 */ /* 0x000e260000000a00 */
[C---:B---3--:R-:W-:Y:S02]  /*01b0*/  @!P1 IMAD.WIDE.U32 R4, R13.reuse, 0x4, R4 ;  /* 0x000000040d049825 */ /* 0x048fe400078e0004 */
[----:B------:R-:W2:Y:S04]  /*01c0*/  @!P1 LDG.E R2, desc[UR8][R2.64] ;  /* 0x0000000802029981 */ /* 0x000ea8000c1e1900 */
[----:B------:R-:W2:Y:S01]  /*01d0*/  @!P1 LDG.E R5, desc[UR8][R4.64] ;  /* 0x0000000804059981 */ /* 0x000ea2000c1e1900 */
[----:B------:R-:W-:Y:S01]  /*01e0*/  IMAD.MOV.U32 R15, RZ, RZ, R13 ;  /* 0x000000ffff0f7224 */ /* 0x000fe200078e000d */
[----:B------:R-:W-:Y:S01]  /*01f0*/  PRMT R12, RZ, 0x7610, R12 ;  /* 0x00007610ff0c7816 */ /* 0x000fe2000000000c */
[----:B------:R-:W-:Y:S01]  /*0200*/  @!P1 VIADD R15, R13, 0x100 ;  /* 0x000001000d0f9836 */ /* 0x000fe20000000000 */
[----:B------:R-:W-:Y:S04]  /*0210*/  BSSY.RECONVERGENT B1, `(.L_x_135) ;  /* 0x0000121000017945 */ /* 0x000fe80003800200 */
[----:B------:R-:W-:-:S02]  /*0220*/  ISETP.GE.U32.AND P2, PT, R15, UR4, PT ;  /* 0x000000040f007c0c */ /* 0x000fc4000bf46070 */
[----:B0-----:R-:W-:-:S05]  /*0230*/  @!P1 IADD3 R10, P3, PT, R13, R6, RZ ;  /* 0x000000060d0a9210 */ /* 0x001fca0007f7e0ff */
[----:B------:R-:W-:Y:S01]  /*0240*/  @!P1 IMAD.X R11, RZ, RZ, R7, P3 ;  /* 0x000000ffff0b9224 */ /* 0x000fe200018e0607 */
[----:B--2---:R-:W-:-:S04]  /*0250*/  @!P1 ISETP.NE.AND P0, PT, R2, R5, PT ;  /* 0x000000050200920c */ /* 0x004fc80003f05270 */
[----:B------:R-:W-:-:S04]  /*0260*/  @!P1 SEL R2, RZ, 0x1, !P0 ;  /* 0x00000001ff029807 */ /* 0x000fc80004000000 */
[----:B------:R-:W-:Y:S01]  /*0270*/  @!P1 PRMT R12, R2, 0x7610, R12 ;  /* 0x00007610020c9816 */ /* 0x000fe2000000000c */
[----:B----4-:R-:W-:Y:S06]  /*0280*/  @P2 BRA `(.L_x_136) ;  /* 0x0000001000642947 */ /* 0x010fec0003800000 */
[----:B------:R-:W-:Y:S01]  /*0290*/  LOP3.LUT R14, RZ, R15, RZ, 0x33, !PT ;  /* 0x0000000fff0e7212 */ /* 0x000fe200078e33ff */
[----:B------:R-:W-:Y:S04]  /*02a0*/  BSSY.RECONVERGENT B2, `(.L_x_137) ;  /* 0x000008a000027945 */ /* 0x000fe80003800200 */
[----:B------:R-:W-:-:S05]  /*02b0*/  VIADD R14, R14, UR4 ;  /* 0x000000040e0e7c36 */ /* 0x000fca0008000000 */
[C---:B------:R-:W-:Y:S02]  /*02c0*/  ISETP.GE.U32.AND P0, PT, R14.reuse, 0x700, PT ;  /* 0x000007000e00780c */ /* 0x040fe40003f06070 */
[----:B------:R-:W-:-:S04]  /*02d0*/  LEA.HI R16, R14, 0x1, RZ, 0x18 ;  /* 0x000000010e107811 */ /* 0x000fc800078fc0ff */
[----:B------:R-:W-:-:S04]  /*02e0*/  LOP3.LUT R35, R16, 0x7, RZ, 0xc0, !PT ;  /* 0x0000000710237812 */ /* 0x000fc800078ec0ff */
[----:B------:R-:W-:-:S03]  /*02f0*/  ISETP.NE.AND P1, PT, R35, RZ, PT ;  /* 0x000000ff2300720c */ /* 0x000fc60003f25270 */
[----:B------:R-:W-:Y:S10]  /*0300*/  @!P0 BRA `(.L_x_138) ;  /* 0x00000008000c8947 */ /* 0x000ff40003800000 */
[----:B------:R-:W0:Y:S01]  /*0310*/  LDC.64 R2, c[0x0][0x380] ;  /* 0x0000e000ff027b82 */ /* 0x000e220000000a00 */
[----:B------:R-:W-:-:S05]  /*0320*/  LOP3.LUT R18, R16, 0x1fffff8, RZ, 0xc0, !PT ;  /* 0x01fffff810127812 */ /* 0x000fca00078ec0ff */
[----:B------:R-:W-:Y:S02]  /*0330*/  IMAD.MOV R18, RZ, RZ, -R18 ;  /* 0x000000ffff127224 */ /* 0x000fe400078e0a12 */
[----:B------:R-:W2:Y:S05]  /*0340*/  LDC.64 R4, c[0x0][0x388] ;  /* 0x0000e200ff047b82 */ /* 0x000eaa0000000a00 */
.L_x_139:
[----:B0-----:R-:W-:-:S04]  /*0350*/  IMAD.WIDE.U32 R8, R15, 0x4, R2 ;  /* 0x000000040f087825 */ /* 0x001fc800078e0002 */
[C---:B--2---:R-:W-:Y:S01]  /*0360*/  IMAD.WIDE.U32 R6, R15.reuse, 0x4, R4 ;  /* 0x000000040f067825 */ /* 0x044fe200078e0004 */
[----:B------:R-:W2:Y:S04]  /*0370*/  LDG.E R33, desc[UR8][R8.64] ;  /* 0x0000000808217981 */ /* 0x000ea8000c1e1900 */
[----:B------:R-:W2:Y:S04]  /*0380*/  LDG.E R34, desc[UR8][R6.64] ;  /* 0x0000000806227981 */ /* 0x000ea8000c1e1900 */
[----:B------:R-:W3:Y:S04]  /*0390*/  LDG.E R32, desc[UR8][R8.64+0x400] ;  /* 0x0004000808207981 */ /* 0x000ee8000c1e1900 */
[----:B------:R-:W3:Y:S04]  /*03a0*/  LDG.E R31, desc[UR8][R6.64+0x400] ;  /* 0x00040008061f7981 */ /* 0x000ee8000c1e1900 */
[----:B------:R-:W4:Y:S04]  /*03b0*/  LDG.E R28, desc[UR8][R8.64+0x800] ;  /* 0x00080008081c7981 */ /* 0x000f28000c1e1900 */
[----:B------:R-:W4:Y:S04]  /*03c0*/  LDG.E R25, desc[UR8][R6.64+0x800] ;  /* 0x0008000806197981 */ /* 0x000f28000c1e1900 */
[----:B------:R-:W5:Y:S04]  /*03d0*/  LDG.E R26, desc[UR8][R8.64+0xc00] ;  /* 0x000c0008081a7981 */ /* 0x000f68000c1e1900 */
[----:B------:R-:W5:Y:S04]  /*03e0*/  LDG.E R19, desc[UR8][R6.64+0xc00] ;  /* 0x000c000806137981 */ /* 0x000f68000c1e1900 */
[----:B------:R-:W5:Y:S04]  /*03f0*/  LDG.E R20, desc[UR8][R8.64+0x1000] ;  /* 0x0010000808147981 */ /* 0x000f68000c1e1900 */
[----:B------:R-:W5:Y:S04]  /*0400*/  LDG.E R17, desc[UR8][R6.64+0x1000] ;  /* 0x0010000806117981 */ /* 0x000f68000c1e1900 */
[----:B------:R-:W5:Y:S04]  /*0410*/  LDG.E R23, desc[UR8][R8.64+0x1400] ;  /* 0x0014000808177981 */ /* 0x000f68000c1e1900 */
[----:B------:R-:W5:Y:S04]  /*0420*/  LDG.E R24, desc[UR8][R6.64+0x1400] ;  /* 0x0014000806187981 */ /* 0x000f68000c1e1900 */
[----:B------:R-:W5:Y:S04]  /*0430*/  LDG.E R21, desc[UR8][R8.64+0x1800] ;  /* 0x0018000808157981 */ /* 0x000f68000c1e1900 */
[----:B------:R-:W5:Y:S04]  /*0440*/  LDG.E R22, desc[UR8][R6.64+0x1800] ;  /* 0x0018000806167981 */ /* 0x000f68000c1e1900 */
[----:B------:R0:W5:Y:S04]  /*0450*/  LDG.E R27, desc[UR8][R8.64+0x1c00] ;  /* 0x001c0008081b7981 */ /* 0x000168000c1e1900 */
[----:B------:R1:W5:Y:S01]  /*0460*/  LDG.E R30, desc[UR8][R6.64+0x1c00] ;  /* 0x001c0008061e7981 */ /* 0x000362000c1e1900 */
[----:B------:R-:W-:Y:S01]  /*0470*/  PRMT R36, R12, 0x7610, R36 ;  /* 0x000076100c247816 */ /* 0x000fe20000000024 */
[----:B------:R-:W-:Y:S01]  /*0480*/  VIADD R18, R18, 0x8 ;  /* 0x0000000812127836 */ /* 0x000fe20000000000 */
[C---:B------:R-:W-:Y:S01]  /*0490*/  IADD3 R29, P3, PT, R15.reuse, UR6, RZ ;  /* 0x000000060f1d7c10 */ /* 0x040fe2000ff7e0ff */
[----:B------:R-:W-:Y:S01]  /*04a0*/  VIADD R15, R15, 0x800 ;  /* 0x000008000f0f7836 */ /* 0x000fe20000000000 */
[----:B------:R-:W-:-:S03]  /*04b0*/  LOP3.LUT P5, RZ, R36, 0xff, RZ, 0xc0, !PT ;  /* 0x000000ff24ff7812 */ /* 0x000fc600078ac0ff */
[----:B------:R-:W-:Y:S01]  /*04c0*/  IMAD.X R12, RZ, RZ, UR7, P3 ;  /* 0x00000007ff0c7e24 */ /* 0x000fe200098e06ff */
[CC--:B--2---:R-:W-:Y:S02]  /*04d0*/  ISETP.NE.AND P0, PT, R33.reuse, R34.reuse, PT ;  /* 0x000000222100720c */ /* 0x0c4fe40003f05270 */
[----:B------:R-:W-:-:S07]  /*04e0*/  ISETP.NE.AND P2, PT, R33, R34, P5 ;  /* 0x000000222100720c */ /* 0x000fce0002f45270 */
[----:B------:R-:W-:Y:S02]  /*04f0*/  @!P5 SEL R36, RZ, 0x1, !P0 ;  /* 0x00000001ff24d807 */ /* 0x000fe40004000000 */
[----:B------:R-:W-:Y:S02]  /*0500*/  ISETP.LT.U32.AND P0, PT, R29, R10, PT ;  /* 0x0000000a1d00720c */ /* 0x000fe40003f01070 */
[----:B------:R-:W-:Y:S02]  /*0510*/  SEL R33, R36, 0x1, !P2 ;  /* 0x0000000124217807 */ /* 0x000fe40005000000 */
[----:B---3--:R-:W-:Y:S02]  /*0520*/  ISETP.NE.AND P6, PT, R32, R31, PT ;  /* 0x0000001f2000720c */ /* 0x008fe40003fc5270 */
[----:B------:R-:W-:Y:S02]  /*0530*/  LOP3.LUT P3, RZ, R33, 0xff, RZ, 0xc0, !PT ;  /* 0x000000ff21ff7812 */ /* 0x000fe4000786c0ff */
[----:B------:R-:W-:-:S02]  /*0540*/  ISETP.LT.AND.EX P0, PT, R12, R11, PT, P0 ;  /* 0x0000000b0c00720c */ /* 0x000fc40003f01300 */
[----:B------:R-:W-:Y:S02]  /*0550*/  ISETP.NE.AND P4, PT, R32, R31, P3 ;  /* 0x0000001f2000720c */ /* 0x000fe40001f85270 */
[CC--:B0-----:R-:W-:Y:S02]  /*0560*/  SEL R9, R29.reuse, R10.reuse, P0 ;  /* 0x0000000a1d097207 */ /* 0x0c1fe40000000000 */
[CC--:B------:R-:W-:Y:S02]  /*0570*/  SEL R8, R12.reuse, R11.reuse, P0 ;  /* 0x0000000b0c087207 */ /* 0x0c0fe40000000000 */
[----:B------:R-:W-:Y:S02]  /*0580*/  @!P2 SEL R9, R29, R10, !P5 ;  /* 0x0000000a1d09a207 */ /* 0x000fe40006800000 */
[----:B------:R-:W-:Y:S02]  /*0590*/  @!P2 SEL R8, R12, R11, !P5 ;  /* 0x0000000b0c08a207 */ /* 0x000fe40006800000 */
[----:B------:R-:W-:-:S02]  /*05a0*/  @!P3 SEL R33, RZ, 0x1, !P6 ;  /* 0x00000001ff21b807 */ /* 0x000fc40007000000 */
[----:B-1----:R-:W-:Y:S02]  /*05b0*/  IADD3 R6, P0, PT, R29, 0x100, RZ ;  /* 0x000001001d067810 */ /* 0x002fe40007f1e0ff */
[----:B------:R-:W-:Y:S02]  /*05c0*/  SEL R33, R33, 0x1, !P4 ;  /* 0x0000000121217807 */ /* 0x000fe40006000000 */
[----:B----4-:R-:W-:Y:S01]  /*05d0*/  ISETP.NE.AND P6, PT, R28, R25, PT ;  /* 0x000000191c00720c */ /* 0x010fe20003fc5270 */
[----:B------:R-:W-:Y:S01]  /*05e0*/  IMAD.X R7, RZ, RZ, R12, P0 ;  /* 0x000000ffff077224 */ /* 0x000fe200000e060c */
[----:B------:R-:W-:Y:S02]  /*05f0*/  LOP3.LUT P2, RZ, R33, 0xff, RZ, 0xc0, !PT ;  /* 0x000000ff21ff7812 */ /* 0x000fe4000784c0ff */
[----:B------:R-:W-:Y:S02]  /*0600*/  ISETP.LT.U32.AND P0, PT, R6, R9, PT ;  /* 0x000000090600720c */ /* 0x000fe40003f01070 */
[----:B------:R-:W-:-:S02]  /*0610*/  ISETP.NE.AND P5, PT, R28, R25, P2 ;  /* 0x000000191c00720c */ /* 0x000fc400017a5270 */
[----:B------:R-:W-:-:S04]  /*0620*/  ISETP.LT.AND.EX P0, PT, R7, R8, PT, P0 ;  /* 0x000000080700720c */ /* 0x000fc80003f01300 */
[CC--:B------:R-:W-:Y:S02]  /*0630*/  SEL R11, R6.reuse, R9.reuse, P0 ;  /* 0x00000009060b7207 */ /* 0x0c0fe40000000000 */
[-C--:B------:R-:W-:Y:S02]  /*0640*/  SEL R10, R7, R8.reuse, P0 ;  /* 0x00000008070a7207 */ /* 0x080fe40000000000 */
[----:B------:R-:W-:Y:S02]  /*0650*/  @!P2 SEL R33, RZ, 0x1, !P6 ;  /* 0x00000001ff21a807 */ /* 0x000fe40007000000 */
[----:B------:R-:W-:Y:S02]  /*0660*/  @!P4 SEL R11, R6, R9, !P3 ;  /* 0x00000009060bc207 */ /* 0x000fe40005800000 */
[----:B------:R-:W-:Y:S02]  /*0670*/  SEL R33, R33, 0x1, !P5 ;  /* 0x0000000121217807 */ /* 0x000fe40006800000 */
[----:B------:R-:W-:-:S02]  /*0680*/  @!P4 SEL R10, R7, R8, !P3 ;  /* 0x00000008070ac207 */ /* 0x000fc40005800000 */
[----:B------:R-:W-:Y:S02]  /*0690*/  LOP3.LUT P3, RZ, R33, 0xff, RZ, 0xc0, !PT ;  /* 0x000000ff21ff7812 */ /* 0x000fe4000786c0ff */
[----:B------:R-:W-:Y:S02]  /*06a0*/  IADD3 R6, P0, PT, R29, 0x200, RZ ;  /* 0x000002001d067810 */ /* 0x000fe40007f1e0ff */
[CC--:B-----5:R-:W-:Y:S02]  /*06b0*/  ISETP.NE.AND P6, PT, R26.reuse, R19.reuse, PT ;  /* 0x000000131a00720c */ /* 0x0e0fe40003fc5270 */
[----:B------:R-:W-:Y:S01]  /*06c0*/  ISETP.NE.AND P4, PT, R26, R19, P3 ;  /* 0x000000131a00720c */ /* 0x000fe20001f85270 */
[----:B------:R-:W-:Y:S01]  /*06d0*/  IMAD.X R7, RZ, RZ, R12, P0 ;  /* 0x000000ffff077224 */ /* 0x000fe200000e060c */
[----:B------:R-:W-:-:S04]  /*06e0*/  ISETP.LT.U32.AND P0, PT, R6, R11, PT ;  /* 0x0000000b0600720c */ /* 0x000fc80003f01070 */
[-C--:B------:R-:W-:Y:S02]  /*06f0*/  ISETP.LT.AND.EX P0, PT, R7, R10.reuse, PT, P0 ;  /* 0x0000000a0700720c */ /* 0x080fe40003f01300 */
[----:B------:R-:W-:Y:S02]  /*0700*/  @!P3 SEL R33, RZ, 0x1, !P6 ;  /* 0x00000001ff21b807 */ /* 0x000fe40007000000 */
[CC--:B------:R-:W-:Y:S02]  /*0710*/  SEL R9, R6.reuse, R11.reuse, P0 ;  /* 0x0000000b06097207 */ /* 0x0c0fe40000000000 */
[----:B------:R-:W-:Y:S02]  /*0720*/  SEL R33, R33, 0x1, !P4 ;  /* 0x0000000121217807 */ /* 0x000fe40006000000 */
[----:B------:R-:W-:Y:S02]  /*0730*/  @!P5 SEL R9, R6, R11, !P2 ;  /* 0x0000000b0609d207 */ /* 0x000fe40005000000 */
[----:B------:R-:W-:-:S02]  /*0740*/  SEL R8, R7, R10, P0 ;  /* 0x0000000a07087207 */ /* 0x000fc40000000000 */
[----:B------:R-:W-:Y:S02]  /*0750*/  IADD3 R6, P0, PT, R29, 0x300, RZ ;  /* 0x000003001d067810 */ /* 0x000fe40007f1e0ff */
[----:B------:R-:W-:Y:S02]  /*0760*/  @!P5 SEL R8, R7, R10, !P2 ;  /* 0x0000000a0708d207 */ /* 0x000fe40005000000 */
[----:B------:R-:W-:Y:S01]  /*0770*/  LOP3.LUT P2, RZ, R33, 0xff, RZ, 0xc0, !PT ;  /* 0x000000ff21ff7812 */ /* 0x000fe2000784c0ff */
[----:B------:R-:W-:Y:S01]  /*0780*/  IMAD.X R7, RZ, RZ, R12, P0 ;  /* 0x000000ffff077224 */ /* 0x000fe200000e060c */
[----:B------:R-:W-:Y:S02]  /*0790*/  ISETP.LT.U32.AND P0, PT, R6, R9, PT ;  /* 0x000000090600720c */ /* 0x000fe40003f01070 */
[----:B------:R-:W-:Y:S02]  /*07a0*/  ISETP.NE.AND P6, PT, R20, R17, PT ;  /* 0x000000111400720c */ /* 0x000fe40003fc5270 */
[----:B------:R-:W-:-:S02]  /*07b0*/  ISETP.LT.AND.EX P0, PT, R7, R8, PT, P0 ;  /* 0x000000080700720c */ /* 0x000fc40003f01300 */
[----:B------:R-:W-:Y:S02]  /*07c0*/  ISETP.NE.AND P5, PT, R20, R17, P2 ;  /* 0x000000111400720c */ /* 0x000fe400017a5270 */
[CC--:B------:R-:W-:Y:S02]  /*07d0*/  SEL R11, R6.reuse, R9.reuse, P0 ;  /* 0x00000009060b7207 */ /* 0x0c0fe40000000000 */
[----:B------:R-:W-:Y:S02]  /*07e0*/  @!P4 SEL R11, R6, R9, !P3 ;  /* 0x00000009060bc207 */ /* 0x000fe40005800000 */
[----:B------:R-:W-:Y:S02]  /*07f0*/  @!P2 SEL R33, RZ, 0x1, !P6 ;  /* 0x00000001ff21a807 */ /* 0x000fe40007000000 */
[----:B------:R-:W-:Y:S02]  /*0800*/  SEL R10, R7, R8, P0 ;  /* 0x00000008070a7207 */ /* 0x000fe40000000000 */
[----:B------:R-:W-:-:S02]  /*0810*/  IADD3 R6, P0, PT, R29, 0x400, RZ ;  /* 0x000004001d067810 */ /* 0x000fc40007f1e0ff */
[----:B------:R-:W-:Y:S02]  /*0820*/  SEL R33, R33, 0x1, !P5 ;  /* 0x0000000121217807 */ /* 0x000fe40006800000 */
[----:B------:R-:W-:Y:S01]  /*0830*/  @!P4 SEL R10, R7, R8, !P3 ;  /* 0x00000008070ac207 */ /* 0x000fe20005800000 */
[----:B------:R-:W-:Y:S01]  /*0840*/  IMAD.X R7, RZ, RZ, R12, P0 ;  /* 0x000000ffff077224 */ /* 0x000fe200000e060c */
[----:B------:R-:W-:Y:S02]  /*0850*/  ISETP.LT.U32.AND P0, PT, R6, R11, PT ;  /* 0x0000000b0600720c */ /* 0x000fe40003f01070 */
[----:B------:R-:W-:Y:S02]  /*0860*/  LOP3.LUT P3, RZ, R33, 0xff, RZ, 0xc0, !PT ;  /* 0x000000ff21ff7812 */ /* 0x000fe4000786c0ff */
[----:B------:R-:W-:Y:S02]  /*0870*/  ISETP.LT.AND.EX P0, PT, R7, R10, PT, P0 ;  /* 0x0000000a0700720c */ /* 0x000fe40003f01300 */
[----:B------:R-:W-:-:S02]  /*0880*/  ISETP.NE.AND P4, PT, R23, R24, P3 ;  /* 0x000000181700720c */ /* 0x000fc40001f85270 */
[CC--:B------:R-:W-:Y:S02]  /*0890*/  SEL R9, R6.reuse, R11.reuse, P0 ;  /* 0x0000000b06097207 */ /* 0x0c0fe40000000000 */
[----:B------:R-:W-:Y:S02]  /*08a0*/  SEL R8, R7, R10, P0 ;  /* 0x0000000a07087207 */ /* 0x000fe40000000000 */
[----:B------:R-:W-:Y:S02]  /*08b0*/  ISETP.NE.AND P0, PT, R23, R24, PT ;  /* 0x000000181700720c */ /* 0x000fe40003f05270 */
[----:B------:R-:W-:Y:S02]  /*08c0*/  @!P5 SEL R9, R6, R11, !P2 ;  /* 0x0000000b0609d207 */ /* 0x000fe40005000000 */
[----:B------:R-:W-:Y:S02]  /*08d0*/  IADD3 R6, P6, PT, R29, 0x500, RZ ;  /* 0x000005001d067810 */ /* 0x000fe40007fde0ff */
[----:B------:R-:W-:-:S02]  /*08e0*/  @!P3 SEL R33, RZ, 0x1, !P0 ;  /* 0x00000001ff21b807 */ /* 0x000fc40004000000 */
[----:B------:R-:W-:Y:S01]  /*08f0*/  @!P5 SEL R8, R7, R10, !P2 ;  /* 0x0000000a0708d207 */ /* 0x000fe20005000000 */
[----:B------:R-:W-:Y:S01]  /*0900*/  IMAD.X R7, RZ, RZ, R12, P6 ;  /* 0x000000ffff077224 */ /* 0x000fe200030e060c */
[CC--:B------:R-:W-:Y:S02]  /*0910*/  ISETP.LT.U32.AND P0, PT, R6.reuse, R9.reuse, PT ;  /* 0x000000090600720c */ /* 0x0c0fe40003f01070 */
[----:B------:R-:W-:Y:S02]  /*0920*/  SEL R33, R33, 0x1, !P4 ;  /* 0x0000000121217807 */ /* 0x000fe40006000000 */
[----:B------:R-:W-:Y:S02]  /*0930*/  ISETP.LT.AND.EX P0, PT, R7, R8, PT, P0 ;  /* 0x000000080700720c */ /* 0x000fe40003f01300 */
[----:B------:R-:W-:Y:S02]  /*0940*/  LOP3.LUT P2, RZ, R33, 0xff, RZ, 0xc0, !PT ;  /* 0x000000ff21ff7812 */ /* 0x000fe4000784c0ff */
[----:B------:R-:W-:-:S02]  /*0950*/  SEL R11, R6, R9, P0 ;  /* 0x00000009060b7207 */ /* 0x000fc40000000000 */
[-C--:B------:R-:W-:Y:S02]  /*0960*/  SEL R10, R7, R8.reuse, P0 ;  /* 0x00000008070a7207 */ /* 0x080fe40000000000 */
[----:B------:R-:W-:Y:S02]  /*0970*/  @!P4 SEL R11, R6, R9, !P3 ;  /* 0x00000009060bc207 */ /* 0x000fe40005800000 */
[----:B------:R-:W-:Y:S02]  /*0980*/  IADD3 R6, P0, PT, R29, 0x600, RZ ;  /* 0x000006001d067810 */ /* 0x000fe40007f1e0ff */
[----:B------:R-:W-:Y:S02]  /*0990*/  @!P4 SEL R10, R7, R8, !P3 ;  /* 0x00000008070ac207 */ /* 0x000fe40005800000 */
[CC--:B------:R-:W-:Y:S01]  /*09a0*/  ISETP.NE.AND P4, PT, R21.reuse, R22.reuse, P2 ;  /* 0x000000161500720c */ /* 0x0c0fe20001785270 */
[----:B------:R-:W-:Y:S01]  /*09b0*/  IMAD.X R9, RZ, RZ, R12, P0 ;  /* 0x000000ffff097224 */ /* 0x000fe200000e060c */
[----:B------:R-:W-:-:S02]  /*09c0*/  ISETP.NE.AND P3, PT, R21, R22, PT ;  /* 0x000000161500720c */ /* 0x000fc40003f65270 */
[CC--:B------:R-:W-:Y:S02]  /*09d0*/  ISETP.LT.U32.AND P0, PT, R6.reuse, R11.reuse, PT ;  /* 0x0000000b0600720c */ /* 0x0c0fe40003f01070 */
[----:B------:R-:W-:Y:S02]  /*09e0*/  @!P2 SEL R33, RZ, 0x1, !P3 ;  /* 0x00000001ff21a807 */ /* 0x000fe40005800000 */
[----:B------:R-:W-:Y:S02]  /*09f0*/  ISETP.LT.AND.EX P0, PT, R9, R10, PT, P0 ;  /* 0x0000000a0900720c */ /* 0x000fe40003f01300 */
[----:B------:R-:W-:Y:S02]  /*0a00*/  SEL R33, R33, 0x1, !P4 ;  /* 0x0000000121217807 */ /* 0x000fe40006000000 */
[----:B------:R-:W-:Y:S02]  /*0a10*/  IADD3 R29, P5, PT, R29, 0x700, RZ ;  /* 0x000007001d1d7810 */ /* 0x000fe40007fbe0ff */
[----:B------:R-:W-:-:S02]  /*0a20*/  SEL R8, R6, R11, P0 ;  /* 0x0000000b06087207 */ /* 0x000fc40000000000 */
[----:B------:R-:W-:Y:S02]  /*0a30*/  LOP3.LUT P3, RZ, R33, 0xff, RZ, 0xc0, !PT ;  /* 0x000000ff21ff7812 */ /* 0x000fe4000786c0ff */
[----:B------:R-:W-:Y:S01]  /*0a40*/  @!P4 SEL R8, R6, R11, !P2 ;  /* 0x0000000b0608c207 */ /* 0x000fe20005000000 */
[----:B------:R-:W-:Y:S01]  /*0a50*/  IMAD.X R6, RZ, RZ, R12, P5 ;  /* 0x000000ffff067224 */ /* 0x000fe200028e060c */
[CC--:B------:R-:W-:Y:S02]  /*0a60*/  SEL R7, R9.reuse, R10.reuse, P0 ;  /* 0x0000000a09077207 */ /* 0x0c0fe40000000000 */
[----:B------:R-:W-:Y:S02]  /*0a70*/  ISETP.NE.AND P5, PT, R18, RZ, PT ;  /* 0x000000ff1200720c */ /* 0x000fe40003fa5270 */
[----:B------:R-:W-:Y:S02]  /*0a80*/  @!P4 SEL R7, R9, R10, !P2 ;  /* 0x0000000a0907c207 */ /* 0x000fe40005000000 */
[----:B------:R-:W-:-:S02]  /*0a90*/  ISETP.NE.AND P4, PT, R27, R30, P3 ;  /* 0x0000001e1b00720c */ /* 0x000fc40001f85270 */
[----:B------:R-:W-:Y:S02]  /*0aa0*/  ISETP.LT.U32.AND P0, PT, R29, R8, PT ;  /* 0x000000081d00720c */ /* 0x000fe40003f01070 */
[----:B------:R-:W-:Y:S02]  /*0ab0*/  ISETP.NE.AND P2, PT, R27, R30, PT ;  /* 0x0000001e1b00720c */ /* 0x000fe40003f45270 */
[CC--:B------:R-:W-:Y:S02]  /*0ac0*/  ISETP.LT.AND.EX P0, PT, R6.reuse, R7.reuse, PT, P0 ;  /* 0x000000070600720c */ /* 0x0c0fe40003f01300 */
[----:B------:R-:W-:Y:S02]  /*0ad0*/  @!P3 SEL R33, RZ, 0x1, !P2 ;  /* 0x00000001ff21b807 */ /* 0x000fe40005000000 */
[----:B------:R-:W-:Y:S02]  /*0ae0*/  SEL R10, R29, R8, P0 ;  /* 0x000000081d0a7207 */ /* 0x000fe40000000000 */
[----:B------:R-:W-:-:S02]  /*0af0*/  SEL R11, R6, R7, P0 ;  /* 0x00000007060b7207 */ /* 0x000fc40000000000 */
[----:B------:R-:W-:Y:S02]  /*0b00*/  SEL R12, R33, 0x1, !P4 ;  /* 0x00000001210c7807 */ /* 0x000fe40006000000 */
[----:B------:R-:W-:Y:S02]  /*0b10*/  @!P4 SEL R10, R29, R8, !P3 ;  /* 0x000000081d0ac207 */ /* 0x000fe40005800000 */
[----:B------:R-:W-:Y:S01]  /*0b20*/  @!P4 SEL R11, R6, R7, !P3 ;  /* 0x00000007060bc207 */ /* 0x000fe20005800000 */
[----:B------:R-:W-:Y:S06]  /*0b30*/  @P5 BRA `(.L_x_139) ;  /* 0xfffffff800045947 */ /* 0x000fec000383ffff */
.L_x_138:
[----:B------:R-:W-:Y:S05]  /*0b40*/  BSYNC.RECONVERGENT B2 ;  /* 0x0000000000027941 */ /* 0x000fea0003800200 */
.L_x_137:
[----:B------:R-:W-:Y:S05]  /*0b50*/  @!P1 BRA `(.L_x_136) ;  /* 0x0000000800309947 */ /* 0x000fea0003800000 */
[----:B------:R-:W-:Y:S01]  /*0b60*/  ISETP.GE.U32.AND P0, PT, R35, 0x4, PT ;  /* 0x000000042300780c */ /* 0x000fe20003f06070 */
[----:B------:R-:W-:Y:S01]  /*0b70*/  BSSY.RECONVERGENT B2, `(.L_x_140) ;  /* 0x0000048000027945 */ /* 0x000fe20003800200 */
[----:B------:R-:W-:-:S11]  /*0b80*/  LOP3.LUT P1, R16, R16, 0x3, RZ, 0xc0, !PT ;  /* 0x0000000310107812 */ /* 0x000fd6000782c0ff */
[----:B------:R-:W-:Y:S05]  /*0b90*/  @!P0 BRA `(.L_x_141) ;  /* 0x0000000400148947 */ /* 0x000fea0003800000 */
[----:B------:R-:W0:Y:S01]  /*0ba0*/  LDC.64 R4, c[0x0][0x380] ;  /* 0x0000e000ff047b82 */ /* 0x000e220000000a00 */
[----:B------:R-:W2:Y:S07]  /*0bb0*/  LDCU.64 UR10, c[0x0][0x3a0] ;  /* 0x00007400ff0a77ac */ /* 0x000eae0008000a00 */
[----:B------:R-:W3:Y:S01]  /*0bc0*/  LDC.64 R6, c[0x0][0x388] ;  /* 0x0000e200ff067b82 */ /* 0x000ee20000000a00 */
[----:B0-----:R-:W-:-:S05]  /*0bd0*/  IMAD.WIDE.U32 R4, R15, 0x4, R4 ;  /* 0x000000040f047825 */ /* 0x001fca00078e0004 */
[----:B------:R-:W4:Y:S01]  /*0be0*/  LDG.E R3, desc[UR8][R4.64] ;  /* 0x0000000804037981 */ /* 0x000f22000c1e1900 */
[----:B---3--:R-:W-:-:S03]  /*0bf0*/  IMAD.WIDE.U32 R6, R15, 0x4, R6 ;  /* 0x000000040f067825 */ /* 0x008fc600078e0006 */
[----:B------:R-:W3:Y:S04]  /*0c00*/  LDG.E R9, desc[UR8][R4.64+0x400] ;  /* 0x0004000804097981 */ /* 0x000ee8000c1e1900 */
[----:B------:R-:W4:Y:S04]  /*0c10*/  LDG.E R8, desc[UR8][R6.64] ;  /* 0x0000000806087981 */ /* 0x000f28000c1e1900 */
[----:B------:R-:W3:Y:S04]  /*0c20*/  LDG.E R18, desc[UR8][R6.64+0x400] ;  /* 0x0004000806127981 */ /* 0x000ee8000c1e1900 */
[----:B------:R-:W5:Y:S04]  /*0c30*/  LDG.E R17, desc[UR8][R4.64+0x800] ;  /* 0x0008000804117981 */ /* 0x000f68000c1e1900 */
[----:B------:R-:W5:Y:S04]  /*0c40*/  LDG.E R20, desc[UR8][R6.64+0x800] ;  /* 0x0008000806147981 */ /* 0x000f68000c1e1900 */
[----:B------:R-:W5:Y:S04]  /*0c50*/  LDG.E R2, desc[UR8][R4.64+0xc00] ;  /* 0x000c000804027981 */ /* 0x000f68000c1e1900 */
[----:B------:R0:W5:Y:S01]  /*0c60*/  LDG.E R19, desc[UR8][R6.64+0xc00] ;  /* 0x000c000806137981 */ /* 0x000162000c1e1900 */
[----:B------:R-:W-:-:S02]  /*0c70*/  LOP3.LUT P3, RZ, R12, 0xff, RZ, 0xc0, !PT ;  /* 0x000000ff0cff7812 */ /* 0x000fc4000786c0ff */
[----:B--2---:R-:W-:Y:S02]  /*0c80*/  IADD3 R21, P2, PT, R15, UR10, RZ ;  /* 0x0000000a0f157c10 */ /* 0x004fe4000ff5e0ff */
[CC--:B----4-:R-:W-:Y:S02]  /*0c90*/  ISETP.NE.AND P0, PT, R3.reuse, R8.reuse, PT ;  /* 0x000000080300720c */ /* 0x0d0fe40003f05270 */
[----:B------:R-:W-:-:S07]  /*0ca0*/  ISETP.NE.AND P4, PT, R3, R8, P3 ;  /* 0x000000080300720c */ /* 0x000fce0001f85270 */
[----:B------:R-:W-:Y:S01]  /*0cb0*/  @!P3 SEL R12, RZ, 0x1, !P0 ;  /* 0x00000001ff0cb807 */ /* 0x000fe20004000000 */
[----:B------:R-:W-:-:S03]  /*0cc0*/  IMAD.X R8, RZ, RZ, UR11, P2 ;  /* 0x0000000bff087e24 */ /* 0x000fc600090e06ff */
[----:B------:R-:W-:Y:S02]  /*0cd0*/  SEL R12, R12, 0x1, !P4 ;  /* 0x000000010c0c7807 */ /* 0x000fe40006000000 */
[----:B------:R-:W-:Y:S02]  /*0ce0*/  ISETP.LT.U32.AND P0, PT, R21, R10, PT ;  /* 0x0000000a1500720c */ /* 0x000fe40003f01070 */
[----:B------:R-:W-:Y:S02]  /*0cf0*/  LOP3.LUT P2, RZ, R12, 0xff, RZ, 0xc0, !PT ;  /* 0x000000ff0cff7812 */ /* 0x000fe4000784c0ff */
[----:B------:R-:W-:Y:S01]  /*0d00*/  ISETP.LT.AND.EX P0, PT, R8, R11, PT, P0 ;  /* 0x0000000b0800720c */ /* 0x000fe20003f01300 */
[----:B------:R-:W-:-:S03]  /*0d10*/  VIADD R3, R15, 0x100 ;  /* 0x000001000f037836 */ /* 0x000fc60000000000 */
[----:B0-----:R-:W-:Y:S02]  /*0d20*/  SEL R7, R21, R10, P0 ;  /* 0x0000000a15077207 */ /* 0x001fe40000000000 */
[CC--:B------:R-:W-:Y:S02]  /*0d30*/  SEL R6, R8.reuse, R11.reuse, P0 ;  /* 0x0000000b08067207 */ /* 0x0c0fe40000000000 */
[----:B---3--:R-:W-:Y:S02]  /*0d40*/  ISETP.NE.AND P0, PT, R9, R18, PT ;  /* 0x000000120900720c */ /* 0x008fe40003f05270 */
[----:B------:R-:W-:Y:S02]  /*0d50*/  @!P4 SEL R7, R21, R10, !P3 ;  /* 0x0000000a1507c207 */ /* 0x000fe40005800000 */
[----:B------:R-:W-:Y:S02]  /*0d60*/  @!P4 SEL R6, R8, R11, !P3 ;  /* 0x0000000b0806c207 */ /* 0x000fe40005800000 */
[----:B------:R-:W-:-:S02]  /*0d70*/  ISETP.NE.AND P4, PT, R9, R18, P2 ;  /* 0x000000120900720c */ /* 0x000fc40001785270 */
[----:B------:R-:W-:Y:S02]  /*0d80*/  @!P2 SEL R12, RZ, 0x1, !P0 ;  /* 0x00000001ff0ca807 */ /* 0x000fe40004000000 */
[----:B------:R-:W-:Y:S02]  /*0d90*/  IADD3 R4, P5, PT, R3, UR10, RZ ;  /* 0x0000000a03047c10 */ /* 0x000fe4000ffbe0ff */
[----:B------:R-:W-:Y:S02]  /*0da0*/  SEL R12, R12, 0x1, !P4 ;  /* 0x000000010c0c7807 */ /* 0x000fe40006000000 */
[----:B------:R-:W-:Y:S01]  /*0db0*/  ISETP.LT.U32.AND P0, PT, R4, R7, PT ;  /* 0x000000070400720c */ /* 0x000fe20003f01070 */
[----:B------:R-:W-:Y:S01]  /*0dc0*/  IMAD.X R5, RZ, RZ, UR11, P5 ;  /* 0x0000000bff057e24 */ /* 0x000fe2000a8e06ff */
[----:B------:R-:W-:Y:S01]  /*0dd0*/  LOP3.LUT P3, RZ, R12, 0xff, RZ, 0xc0, !PT ;  /* 0x000000ff0cff7812 */ /* 0x000fe2000786c0ff */
[----:B------:R-:W-:-:S03]  /*0de0*/  VIADD R3, R15, 0x200 ;  /* 0x000002000f037836 */ /* 0x000fc60000000000 */
[----:B------:R-:W-:-:S04]  /*0df0*/  ISETP.LT.AND.EX P0, PT, R5, R6, PT, P0 ;  /* 0x000000060500720c */ /* 0x000fc80003f01300 */
[CC--:B------:R-:W-:Y:S02]  /*0e00*/  SEL R9, R4.reuse, R7.reuse, P0 ;  /* 0x0000000704097207 */ /* 0x0c0fe40000000000 */
[CC--:B------:R-:W-:Y:S02]  /*0e10*/  SEL R8, R5.reuse, R6.reuse, P0 ;  /* 0x0000000605087207 */ /* 0x0c0fe40000000000 */
[----:B------:R-:W-:Y:S02]  /*0e20*/  @!P4 SEL R9, R4, R7, !P2 ;  /* 0x000000070409c207 */ /* 0x000fe40005000000 */
[----:B------:R-:W-:Y:S02]  /*0e30*/  @!P4 SEL R8, R5, R6, !P2 ;  /* 0x000000060508c207 */ /* 0x000fe40005000000 */
[----:B------:R-:W-:Y:S02]  /*0e40*/  IADD3 R4, P0, PT, R3, UR10, RZ ;  /* 0x0000000a03047c10 */ /* 0x000fe4000ff1e0ff */
[----:B-----5:R-:W-:-:S02]  /*0e50*/  ISETP.NE.AND P2, PT, R17, R20, PT ;  /* 0x000000141100720c */ /* 0x020fc40003f45270 */
[----:B------:R-:W-:Y:S01]  /*0e60*/  ISETP.NE.AND P4, PT, R17, R20, P3 ;  /* 0x000000141100720c */ /* 0x000fe20001f85270 */
[----:B------:R-:W-:Y:S01]  /*0e70*/  IMAD.X R7, RZ, RZ, UR11, P0 ;  /* 0x0000000bff077e24 */ /* 0x000fe200080e06ff */
[----:B------:R-:W-:Y:S02]  /*0e80*/  @!P3 SEL R12, RZ, 0x1, !P2 ;  /* 0x00000001ff0cb807 */ /* 0x000fe40005000000 */
[----:B------:R-:W-:Y:S01]  /*0e90*/  ISETP.LT.U32.AND P0, PT, R4, R9, PT ;  /* 0x000000090400720c */ /* 0x000fe20003f01070 */
[----:B------:R-:W-:Y:S01]  /*0ea0*/  VIADD R3, R15, 0x300 ;  /* 0x000003000f037836 */ /* 0x000fe20000000000 */
[----:B------:R-:W-:Y:S02]  /*0eb0*/  SEL R12, R12, 0x1, !P4 ;  /* 0x000000010c0c7807 */ /* 0x000fe40006000000 */
[----:B------:R-:W-:Y:S02]  /*0ec0*/  ISETP.LT.AND.EX P0, PT, R7, R8, PT, P0 ;  /* 0x000000080700720c */ /* 0x000fe40003f01300 */
[----:B------:R-:W-:-:S02]  /*0ed0*/  LOP3.LUT P2, RZ, R12, 0xff, RZ, 0xc0, !PT ;  /* 0x000000ff0cff7812 */ /* 0x000fc4000784c0ff */
[----:B------:R-:W-:Y:S02]  /*0ee0*/  IADD3 R3, P5, PT, R3, UR10, RZ ;  /* 0x0000000a03037c10 */ /* 0x000fe4000ffbe0ff */
[CC--:B------:R-:W-:Y:S02]  /*0ef0*/  SEL R6, R4.reuse, R9.reuse, P0 ;  /* 0x0000000904067207 */ /* 0x0c0fe40000000000 */
[CC--:B------:R-:W-:Y:S02]  /*0f00*/  SEL R5, R7.reuse, R8.reuse, P0 ;  /* 0x0000000807057207 */ /* 0x0c0fe40000000000 */
[----:B------:R-:W-:Y:S02]  /*0f10*/  @!P4 SEL R6, R4, R9, !P3 ;  /* 0x000000090406c207 */ /* 0x000fe40005800000 */
[----:B------:R-:W-:Y:S02]  /*0f20*/  @!P4 SEL R5, R7, R8, !P3 ;  /* 0x000000080705c207 */ /* 0x000fe40005800000 */
[----:B------:R-:W-:Y:S01]  /*0f30*/  ISETP.NE.AND P4, PT, R2, R19, P2 ;  /* 0x000000130200720c */ /* 0x000fe20001785270 */
[----:B------:R-:W-:Y:S01]  /*0f40*/  IMAD.X R4, RZ, RZ, UR11, P5 ;  /* 0x0000000bff047e24 */ /* 0x000fe2000a8e06ff */
        /* <DEDUP_REMOVED lines=9> */
[----:B------:R-:W-:-:S07]  /*0fe0*/  @!P4 SEL R11, R4, R5, !P2 ;  /* 0x00000005040bc207 */ /* 0x000fce0005000000 */
.L_x_141:
[----:B------:R-:W-:Y:S05]  /*0ff0*/  BSYNC.RECONVERGENT B2 ;  /* 0x0000000000027941 */ /* 0x000fea0003800200 */
.L_x_140:
[----:B------:R-:W-:Y:S05]  /*1000*/  @!P1 BRA `(.L_x_136) ;  /* 0x0000000400049947 */ /* 0x000fea0003800000 */
[----:B------:R-:W-:Y:S01]  /*1010*/  ISETP.NE.AND P0, PT, R16, 0x1, PT ;  /* 0x000000011000780c */ /* 0x000fe20003f05270 */
[----:B------:R-:W-:Y:S01]  /*1020*/  BSSY.RECONVERGENT B2, `(.L_x_142) ;  /* 0x0000028000027945 */ /* 0x000fe20003800200 */
[----:B------:R-:W-:-:S11]  /*1030*/  LOP3.LUT P1, RZ, R14, 0x100, RZ, 0xc0, !PT ;  /* 0x000001000eff7812 */ /* 0x000fd6000782c0ff */
        /* <DEDUP_REMOVED lines=9> */
[----:B------:R0:W3:Y:S01]  /*10d0*/  LDG.E R17, desc[UR8][R4.64+0x400] ;  /* 0x0004000804117981 */ /* 0x0000e2000c1e1900 */
[----:B------:R-:W-:Y:S02]  /*10e0*/  LOP3.LUT P2, RZ, R12, 0xff, RZ, 0xc0, !PT ;  /* 0x000000ff0cff7812 */ /* 0x000fe4000784c0ff */
[C---:B--2---:R-:W-:Y:S01]  /*10f0*/  IADD3 R7, P4, PT, R15.reuse, UR10, RZ ;  /* 0x0000000a0f077c10 */ /* 0x044fe2000ff9e0ff */
[----:B------:R-:W-:-:S03]  /*1100*/  VIADD R8, R15, 0x100 ;  /* 0x000001000f087836 */ /* 0x000fc60000000000 */
[----:B------:R-:W-:Y:S01]  /*1110*/  ISETP.LT.U32.AND P0, PT, R7, R10, PT ;  /* 0x0000000a0700720c */ /* 0x000fe20003f01070 */
[----:B------:R-:W-:Y:S01]  /*1120*/  VIADD R15, R15, 0x200 ;  /* 0x000002000f0f7836 */ /* 0x000fe20000000000 */
[CC--:B----4-:R-:W-:Y:S02]  /*1130*/  ISETP.NE.AND P5, PT, R6.reuse, R9.reuse, PT ;  /* 0x000000090600720c */ /* 0x0d0fe40003fa5270 */
[----:B------:R-:W-:Y:S01]  /*1140*/  ISETP.NE.AND P3, PT, R6, R9, P2 ;  /* 0x000000090600720c */ /* 0x000fe20001765270 */
[----:B------:R-:W-:Y:S02]  /*1150*/  IMAD.X R6, RZ, RZ, UR11, P4 ;  /* 0x0000000bff067e24 */ /* 0x000fe4000a0e06ff */
[----:B------:R-:W-:-:S04]  /*1160*/  @!P2 SEL R12, RZ, 0x1, !P5 ;  /* 0x00000001ff0ca807 */ /* 0x000fc80006800000 */
[----:B------:R-:W-:Y:S02]  /*1170*/  SEL R12, R12, 0x1, !P3 ;  /* 0x000000010c0c7807 */ /* 0x000fe40005800000 */
[-C--:B------:R-:W-:Y:S02]  /*1180*/  ISETP.LT.AND.EX P0, PT, R6, R11.reuse, PT, P0 ;  /* 0x0000000b0600720c */ /* 0x080fe40003f01300 */
[----:B------:R-:W-:Y:S02]  /*1190*/  LOP3.LUT P4, RZ, R12, 0xff, RZ, 0xc0, !PT ;  /* 0x000000ff0cff7812 */ /* 0x000fe4000788c0ff */
[----:B0-----:R-:W-:Y:S02]  /*11a0*/  IADD3 R5, P5, PT, R8, UR10, RZ ;  /* 0x0000000a08057c10 */ /* 0x001fe4000ffbe0ff */
[----:B------:R-:W-:Y:S02]  /*11b0*/  SEL R2, R7, R10, P0 ;  /* 0x0000000a07027207 */ /* 0x000fe40000000000 */
[----:B------:R-:W-:-:S02]  /*11c0*/  SEL R3, R6, R11, P0 ;  /* 0x0000000b06037207 */ /* 0x000fc40000000000 */
[----:B------:R-:W-:Y:S02]  /*11d0*/  @!P3 SEL R2, R7, R10, !P2 ;  /* 0x0000000a0702b207 */ /* 0x000fe40005000000 */
[----:B------:R-:W-:Y:S02]  /*11e0*/  @!P3 SEL R3, R6, R11, !P2 ;  /* 0x0000000b0603b207 */ /* 0x000fe40005000000 */
[CC--:B---3--:R-:W-:Y:S01]  /*11f0*/  ISETP.NE.AND P3, PT, R14.reuse, R17.reuse, P4 ;  /* 0x000000110e00720c */ /* 0x0c8fe20002765270 */
[----:B------:R-:W-:Y:S01]  /*1200*/  IMAD.X R4, RZ, RZ, UR11, P5 ;  /* 0x0000000bff047e24 */ /* 0x000fe2000a8e06ff */
        /* <DEDUP_REMOVED lines=9> */
.L_x_143:
[----:B------:R-:W-:Y:S05]  /*12a0*/  BSYNC.RECONVERGENT B2 ;  /* 0x0000000000027941 */ /* 0x000fea0003800200 */
.L_x_142:
[----:B------:R-:W-:Y:S05]  /*12b0*/  @P1 BRA `(.L_x_136) ;  /* 0x0000000000581947 */ /* 0x000fea0003800000 */
[----:B------:R-:W0:Y:S01]  /*12c0*/  LDC.64 R2, c[0x0][0x380] ;  /* 0x0000e000ff027b82 */ /* 0x000e220000000a00 */
[----:B------:R-:W2:Y:S07]  /*12d0*/  LDCU.64 UR10, c[0x0][0x3a0] ;  /* 0x00007400ff0a77ac */ /* 0x000eae0008000a00 */
[----:B------:R-:W3:Y:S01]  /*12e0*/  LDC.64 R4, c[0x0][0x388] ;  /* 0x0000e200ff047b82 */ /* 0x000ee20000000a00 */
[----:B0-----:R-:W-:-:S06]  /*12f0*/  IMAD.WIDE.U32 R2, R15, 0x4, R2 ;  /* 0x000000040f027825 */ /* 0x001fcc00078e0002 */
[----:B------:R-:W4:Y:S01]  /*1300*/  LDG.E R2, desc[UR8][R2.64] ;  /* 0x0000000802027981 */ /* 0x000f22000c1e1900 */
[----:B---3--:R-:W-:-:S06]  /*1310*/  IMAD.WIDE.U32 R4, R15, 0x4, R4 ;  /* 0x000000040f047825 */ /* 0x008fcc00078e0004 */
[----:B------:R-:W4:Y:S01]  /*1320*/  LDG.E R5, desc[UR8][R4.64] ;  /* 0x0000000804057981 */ /* 0x000f22000c1e1900 */
[----:B------:R-:W-:Y:S02]  /*1330*/  LOP3.LUT P3, RZ, R12, 0xff, RZ, 0xc0, !PT ;  /* 0x000000ff0cff7812 */ /* 0x000fe4000786c0ff */
[----:B--2---:R-:W-:-:S05]  /*1340*/  IADD3 R7, P0, PT, R15, UR10, RZ ;  /* 0x0000000a0f077c10 */ /* 0x004fca000ff1e0ff */
[----:B------:R-:W-:Y:S01]  /*1350*/  IMAD.X R8, RZ, RZ, UR11, P0 ;  /* 0x0000000bff087e24 */ /* 0x000fe200080e06ff */
[----:B------:R-:W-:-:S04]  /*1360*/  ISETP.LT.U32.AND P0, PT, R7, R10, PT ;  /* 0x0000000a0700720c */ /* 0x000fc80003f01070 */
[----:B------:R-:W-:-:S04]  /*1370*/  ISETP.LT.AND.EX P0, PT, R8, R11, PT, P0 ;  /* 0x0000000b0800720c */ /* 0x000fc80003f01300 */
[----:B------:R-:W-:Y:S02]  /*1380*/  SEL R6, R7, R10, P0 ;  /* 0x0000000a07067207 */ /* 0x000fe40000000000 */
[CC--:B----4-:R-:W-:Y:S02]  /*1390*/  ISETP.NE.AND P2, PT, R2.reuse, R5.reuse, P3 ;  /* 0x000000050200720c */ /* 0x0d0fe40001f45270 */
[----:B------:R-:W-:Y:S02]  /*13a0*/  ISETP.NE.AND P1, PT, R2, R5, PT ;  /* 0x000000050200720c */ /* 0x000fe40003f25270 */
[----:B------:R-:W-:Y:S02]  /*13b0*/  SEL R2, R8, R11, P0 ;  /* 0x0000000b08027207 */ /* 0x000fe40000000000 */
[----:B------:R-:W-:-:S07]  /*13c0*/  @!P3 SEL R12, RZ, 0x1, !P1 ;  /* 0x00000001ff0cb807 */ /* 0x000fce0004800000 */
[----:B------:R-:W-:Y:S02]  /*13d0*/  @!P2 SEL R6, R7, R10, !P3 ;  /* 0x0000000a0706a207 */ /* 0x000fe40005800000 */
[----:B------:R-:W-:Y:S02]  /*13e0*/  @!P2 SEL R2, R8, R11, !P3 ;  /* 0x0000000b0802a207 */ /* 0x000fe40005800000 */
[----:B------:R-:W-:Y:S01]  /*13f0*/  SEL R12, R12, 0x1, !P2 ;  /* 0x000000010c0c7807 */ /* 0x000fe20005000000 */
[----:B------:R-:W-:Y:S02]  /*1400*/  IMAD.MOV.U32 R10, RZ, RZ, R6 ;  /* 0x000000ffff0a7224 */ /* 0x000fe400078e0006 */
[----:B------:R-:W-:-:S07]  /*1410*/  IMAD.MOV.U32 R11, RZ, RZ, R2 ;  /* 0x000000ffff0b7224 */ /* 0x000fce00078e0002 */
.L_x_136:
[----:B------:R-:W-:Y:S05]  /*1420*/  BSYNC.RECONVERGENT B1 ;  /* 0x0000000000017941 */ /* 0x000fea0003800200 */
.L_x_135:
[----:B------:R-:W-:-:S04]  /*1430*/  UISETP.GE.U32.AND UP0, UPT, UR4, 0x100, UPT ;  /* 0x000001000400788c */ /* 0x000fc8000bf06070 */
[----:B------:R-:W-:-:S09]  /*1440*/  UISETP.GE.U32.AND.EX UP0, UPT, UR5, URZ, UPT, UP0 ;  /* 0x000000ff0500728c */ /* 0x000fd2000bf06100 */
[----:B------:R-:W-:Y:S05]  /*1450*/  BRA.U !UP0, `(.L_x_144) ;  /* 0x0000000d083c7547 */ /* 0x000fea000b800000 */
[----:B------:R-:W0:Y:S01]  /*1460*/  S2R R6, SR_LANEID ;  /* 0x0000000000067919 */ /* 0x000e220000000000 */
[----:B------:R-:W-:Y:S01]  /*1470*/  LOP3.LUT R2, R12, 0xff, RZ, 0xc0, !PT ;  /* 0x000000ff0c027812 */ /* 0x000fe200078ec0ff */
[----:B------:R-:W-:Y:S01]  /*1480*/  BSSY.RECONVERGENT B1, `(.L_x_145) ;  /* 0x0000016000017945 */ /* 0x000fe20003800200 */
[----:B------:R2:W3:Y:S04]  /*1490*/  SHFL.DOWN PT, R5, R10, 0x1, 0x1f ;  /* 0x08201f000a057f89 */ /* 0x0004e800000e0000 */
[----:B------:R2:W4:Y:S04]  /*14a0*/  SHFL.DOWN PT, R4, R11, 0x1, 0x1f ;  /* 0x08201f000b047f89 */ /* 0x00052800000e0000 */
[----:B------:R2:W1:Y:S01]  /*14b0*/  SHFL.DOWN PT, R3, R2, 0x1, 0x1f ;  /* 0x08201f0002037f89 */ /* 0x00046200000e0000 */
        /* <DEDUP_REMOVED lines=18> */
.L_x_146:
[----:B------:R-:W-:Y:S05]  /*15e0*/  BSYNC.RECONVERGENT B1 ;  /* 0x0000000000017941 */ /* 0x000fea0003800200 */
.L_x_145:
        /* <DEDUP_REMOVED lines=23> */
.L_x_148:
[----:B------:R-:W-:Y:S05]  /*1760*/  BSYNC.RECONVERGENT B1 ;  /* 0x0000000000017941 */ /* 0x000fea0003800200 */
.L_x_147:
        /* <DEDUP_REMOVED lines=20> */
.L_x_150:
[----:B------:R-:W-:Y:S05]  /*18b0*/  BSYNC.RECONVERGENT B1 ;  /* 0x0000000000017941 */ /* 0x000fea0003800200 */
.L_x_149:
        /* <DEDUP_REMOVED lines=20> */
.L_x_152:
[----:B------:R-:W-:Y:S05]  /*1a00*/  BSYNC.RECONVERGENT B1 ;  /* 0x0000000000017941 */ /* 0x000fea0003800200 */
.L_x_151:
        /* <DEDUP_REMOVED lines=20> */
.L_x_154:
[----:B------:R-:W-:Y:S05]  /*1b50*/  BSYNC.RECONVERGENT B1 ;  /* 0x0000000000017941 */ /* 0x000fea0003800200 */
.L_x_153:
        /* <DEDUP_REMOVED lines=10> */
.L_x_156:
[----:B------:R-:W-:Y:S05]  /*1c00*/  BSYNC.RECONVERGENT B1 ;  /* 0x0000000000017941 */ /* 0x000fea0003800200 */
.L_x_155:
        /* <DEDUP_REMOVED lines=8> */
[----:B--2-4-:R-:W2:Y:S04]  /*1c90*/  LDS.64 R4, [UR6+0x20] ;  /* 0x00002006ff047984 */ /* 0x014ea80008000a00 */
[----:B------:R-:W4:Y:S04]  /*1ca0*/  LDS.U8 R16, [UR6+0x28] ;  /* 0x00002806ff107984 */ /* 0x000f280008000000 */
[----:B------:R-:W1:Y:S04]  /*1cb0*/  LDS.64 R8, [UR6+0x30] ;  /* 0x00003006ff087984 */ /* 0x000e680008000a00 */
[----:B------:R-:W1:Y:S04]  /*1cc0*/  LDS.U8 R17, [UR6+0x38] ;  /* 0x00003806ff117984 */ /* 0x000e680008000000 */
[----:B------:R-:W1:Y:S04]  /*1cd0*/  LDS.64 R6, [UR6+0x40] ;  /* 0x00004006ff067984 */ /* 0x000e680008000a00 */
[----:B------:R-:W1:Y:S04]  /*1ce0*/  LDS.U8 R18, [UR6+0x48] ;  /* 0x00004806ff127984 */ /* 0x000e680008000000 */
[----:B0-----:R-:W0:Y:S01]  /*1cf0*/  LDS.64 R2, [UR6+0x50] ;  /* 0x00005006ff027984 */ /* 0x001e220008000a00 */
[----:B-----5:R-:W-:-:S02]  /*1d00*/  ISETP.NE.AND P2, PT, R14, RZ, PT ;  /* 0x000000ff0e00720c */ /* 0x020fc40003f45270 */
[----:B--2---:R-:W-:Y:S02]  /*1d10*/  ISETP.LT.U32.AND P0, PT, R4, R10, PT ;  /* 0x0000000a0400720c */ /* 0x004fe40003f01070 */
[----:B------:R-:W-:Y:S02]  /*1d20*/  @P4 SEL R14, R12, 0x1, !P2 ;  /* 0x000000010c0e4807 */ /* 0x000fe40005000000 */
[----:B------:R-:W-:Y:S01]  /*1d30*/  ISETP.LT.AND.EX P0, PT, R5, R11, PT, P0 ;  /* 0x0000000b0500720c */ /* 0x000fe20003f01300 */
[----:B------:R-:W-:Y:S01]  /*1d40*/  LDS.U8 R12, [UR6+0x78] ;  /* 0x00007806ff0c7984 */ /* 0x000fe20008000000 */
[----:B------:R-:W-:Y:S02]  /*1d50*/  LOP3.LUT P3, RZ, R14, 0xff, RZ, 0xc0, !PT ;  /* 0x000000ff0eff7812 */ /* 0x000fe4000786c0ff */
[----:B----4-:R-:W-:-:S03]  /*1d60*/  ISETP.NE.AND P5, PT, R16, RZ, PT ;  /* 0x000000ff1000720c */ /* 0x010fc60003fa5270 */
[C---:B-1-3--:R-:W-:Y:S02]  /*1d70*/  @P2 SEL R10, R4.reuse, R10, P0 ;  /* 0x0000000a040a2207 */ /* 0x04afe40000000000 */
[C---:B------:R-:W-:Y:S02]  /*1d80*/  @P2 SEL R11, R5.reuse, R11, P0 ;  /* 0x0000000b050b2207 */ /* 0x040fe40000000000 */
[----:B------:R-:W-:Y:S02]  /*1d90*/  SEL R13, R4, R10, !P4 ;  /* 0x0000000a040d7207 */ /* 0x000fe40006000000 */
[----:B------:R-:W-:Y:S01]  /*1da0*/  SEL R15, R5, R11, !P4 ;  /* 0x0000000b050f7207 */ /* 0x000fe20006000000 */
[----:B------:R-:W1:Y:S01]  /*1db0*/  LDS.U8 R10, [UR6+0x58] ;  /* 0x00005806ff0a7984 */ /* 0x000e620008000000 */
[----:B------:R-:W-:Y:S02]  /*1dc0*/  ISETP.LT.U32.AND P0, PT, R8, R13, PT ;  /* 0x0000000d0800720c */ /* 0x000fe40003f01070 */
[----:B------:R-:W-:Y:S01]  /*1dd0*/  @P3 SEL R16, R14, 0x1, !P5 ;  /* 0x000000010e103807 */ /* 0x000fe20006800000 */
[----:B------:R-:W2:Y:S01]  /*1de0*/  LDS.64 R4, [UR6+0x60] ;  /* 0x00006006ff047984 */ /* 0x000ea20008000a00 */
[----:B------:R-:W-:-:S02]  /*1df0*/  ISETP.LT.AND.EX P0, PT, R9, R15, PT, P0 ;  /* 0x0000000f0900720c */ /* 0x000fc40003f01300 */
[----:B------:R-:W-:Y:S01]  /*1e00*/  LOP3.LUT P2, RZ, R16, 0xff, RZ, 0xc0, !PT ;  /* 0x000000ff10ff7812 */ /* 0x000fe2000784c0ff */
[----:B------:R-:W3:Y:S01]  /*1e10*/  LDS.U8 R14, [UR6+0x68] ;  /* 0x00006806ff0e7984 */ /* 0x000ee20008000000 */
[C---:B------:R-:W-:Y:S02]  /*1e20*/  @P5 SEL R13, R8.reuse, R13, P0 ;  /* 0x0000000d080d5207 */ /* 0x040fe40000000000 */
[----:B------:R-:W-:Y:S02]  /*1e30*/  ISETP.NE.AND P4, PT, R17, RZ, PT ;  /* 0x000000ff1100720c */ /* 0x000fe40003f85270 */
[C---:B------:R-:W-:Y:S02]  /*1e40*/  @P5 SEL R15, R9.reuse, R15, P0 ;  /* 0x0000000f090f5207 */ /* 0x040fe40000000000 */
[----:B------:R-:W-:Y:S02]  /*1e50*/  SEL R11, R8, R13, !P3 ;  /* 0x0000000d080b7207 */ /* 0x000fe40005800000 */
[----:B------:R-:W-:-:S02]  /*1e60*/  SEL R13, R9, R15, !P3 ;  /* 0x0000000f090d7207 */ /* 0x000fc40005800000 */
[----:B------:R-:W-:Y:S01]  /*1e70*/  ISETP.LT.U32.AND P0, PT, R6, R11, PT ;  /* 0x0000000b0600720c */ /* 0x000fe20003f01070 */
[----:B------:R-:W4:Y:S01]  /*1e80*/  LDS.64 R8, [UR6+0x70] ;  /* 0x00007006ff087984 */ /* 0x000f220008000a00 */
[----:B------:R-:W-:Y:S02]  /*1e90*/  @P2 SEL R17, R16, 0x1, !P4 ;  /* 0x0000000110112807 */ /* 0x000fe40006000000 */
[----:B------:R-:W-:Y:S02]  /*1ea0*/  ISETP.LT.AND.EX P0, PT, R7, R13, PT, P0 ;  /* 0x0000000d0700720c */ /* 0x000fe40003f01300 */
[----:B------:R-:W-:Y:S02]  /*1eb0*/  ISETP.NE.AND P3, PT, R18, RZ, PT ;  /* 0x000000ff1200720c */ /* 0x000fe40003f65270 */
[----:B------:R-:W-:Y:S02]  /*1ec0*/  @P4 SEL R11, R6, R11, P0 ;  /* 0x0000000b060b4207 */ /* 0x000fe40000000000 */
[----:B------:R-:W-:-:S02]  /*1ed0*/  LOP3.LUT P5, RZ, R17, 0xff, RZ, 0xc0, !PT ;  /* 0x000000ff11ff7812 */ /* 0x000fc400078ac0ff */
[C---:B------:R-:W-:Y:S02]  /*1ee0*/  @P4 SEL R13, R7.reuse, R13, P0 ;  /* 0x0000000d070d4207 */ /* 0x040fe40000000000 */
[----:B------:R-:W-:Y:S02]  /*1ef0*/  SEL R11, R6, R11, !P2 ;  /* 0x0000000b060b7207 */ /* 0x000fe40005000000 */
[----:B------:R-:W-:Y:S02]  /*1f00*/  SEL R13, R7, R13, !P2 ;  /* 0x0000000d070d7207 */ /* 0x000fe40005000000 */
[----:B0-----:R-:W-:Y:S01]  /*1f10*/  ISETP.LT.U32.AND P0, PT, R2, R11, PT ;  /* 0x0000000b0200720c */ /* 0x001fe20003f01070 */
[----:B------:R-:W0:Y:S01]  /*1f20*/  LDS.64 R6, [UR6+0x80] ;  /* 0x00008006ff067984 */ /* 0x000e220008000a00 */
[----:B-1----:R-:W-:Y:S02]  /*1f30*/  ISETP.NE.AND P2, PT, R10, RZ, PT ;  /* 0x000000ff0a00720c */ /* 0x002fe40003f45270 */
[----:B------:R-:W-:-:S02]  /*1f40*/  ISETP.LT.AND.EX P0, PT, R3, R13, PT, P0 ;  /* 0x0000000d0300720c */ /* 0x000fc40003f01300 */
[----:B------:R-:W-:Y:S02]  /*1f50*/  @P5 SEL R18, R17, 0x1, !P3 ;  /* 0x0000000111125807 */ /* 0x000fe40005800000 */
[C---:B------:R-:W-:Y:S02]  /*1f60*/  @P3 SEL R11, R2.reuse, R11, P0 ;  /* 0x0000000b020b3207 */ /* 0x040fe40000000000 */
[C---:B------:R-:W-:Y:S02]  /*1f70*/  @P3 SEL R13, R3.reuse, R13, P0 ;  /* 0x0000000d030d3207 */ /* 0x040fe40000000000 */
[----:B------:R-:W-:Y:S02]  /*1f80*/  SEL R11, R2, R11, !P5 ;  /* 0x0000000b020b7207 */ /* 0x000fe40006800000 */
[----:B------:R-:W-:Y:S02]  /*1f90*/  LOP3.LUT P4, RZ, R18, 0xff, RZ, 0xc0, !PT ;  /* 0x000000ff12ff7812 */ /* 0x000fe4000788c0ff */
[----:B------:R-:W-:-:S02]  /*1fa0*/  SEL R13, R3, R13, !P5 ;  /* 0x0000000d030d7207 */ /* 0x000fc40006800000 */
[----:B--2---:R-:W-:Y:S02]  /*1fb0*/  ISETP.LT.U32.AND P0, PT, R4, R11, PT ;  /* 0x0000000b0400720c */ /* 0x004fe40003f01070 */
[----:B---3--:R-:W-:Y:S02]  /*1fc0*/  ISETP.NE.AND P3, PT, R14, RZ, PT ;  /* 0x000000ff0e00720c */ /* 0x008fe40003f65270 */
[----:B------:R-:W-:-:S04]  /*1fd0*/  ISETP.LT.AND.EX P0, PT, R5, R13, PT, P0 ;  /* 0x0000000d0500720c */ /* 0x000fc80003f01300 */
[----:B------:R-:W-:Y:S02]  /*1fe0*/  @P2 SEL R11, R4, R11, P0 ;  /* 0x0000000b040b2207 */ /* 0x000fe40000000000 */
[----:B------:R-:W-:Y:S02]  /*1ff0*/  @P4 SEL R10, R18, 0x1, !P2 ;  /* 0x00000001120a4807 */ /* 0x000fe40005000000 */
[C---:B------:R-:W-:Y:S02]  /*2000*/  @P2 SEL R13, R5.reuse, R13, P0 ;  /* 0x0000000d050d2207 */ /* 0x040fe40000000000 */
[----:B------:R-:W-:Y:S02]  /*2010*/  SEL R3, R4, R11, !P4 ;  /* 0x0000000b04037207 */ /* 0x000fe40006000000 */
[----:B------:R-:W-:Y:S02]  /*2020*/  LOP3.LUT P5, RZ, R10, 0xff, RZ, 0xc0, !PT ;  /* 0x000000ff0aff7812 */ /* 0x000fe400078ac0ff */
[----:B------:R-:W-:-:S02]  /*2030*/  SEL R5, R5, R13, !P4 ;  /* 0x0000000d05057207 */ /* 0x000fc40006000000 */
[----:B----4-:R-:W-:Y:S02]  /*2040*/  ISETP.LT.U32.AND P0, PT, R8, R3, PT ;  /* 0x000000030800720c */ /* 0x010fe40003f01070 */
[----:B------:R-:W-:Y:S02]  /*2050*/  ISETP.NE.AND P4, PT, R12, RZ, PT ;  /* 0x000000ff0c00720c */ /* 0x000fe40003f85270 */
[----:B------:R-:W-:-:S04]  /*2060*/  ISETP.LT.AND.EX P0, PT, R9, R5, PT, P0 ;  /* 0x000000050900720c */ /* 0x000fc80003f01300 */
[----:B------:R-:W-:Y:S02]  /*2070*/  @P3 SEL R3, R8, R3, P0 ;  /* 0x0000000308033207 */ /* 0x000fe40000000000 */
[----:B------:R-:W-:Y:S02]  /*2080*/  @P5 SEL R14, R10, 0x1, !P3 ;  /* 0x000000010a0e5807 */ /* 0x000fe40005800000 */
[C---:B------:R-:W-:Y:S02]  /*2090*/  @P3 SEL R5, R9.reuse, R5, P0 ;  /* 0x0000000509053207 */ /* 0x040fe40000000000 */
[----:B------:R-:W-:Y:S02]  /*20a0*/  SEL R3, R8, R3, !P5 ;  /* 0x0000000308037207 */ /* 0x000fe40006800000 */
[----:B------:R-:W-:Y:S02]  /*20b0*/  LOP3.LUT P2, RZ, R14, 0xff, RZ, 0xc0, !PT ;  /* 0x000000ff0eff7812 */ /* 0x000fe4000784c0ff */
[----:B------:R-:W-:-:S02]  /*20c0*/  SEL R9, R9, R5, !P5 ;  /* 0x0000000509097207 */ /* 0x000fc40006800000 */
[----:B0-----:R-:W-:-:S04]  /*20d0*/  ISETP.LT.U32.AND P0, PT, R6, R3, PT ;  /* 0x000000030600720c */ /* 0x001fc80003f01070 */
[----:B------:R-:W-:-:S04]  /*20e0*/  ISETP.LT.AND.EX P0, PT, R7, R9, PT, P0 ;  /* 0x000000090700720c */ /* 0x000fc80003f01300 */
[----:B------:R-:W-:Y:S02]  /*20f0*/  @P4 SEL R3, R6, R3, P0 ;  /* 0x0000000306034207 */ /* 0x000fe40000000000 */
[C---:B------:R-:W-:Y:S02]  /*2100*/  @P4 SEL R9, R7.reuse, R9, P0 ;  /* 0x0000000907094207 */ /* 0x040fe40000000000 */
[----:B------:R-:W-:Y:S02]  /*2110*/  @P2 SEL R12, R14, 0x1, !P4 ;  /* 0x000000010e0c2807 */ /* 0x000fe40006000000 */
[----:B------:R-:W-:Y:S02]  /*2120*/  SEL R10, R6, R3, !P2 ;  /* 0x00000003060a7207 */ /* 0x000fe40005000000 */
[----:B------:R-:W-:Y:S01]  /*2130*/  SEL R11, R7, R9, !P2 ;  /* 0x00000009070b7207 */ /* 0x000fe20005000000 */
[----:B------:R-:W-:Y:S06]  /*2140*/  BRA `(.L_x_157) ;  /* 0x0000003800207947 */ /* 0x000fec0003800000 */
.L_x_144:
[----:B------:R-:W0:Y:S01]  /*2150*/  S2R R9, SR_LANEID ;  /* 0x0000000000097919 */ /* 0x000e220000000000 */
[----:B------:R-:W-:Y:S01]  /*2160*/  LOP3.LUT R2, R13, 0x3e0, RZ, 0xc0, !PT ;  /* 0x000003e00d027812 */ /* 0x000fe200078ec0ff */
[----:B------:R-:W-:Y:S04]  /*2170*/  BSSY.RECONVERGENT B1, `(.L_x_158) ;  /* 0x0000022000017945 */ /* 0x000fe80003800200 */
[----:B------:R-:W-:Y:S01]  /*2180*/  VIADD R3, R2, 0x20 ;  /* 0x0000002002037836 */ /* 0x000fe20000000000 */
[----:B------:R-:W-:-:S04]  /*2190*/  LOP3.LUT R2, RZ, R2, RZ, 0x33, !PT ;  /* 0x00000002ff027212 */ /* 0x000fc800078e33ff */
[----:B------:R-:W-:Y:S01]  /*21a0*/  ISETP.GT.U32.AND P0, PT, R3, UR4, PT ;  /* 0x0000000403007c0c */ /* 0x000fe2000bf04070 */
[----:B------:R-:W-:-:S05]  /*21b0*/  VIADD R2, R2, UR4 ;  /* 0x0000000402027c36 */ /* 0x000fca0008000000 */
[----:B------:R-:W-:-:S05]  /*21c0*/  SEL R2, R2, 0x1f, P0 ;  /* 0x0000001f02027807 */ /* 0x000fca0000000000 */
[----:B------:R2:W3:Y:S01]  /*21d0*/  SHFL.DOWN PT, R4, R11, 0x1, R2 ;  /* 0x082000000b047989 */ /* 0x0004e200000e0002 */
        /* <DEDUP_REMOVED lines=22> */
[----:B--2---:R-:W-:-:S02]  /*2340*/  @!P0 SEL R10, R7, R10, P4 ;  /* 0x0000000a070a8207 */ /* 0x004fc40002000000 */
[C---:B------:R-:W-:Y:S02]  /*2350*/  @!P0 SEL R11, R4.reuse, R11, P4 ;  /* 0x0000000b040b8207 */ /* 0x040fe40002000000 */
[----:B------:R-:W-:Y:S02]  /*2360*/  @P0 PRMT R12, R3, 0x7610, R12 ;  /* 0x00007610030c0816 */ /* 0x000fe4000000000c */
[----:B------:R-:W-:Y:S02]  /*2370*/  @P0 SEL R10, R7, R10, !P6 ;  /* 0x0000000a070a0207 */ /* 0x000fe40007000000 */
[----:B------:R-:W-:-:S07]  /*2380*/  @P0 SEL R11, R4, R11, !P6 ;  /* 0x0000000b040b0207 */ /* 0x000fce0007000000 */
.L_x_159:
[----:B------:R-:W-:Y:S05]  /*2390*/  BSYNC.RECONVERGENT B1 ;  /* 0x0000000000017941 */ /* 0x000fea0003800200 */
.L_x_158:
        /* <DEDUP_REMOVED lines=8> */
[----:B------:R-:W-:Y:S01]  /*2420*/  IMAD.MOV.U32 R7, RZ, RZ, 0x1 ;  /* 0x00000001ff077424 */ /* 0x000fe200078e00ff */
[----:B------:R-:W-:-:S04]  /*2430*/  LOP3.LUT P5, R6, R12, 0xff, RZ, 0xc0, !PT ;  /* 0x000000ff0c067812 */ /* 0x000fc800078ac0ff */
[----:B------:R-:W-:-:S13]  /*2440*/  PLOP3.LUT P0, PT, P5, P0, PT, 0x2f, 0xf2 ;  /* 0x0000000000f2781c */ /* 0x000fda0002f00577 */
[----:B------:R-:W-:Y:S02]  /*2450*/  @!P0 ISETP.LT.U32.AND P5, PT, R5, R10, PT ;  /* 0x0000000a0500820c */ /* 0x000fe40003fa1070 */
[----:B------:R-:W-:Y:S02]  /*2460*/  @P0 ISETP.NE.AND P6, PT, R6, RZ, PT ;  /* 0x000000ff0600020c */ /* 0x000fe40003fc5270 */
[----:B------:R-:W-:Y:S02]  /*2470*/  @!P0 PRMT R12, R7, 0x7610, R12 ;  /* 0x00007610070c8816 */ /* 0x000fe4000000000c */
[----:B----4-:R-:W-:Y:S02]  /*2480*/  @!P0 ISETP.LT.AND.EX P5, PT, R4, R11, PT, P5 ;  /* 0x0000000b0400820c */ /* 0x010fe40003fa1350 */
[----:B------:R-:W-:Y:S02]  /*2490*/  @P0 SEL R3, R3, R12, !P6 ;  /* 0x0000000c03030207 */ /* 0x000fe40007000000 */
[----:B--23--:R-:W-:-:S02]  /*24a0*/  @!P0 SEL R10, R5, R10, P5 ;  /* 0x0000000a050a8207 */ /* 0x00cfc40002800000 */
[C---:B------:R-:W-:Y:S02]  /*24b0*/  @!P0 SEL R11, R4.reuse, R11, P5 ;  /* 0x0000000b040b8207 */ /* 0x040fe40002800000 */
[----:B------:R-:W-:Y:S02]  /*24c0*/  @P0 PRMT R12, R3, 0x7610, R12 ;  /* 0x00007610030c0816 */ /* 0x000fe4000000000c */
[----:B------:R-:W-:Y:S02]  /*24d0*/  @P0 SEL R10, R5, R10, !P6 ;  /* 0x0000000a050a0207 */ /* 0x000fe40007000000 */
[----:B------:R-:W-:-:S07]  /*24e0*/  @P0 SEL R11, R4, R11, !P6 ;  /* 0x0000000b040b0207 */ /* 0x000fce0007000000 */
.L_x_161:
[----:B------:R-:W-:Y:S05]  /*24f0*/  BSYNC.RECONVERGENT B1 ;  /* 0x0000000000017941 */ /* 0x000fea0003800200 */
.L_x_160:
[----:B0-----:R-:W-:Y:S01]  /*2500*/  LOP3.LUT R3, R12, 0xff, RZ, 0xc0, !PT ;  /* 0x000000ff0c037812 */ /* 0x001fe200078ec0ff */
[----:B------:R0:W0:Y:S01]  /*2510*/  SHFL.DOWN PT, R5, R10, 0x4, R2 ;  /* 0x088000000a057989 */ /* 0x00002200000e0002 */
[----:B------:R-:W-:Y:S03]  /*2520*/  BSSY.RECONVERGENT B1, `(.L_x_162) ;  /* 0x0000012000017945 */ /* 0x000fe60003800200 */
[----:B----4-:R4:W0:Y:S04]  /*2530*/  SHFL.DOWN PT, R4, R11, 0x4, R2 ;  /* 0x088000000b047989 */ /* 0x01082800000e0002 */
        /* <DEDUP_REMOVED lines=11> */
[----:B--23--:R-:W-:-:S02]  /*25f0*/  @!P0 SEL R10, R5, R10, P3 ;  /* 0x0000000a050a8207 */ /* 0x00cfc40001800000 */
[C---:B----4-:R-:W-:Y:S02]  /*2600*/  @!P0 SEL R11, R4.reuse, R11, P3 ;  /* 0x0000000b040b8207 */ /* 0x050fe40001800000 */
[----:B------:R-:W-:Y:S02]  /*2610*/  @P0 PRMT R12, R3, 0x7610, R12 ;  /* 0x00007610030c0816 */ /* 0x000fe4000000000c */
[----:B------:R-:W-:Y:S02]  /*2620*/  @P0 SEL R10, R5, R10, !P5 ;  /* 0x0000000a050a0207 */ /* 0x000fe40006800000 */
[----:B------:R-:W-:-:S07]  /*2630*/  @P0 SEL R11, R4, R11, !P5 ;  /* 0x0000000b040b0207 */ /* 0x000fce0006800000 */
.L_x_163:
[----:B------:R-:W-:Y:S05]  /*2640*/  BSYNC.RECONVERGENT B1 ;  /* 0x0000000000017941 */ /* 0x000fea0003800200 */
.L_x_162:
        /* <DEDUP_REMOVED lines=20> */
.L_x_165:
[----:B------:R-:W-:Y:S05]  /*2790*/  BSYNC.RECONVERGENT B1 ;  /* 0x0000000000017941 */ /* 0x000fea0003800200 */
.L_x_164:
        /* <DEDUP_REMOVED lines=8> */
[----:B--234-:R-:W-:-:S04]  /*2820*/  LOP3.LUT P2, R2, R12, 0xff, RZ, 0xc0, !PT ;  /* 0x000000ff0c027812 */ /* 0x01cfc8000784c0ff */
        /* <DEDUP_REMOVED lines=11> */
.L_x_167:
[----:B------:R-:W-:Y:S05]  /*28e0*/  BSYNC.RECONVERGENT B1 ;  /* 0x0000000000017941 */ /* 0x000fea0003800200 */
.L_x_166:
[----:B------:R-:W-:Y:S04]  /*28f0*/  BSSY.RECONVERGENT B1, `(.L_x_168) ;  /* 0x000000a000017945 */ /* 0x000fe80003800200 */
[----:B------:R-:W-:Y:S05]  /*2900*/  @P1 BRA `(.L_x_169) ;  /* 0x0000000000201947 */ /* 0x000fea0003800000 */
[----:B0-----:R-:W0:Y:S01]  /*2910*/  S2R R4, SR_CgaCtaId ;  /* 0x0000000000047919 */ /* 0x001e220000008800 */
[----:B------:R-:W-:Y:S02]  /*2920*/  MOV R3, 0x400 ;  /* 0x0000040000037802 */ /* 0x000fe40000000f00 */
[----:B--234-:R-:W-:-:S04]  /*2930*/  SHF.R.U32.HI R2, RZ, 0x1, R13 ;  /* 0x00000001ff027819 */ /* 0x01cfc8000001160d */
[----:B------:R-:W-:Y:S02]  /*2940*/  LOP3.LUT R2, R2, 0x1f0, RZ, 0xc0, !PT ;  /* 0x000001f002027812 */ /* 0x000fe400078ec0ff */
[----:B0-----:R-:W-:-:S05]  /*2950*/  LEA R3, R4, R3, 0x18 ;  /* 0x0000000304037211 */ /* 0x001fca00078ec0ff */
[----:B------:R-:W-:-:S05]  /*2960*/  IMAD.IADD R3, R2, 0x1, R3 ;  /* 0x0000000102037824 */ /* 0x000fca00078e0203 */
[----:B------:R0:W-:Y:S04]  /*2970*/  STS.64 [R3+0x10], R10 ;  /* 0x0000100a03007388 */ /* 0x0001e80000000a00 */
[----:B------:R0:W-:Y:S02]  /*2980*/  STS.U8 [R3+0x8], R12 ;  /* 0x0000080c03007388 */ /* 0x0001e40000000000 */
.L_x_169:
[----:B------:R-:W-:Y:S05]  /*2990*/  BSYNC.RECONVERGENT B1 ;  /* 0x0000000000017941 */ /* 0x000fea0003800200 */
.L_x_168:
[----:B------:R-:W-:Y:S01]  /*29a0*/  BAR.SYNC.DEFER_BLOCKING 0x0 ;  /* 0x0000000000007b1d */ /* 0x000fe20000010000 */
[----:B------:R-:W-:-:S13]  /*29b0*/  ISETP.NE.AND P1, PT, R13, RZ, PT ;  /* 0x000000ff0d00720c */ /* 0x000fda0003f25270 */
[----:B------:R-:W-:Y:S05]  /*29c0*/  @P1 BRA `(.L_x_157) ;  /* 0x0000003000001947 */ /* 0x000fea0003800000 */
[----:B------:R-:W-:Y:S02]  /*29d0*/  UISETP.GE.U32.AND UP3, UPT, UR4, 0x21, UPT ;  /* 0x000000210400788c */ /* 0x000fe4000bf66070 */
[----:B------:R-:W-:Y:S02]  /*29e0*/  UISETP.GE.U32.AND UP2, UPT, UR4, 0x41, UPT ;  /* 0x000000410400788c */ /* 0x000fe4000bf46070 */
[----:B------:R-:W-:Y:S02]  /*29f0*/  UISETP.GE.U32.AND.EX UP3, UPT, UR5, URZ, UPT, UP3 ;  /* 0x000000ff0500728c */ /* 0x000fe4000bf66130 */
[----:B------:R-:W-:Y:S02]  /*2a00*/  UISETP.GE.U32.AND UP1, UPT, UR4, 0x61, UPT ;  /* 0x000000610400788c */ /* 0x000fe4000bf26070 */
[----:B------:R-:W-:Y:S02]  /*2a10*/  UISETP.GE.U32.AND UP0, UPT, UR4, 0x81, UPT ;  /* 0x000000810400788c */ /* 0x000fe4000bf06070 */
[----:B------:R-:W-:-:S02]  /*2a20*/  UISETP.GE.U32.AND UP6, UPT, UR4, 0xa1, UPT ;  /* 0x000000a10400788c */ /* 0x000fc4000bfc6070 */
[----:B------:R-:W-:Y:S02]  /*2a30*/  UISETP.GE.U32.AND UP4, UPT, UR4, 0xc1, UPT ;  /* 0x000000c10400788c */ /* 0x000fe4000bf86070 */
[----:B------:R-:W-:Y:S02]  /*2a40*/  UISETP.GE.U32.AND UP5, UPT, UR4, 0xe1, UPT ;  /* 0x000000e10400788c */ /* 0x000fe4000bfa6070 */
[----:B------:R-:W-:Y:S02]  /*2a50*/  UISETP.GE.U32.AND.EX UP2, UPT, UR5, URZ, UPT, UP2 ;  /* 0x000000ff0500728c */ /* 0x000fe4000bf46120 */
[----:B------:R-:W-:Y:S02]  /*2a60*/  UISETP.GE.U32.AND.EX UP1, UPT, UR5, URZ, UPT, UP1 ;  /* 0x000000ff0500728c */ /* 0x000fe4000bf26110 */
[----:B------:R-:W-:Y:S02]  /*2a70*/  UISETP.GE.U32.AND.EX UP0, UPT, UR5, URZ, UPT, UP0 ;  /* 0x000000ff0500728c */ /* 0x000fe4000bf06100 */
[----:B------:R-:W-:-:S02]  /*2a80*/  UISETP.GE.U32.AND.EX UP6, UPT, UR5, URZ, UPT, UP6 ;  /* 0x000000ff0500728c */ /* 0x000fc4000bfc6160 */
[----:B------:R-:W-:Y:S02]  /*2a90*/  UISETP.GE.U32.AND.EX UP4, UPT, UR5, URZ, UPT, UP4 ;  /* 0x000000ff0500728c */ /* 0x000fe4000bf86140 */
[----:B------:R-:W-:Y:S01]  /*2aa0*/  UISETP.GE.U32.AND.EX UP5, UPT, UR5, URZ, UPT, UP5 ;  /* 0x000000ff0500728c */ /* 0x000fe2000bfa6150 */
[----:B------:R-:W-:Y:S10]  /*2ab0*/  BRA.U !UP3, `(.L_x_170) ;  /* 0x000000010b3c7547 */ /* 0x000ff4000b800000 */
[----:B------:R-:W5:Y:S01]  /*2ac0*/  S2UR UR7, SR_CgaCtaId ;  /* 0x00000000000779c3 */ /* 0x000f620000008800 */
[----:B------:R-:W-:Y:S01]  /*2ad0*/  UMOV UR6, 0x400 ;  /* 0x0000040000067882 */ /* 0x000fe20000000000 */
[----:B------:R-:W-:Y:S01]  /*2ae0*/  LOP3.LUT P3, RZ, R12, 0xff, RZ, 0xc0, !PT ;  /* 0x000000ff0cff7812 */ /* 0x000fe2000786c0ff */
[----:B-----5:R-:W-:-:S09]  /*2af0*/  ULEA UR6, UR7, UR6, 0x18 ;  /* 0x0000000607067291 */ /* 0x020fd2000f8ec0ff */
[----:B0-----:R-:W0:Y:S04]  /*2b00*/  LDS.U8 R4, [UR6+0x18] ;  /* 0x00001806ff047984 */ /* 0x001e280008000000 */
[----:B--234-:R-:W2:Y:S01]  /*2b10*/  LDS.64 R2, [UR6+0x20] ;  /* 0x00002006ff027984 */ /* 0x01cea20008000a00 */
[----:B0-----:R-:W-:Y:S02]  /*2b20*/  ISETP.NE.AND P2, PT, R4, RZ, PT ;  /* 0x000000ff0400720c */ /* 0x001fe40003f45270 */
[----:B--2---:R-:W-:Y:S02]  /*2b30*/  ISETP.LT.U32.AND P0, PT, R2, R10, PT ;  /* 0x0000000a0200720c */ /* 0x004fe40003f01070 */
[----:B------:R-:W-:Y:S02]  /*2b40*/  @P3 SEL R4, R12, 0x1, !P2 ;  /* 0x000000010c043807 */ /* 0x000fe40005000000 */
[----:B------:R-:W-:-:S02]  /*2b50*/  ISETP.LT.AND.EX P0, PT, R3, R11, PT, P0 ;  /* 0x0000000b0300720c */ /* 0x000fc40003f01300 */
[----:B------:R-:W-:-:S05]  /*2b60*/  PRMT R12, R4, 0x7610, R12 ;  /* 0x00007610040c7816 */ /* 0x000fca000000000c */
[C---:B------:R-:W-:Y:S02]  /*2b70*/  @P2 SEL R10, R2.reuse, R10, P0 ;  /* 0x0000000a020a2207 */ /* 0x040fe40000000000 */
[C---:B------:R-:W-:Y:S02]  /*2b80*/  @P2 SEL R11, R3.reuse, R11, P0 ;  /* 0x0000000b030b2207 */ /* 0x040fe40000000000 */
[----:B------:R-:W-:Y:S02]  /*2b90*/  SEL R10, R2, R10, !P3 ;  /* 0x0000000a020a7207 */ /* 0x000fe40005800000 */
[----:B------:R-:W-:-:S07]  /*2ba0*/  SEL R11, R3, R11, !P3 ;  /* 0x0000000b030b7207 */ /* 0x000fce0005800000 */
.L_x_170:
[----:B------:R-:W-:Y:S05]  /*2bb0*/  BRA.U !UP2, `(.L_x_171) ;  /* 0x000000010a3c7547 */ /* 0x000fea000b800000 */
        /* <DEDUP_REMOVED lines=15> */
.L_x_171:
        /* <DEDUP_REMOVED lines=16> */
.L_x_172:
        /* <DEDUP_REMOVED lines=16> */
.L_x_173:
        /* <DEDUP_REMOVED lines=16> */
.L_x_174:
        /* <DEDUP_REMOVED lines=16> */
.L_x_175:
        /* <DEDUP_REMOVED lines=17> */
.L_x_134:
[----:B------:R-:W0:Y:S01]  /*31c0*/  S2R R6, SR_TID.X ;  /* 0x0000000000067919 */ /* 0x000e220000002100 */
[----:B------:R-:W0:Y:S01]  /*31d0*/  LDC.64 R2, c[0x0][0x380] ;  /* 0x0000e000ff027b82 */ /* 0x000e220000000a00 */
[----:B------:R-:W2:Y:S07]  /*31e0*/  LDCU.64 UR6, c[0x0][0x3a0] ;  /* 0x00007400ff0677ac */ /* 0x000eae0008000a00 */
[----:B------:R-:W3:Y:S01]  /*31f0*/  LDC.64 R4, c[0x0][0x388] ;  /* 0x0000e200ff047b82 */ /* 0x000ee20000000a00 */
[----:B0-----:R-:W-:-:S04]  /*3200*/  IMAD.WIDE.U32 R2, R6, 0x4, R2 ;  /* 0x0000000406027825 */ /* 0x001fc800078e0002 */
[C---:B---3--:R-:W-:Y:S01]  /*3210*/  IMAD.WIDE.U32 R4, R6.reuse, 0x4, R4 ;  /* 0x0000000406047825 */ /* 0x048fe200078e0004 */
[----:B------:R-:W3:Y:S04]  /*3220*/  LDG.E R7, desc[UR8][R2.64] ;  /* 0x0000000802077981 */ /* 0x000ee8000c1e1900 */
[----:B------:R-:W3:Y:S04]  /*3230*/  LDG.E R8, desc[UR8][R4.64] ;  /* 0x0000000804087981 */ /* 0x000ee8000c1e1900 */
[----:B------:R-:W4:Y:S04]  /*3240*/  LDG.E R11, desc[UR8][R2.64+0x800] ;  /* 0x00080008020b7981 */ /* 0x000f28000c1e1900 */
[----:B------:R-:W4:Y:S04]  /*3250*/  LDG.E R12, desc[UR8][R4.64+0x800] ;  /* 0x00080008040c7981 */ /* 0x000f28000c1e1900 */
[----:B------:R-:W5:Y:S04]  /*3260*/  LDG.E R9, desc[UR8][R2.64+0x400] ;  /* 0x0004000802097981 */ /* 0x000f68000c1e1900 */
[----:B------:R-:W5:Y:S04]  /*3270*/  LDG.E R10, desc[UR8][R4.64+0x400] ;  /* 0x00040008040a7981 */ /* 0x000f68000c1e1900 */
[----:B------:R-:W5:Y:S04]  /*3280*/  LDG.E R13, desc[UR8][R2.64+0xc00] ;  /* 0x000c0008020d7981 */ /* 0x000f68000c1e1900 */
[----:B------:R-:W5:Y:S01]  /*3290*/  LDG.E R14, desc[UR8][R4.64+0xc00] ;  /* 0x000c0008040e7981 */ /* 0x000f62000c1e1900 */
[----:B------:R-:W-:Y:S01]  /*32a0*/  VIADD R15, R6, 0x100 ;  /* 0x00000100060f7836 */ /* 0x000fe20000000000 */
[----:B------:R-:W-:-:S04]  /*32b0*/  UIADD3 UR10, UP0, UPT, UR4, -0x400, URZ ;  /* 0xfffffc00040a7890 */ /* 0x000fc8000ff1e0ff */
[----:B------:R-:W-:Y:S02]  /*32c0*/  UIADD3.X UR11, UPT, UPT, UR5, -0x1, URZ, UP0, !UPT ;  /* 0xffffffff050b7890 */ /* 0x000fe400087fe4ff */
[----:B------:R-:W-:-:S04]  /*32d0*/  UISETP.GE.U32.AND UP0, UPT, UR10, 0x400, UPT ;  /* 0x000004000a00788c */ /* 0x000fc8000bf06070 */
[----:B------:R-:W-:Y:S01]  /*32e0*/  UISETP.GE.U32.AND.EX UP0, UPT, UR11, URZ, UPT, UP0 ;  /* 0x000000ff0b00728c */ /* 0x000fe2000bf06100 */
[----:B---3--:R-:W-:Y:S01]  /*32f0*/  ISETP.NE.AND P0, PT, R7, R8, PT ;  /* 0x000000080700720c */ /* 0x008fe20003f05270 */
[----:B------:R-:W-:-:S03]  /*3300*/  VIADD R7, R6, 0x200 ;  /* 0x0000020006077836 */ /* 0x000fc60000000000 */
[----:B------:R-:W-:Y:S02]  /*3310*/  SEL R8, R6, R15, P0 ;  /* 0x0000000f06087207 */ /* 0x000fe40000000000 */
[----:B--2---:R-:W-:Y:S02]  /*3320*/  IADD3 R16, P1, PT, R7, UR6, RZ ;  /* 0x0000000607107c10 */ /* 0x004fe4000ff3e0ff */
[----:B------:R-:W-:Y:S02]  /*3330*/  IADD3 R7, P3, PT, R8, UR6, RZ ;  /* 0x0000000608077c10 */ /* 0x000fe4000ff7e0ff */
[----:B----4-:R-:W-:Y:S01]  /*3340*/  ISETP.NE.AND P2, PT, R11, R12, PT ;  /* 0x0000000c0b00720c */ /* 0x010fe20003f45270 */
[----:B------:R-:W-:Y:S01]  /*3350*/  IMAD.X R15, RZ, RZ, UR7, P1 ;  /* 0x00000007ff0f7e24 */ /* 0x000fe200088e06ff */
[----:B------:R-:W-:Y:S01]  /*3360*/  ISETP.LT.U32.AND P1, PT, R16, R7, PT ;  /* 0x000000071000720c */ /* 0x000fe20003f21070 */
[----:B------:R-:W-:Y:S01]  /*3370*/  IMAD.X R8, RZ, RZ, UR7, P3 ;  /* 0x00000007ff087e24 */ /* 0x000fe200098e06ff */
[----:B-----5:R-:W-:-:S04]  /*3380*/  ISETP.NE.OR P0, PT, R9, R10, P0 ;  /* 0x0000000a0900720c */ /* 0x020fc80000705670 */
[----:B------:R-:W-:Y:S02]  /*3390*/  ISETP.LT.AND.EX P1, PT, R15, R8, PT, P1 ;  /* 0x000000080f00720c */ /* 0x000fe40003f21310 */
[----:B------:R-:W-:-:S03]  /*33a0*/  IADD3 R9, P3, PT, R16, 0x100, RZ ;  /* 0x0000010010097810 */ /* 0x000fc60007f7e0ff */
[----:B------:R-:W-:Y:S02]  /*33b0*/  @P2 SEL R7, R16, R7, P1 ;  /* 0x0000000710072207 */ /* 0x000fe40000800000 */
[----:B------:R-:W-:Y:S02]  /*33c0*/  @P2 SEL R8, R15, R8, P1 ;  /* 0x000000080f082207 */ /* 0x000fe40000800000 */
[----:B------:R-:W-:Y:S02]  /*33d0*/  ISETP.NE.AND P2, PT, R13, R14, PT ;  /* 0x0000000e0d00720c */ /* 0x000fe40003f45270 */
[----:B------:R-:W-:Y:S02]  /*33e0*/  SEL R10, R7, R16, P0 ;  /* 0x00000010070a7207 */ /* 0x000fe40000000000 */
[----:B------:R-:W-:Y:S01]  /*33f0*/  SEL R7, R8, R15, P0 ;  /* 0x0000000f08077207 */ /* 0x000fe20000000000 */
[----:B------:R-:W-:Y:S01]  /*3400*/  IMAD.X R8, RZ, RZ, R15, P3 ;  /* 0x000000ffff087224 */ /* 0x000fe200018e060f */
[----:B------:R-:W-:-:S02]  /*3410*/  ISETP.LT.U32.AND P1, PT, R9, R10, PT ;  /* 0x0000000a0900720c */ /* 0x000fc40003f21070 */
[----:B------:R-:W-:Y:S02]  /*3420*/  ISETP.NE.OR P0, PT, R11, R12, P0 ;  /* 0x0000000c0b00720c */ /* 0x000fe40000705670 */
[CC--:B------:R-:W-:Y:S02]  /*3430*/  ISETP.LT.AND.EX P1, PT, R8.reuse, R7.reuse, PT, P1 ;  /* 0x000000070800720c */ /* 0x0c0fe40003f21310 */
[----:B------:R-:W-:Y:S02]  /*3440*/  ISETP.NE.OR P3, PT, R13, R14, P0 ;  /* 0x0000000e0d00720c */ /* 0x000fe40000765670 */
[----:B------:R-:W-:Y:S02]  /*3450*/  @P2 SEL R7, R8, R7, P1 ;  /* 0x0000000708072207 */ /* 0x000fe40000800000 */
[----:B------:R-:W-:Y:S02]  /*3460*/  @P2 SEL R10, R9, R10, P1 ;  /* 0x0000000a090a2207 */ /* 0x000fe40000800000 */
[----:B------:R-:W-:Y:S01]  /*3470*/  SEL R11, R7, R8, P0 ;  /* 0x00000008070b7207 */ /* 0x000fe20000000000 */
[----:B------:R-:W-:Y:S01]  /*3480*/  IMAD.MOV.U32 R7, RZ, RZ, 0x400 ;  /* 0x00000400ff077424 */ /* 0x000fe200078e00ff */
[----:B------:R-:W-:Y:S01]  /*3490*/  SEL R10, R10, R9, P0 ;  /* 0x000000090a0a7207 */ /* 0x000fe20000000000 */
[----:B------:R-:W-:Y:S01]  /*34a0*/  IMAD.MOV.U32 R8, RZ, RZ, RZ ;  /* 0x000000ffff087224 */ /* 0x000fe200078e00ff */
[----:B------:R-:W-:Y:S01]  /*34b0*/  SEL R12, RZ, 0x1, !P3 ;  /* 0x00000001ff0c7807 */ /* 0x000fe20005800000 */
[----:B------:R-:W-:Y:S06]  /*34c0*/  BRA.U !UP0, `(.L_x_176) ;  /* 0x00000005083c7547 */ /* 0x000fec000b800000 */
[----:B------:R-:W-:Y:S01]  /*34d0*/  IMAD.MOV.U32 R7, RZ, RZ, 0x400 ;  /* 0x00000400ff077424 */ /* 0x000fe200078e00ff */
[----:B------:R-:W0:Y:S01]  /*34e0*/  LDCU.64 UR6, c[0x0][0x3a0] ;  /* 0x00007400ff0677ac */ /* 0x000e220008000a00 */
[----:B------:R-:W-:Y:S01]  /*34f0*/  IMAD.MOV.U32 R8, RZ, RZ, RZ ;  /* 0x000000ffff087224 */ /* 0x000fe200078e00ff */
[----:B------:R-:W2:Y:S01]  /*3500*/  LDCU.64 UR4, c[0x0][0x3b0] ;  /* 0x00007600ff0477ac */ /* 0x000ea20008000a00 */
[----:B------:R-:W-:-:S05]  /*3510*/  NOP ;  /* 0x0000000000007918 */ /* 0x000fca0000000000 */
.L_x_178:
[C---:B------:R-:W-:Y:S01]  /*3520*/  IMAD.SHL.U32 R17, R7.reuse, 0x4, RZ ;  /* 0x0000000407117824 */ /* 0x040fe200078e00ff */
[----:B------:R-:W-:-:S04]  /*3530*/  SHF.L.U64.HI R9, R7, 0x2, R8 ;  /* 0x0000000207097819 */ /* 0x000fc80000010208 */
[-C--:B------:R-:W-:Y:S02]  /*3540*/  IADD3 R14, P0, PT, R2, R17.reuse, RZ ;  /* 0x00000011020e7210 */ /* 0x080fe40007f1e0ff */
[----:B------:R-:W-:-:S03]  /*3550*/  IADD3 R16, P1, PT, R4, R17, RZ ;  /* 0x0000001104107210 */ /* 0x000fc60007f3e0ff */
[--C-:B------:R-:W-:Y:S02]  /*3560*/  IMAD.X R15, R3, 0x1, R9.reuse, P0 ;  /* 0x00000001030f7824 */ /* 0x100fe400000e0609 */
[----:B------:R-:W-:-:S03]  /*3570*/  IMAD.X R17, R5, 0x1, R9, P1 ;  /* 0x0000000105117824 */ /* 0x000fc600008e0609 */
[----:B------:R-:W3:Y:S04]  /*3580*/  LDG.E R13, desc[UR8][R14.64] ;  /* 0x000000080e0d7981 */ /* 0x000ee8000c1e1900 */
[----:B------:R-:W3:Y:S04]  /*3590*/  LDG.E R18, desc[UR8][R16.64] ;  /* 0x0000000810127981 */ /* 0x000ee8000c1e1900 */
[----:B------:R-:W4:Y:S04]  /*35a0*/  LDG.E R19, desc[UR8][R14.64+0x400] ;  /* 0x000400080e137981 */ /* 0x000f28000c1e1900 */
[----:B------:R-:W4:Y:S04]  /*35b0*/  LDG.E R20, desc[UR8][R16.64+0x400] ;  /* 0x0004000810147981 */ /* 0x000f28000c1e1900 */
[----:B------:R-:W5:Y:S04]  /*35c0*/  LDG.E R21, desc[UR8][R14.64+0x800] ;  /* 0x000800080e157981 */ /* 0x000f68000c1e1900 */
[----:B------:R-:W5:Y:S04]  /*35d0*/  LDG.E R22, desc[UR8][R16.64+0x800] ;  /* 0x0008000810167981 */ /* 0x000f68000c1e1900 */
[----:B------:R1:W2:Y:S04]  /*35e0*/  LDG.E R9, desc[UR8][R14.64+0xc00] ;  /* 0x000c00080e097981 */ /* 0x0002a8000c1e1900 */
[----:B------:R4:W2:Y:S01]  /*35f0*/  LDG.E R24, desc[UR8][R16.64+0xc00] ;  /* 0x000c000810187981 */ /* 0x0008a2000c1e1900 */
[----:B------:R-:W-:Y:S01]  /*3600*/  LOP3.LUT P3, RZ, R12, 0xff, RZ, 0xc0, !PT ;  /* 0x000000ff0cff7812 */ /* 0x000fe2000786c0ff */
[----:B------:R-:W-:Y:S01]  /*3610*/  IMAD.MOV.U32 R26, RZ, RZ, R11 ;  /* 0x000000ffff1a7224 */ /* 0x000fe200078e000b */
[----:B---3--:R-:W-:Y:S01]  /*3620*/  ISETP.NE.AND P2, PT, R13, R18, PT ;  /* 0x000000120d00720c */ /* 0x008fe20003f45270 */
[----:B------:R-:W-:Y:S01]  /*3630*/  IMAD.MOV.U32 R13, RZ, RZ, R10 ;  /* 0x000000ffff0d7224 */ /* 0x000fe200078e000a */
[----:B0-----:R-:W-:-:S02]  /*3640*/  IADD3 R18, P1, P4, R7, UR6, R6 ;  /* 0x0000000607127c10 */ /* 0x001fc4000fc3e006 */
[----:B------:R-:W-:Y:S02]  /*3650*/  SEL R10, RZ, 0x1, !P2 ;  /* 0x00000001ff0a7807 */ /* 0x000fe40005000000 */
[----:B------:R-:W-:Y:S02]  /*3660*/  ISETP.LT.U32.AND P0, PT, R18, R13, PT ;  /* 0x0000000d1200720c */ /* 0x000fe40003f01070 */
[----:B------:R-:W-:-:S03]  /*3670*/  IADD3.X R23, PT, PT, R8, UR7, RZ, P1, P4 ;  /* 0x0000000708177c10 */ /* 0x000fc60008fe84ff */
[----:B------:R-:W-:Y:S02]  /*3680*/  @P3 SEL R10, R12, 0x1, !P2 ;  /* 0x000000010c0a3807 */ /* 0x000fe40005000000 */
[----:B------:R-:W-:Y:S02]  /*3690*/  ISETP.LT.AND.EX P0, PT, R23, R26, PT, P0 ;  /* 0x0000001a1700720c */ /* 0x000fe40003f01300 */
[C---:B-1----:R-:W-:Y:S02]  /*36a0*/  IADD3 R14, P5, PT, R18.reuse, 0x100, RZ ;  /* 0x00000100120e7810 */ /* 0x042fe40007fbe0ff */
[----:B------:R-:W-:Y:S02]  /*36b0*/  @P2 SEL R13, R18, R13, P0 ;  /* 0x0000000d120d2207 */ /* 0x000fe40000000000 */
[----:B----4-:R-:W-:Y:S01]  /*36c0*/  ISETP.NE.AND P4, PT, R19, R20, PT ;  /* 0x000000141300720c */ /* 0x010fe20003f85270 */
[----:B------:R-:W-:Y:S01]  /*36d0*/  IMAD.X R15, RZ, RZ, R23, P5 ;  /* 0x000000ffff0f7224 */ /* 0x000fe200028e0617 */
[----:B------:R-:W-:-:S02]  /*36e0*/  @P2 SEL R26, R23, R26, P0 ;  /* 0x0000001a171a2207 */ /* 0x000fc40000000000 */
[----:B------:R-:W-:Y:S02]  /*36f0*/  SEL R11, R18, R13, !P3 ;  /* 0x0000000d120b7207 */ /* 0x000fe40005800000 */
[----:B------:R-:W-:Y:S02]  /*3700*/  LOP3.LUT P1, RZ, R10, 0xff, RZ, 0xc0, !PT ;  /* 0x000000ff0aff7812 */ /* 0x000fe4000782c0ff */
[----:B------:R-:W-:Y:S02]  /*3710*/  SEL R12, R23, R26, !P3 ;  /* 0x0000001a170c7207 */ /* 0x000fe40005800000 */
[----:B------:R-:W-:Y:S02]  /*3720*/  ISETP.LT.U32.AND P0, PT, R14, R11, PT ;  /* 0x0000000b0e00720c */ /* 0x000fe40003f01070 */
[----:B------:R-:W-:Y:S02]  /*3730*/  SEL R16, RZ, 0x1, !P4 ;  /* 0x00000001ff107807 */ /* 0x000fe40006000000 */
[----:B------:R-:W-:-:S02]  /*3740*/  ISETP.LT.AND.EX P0, PT, R15, R12, PT, P0 ;  /* 0x0000000c0f00720c */ /* 0x000fc40003f01300 */
[----:B-----5:R-:W-:Y:S02]  /*3750*/  ISETP.NE.AND P2, PT, R21, R22, PT ;  /* 0x000000161500720c */ /* 0x020fe40003f45270 */
[----:B------:R-:W-:Y:S02]  /*3760*/  @P4 SEL R11, R14, R11, P0 ;  /* 0x0000000b0e0b4207 */ /* 0x000fe40000000000 */
[----:B------:R-:W-:Y:S02]  /*3770*/  @P4 SEL R12, R15, R12, P0 ;  /* 0x0000000c0f0c4207 */ /* 0x000fe40000000000 */
[----:B------:R-:W-:Y:S02]  /*3780*/  IADD3 R13, P0, PT, R18, 0x200, RZ ;  /* 0x00000200120d7810 */ /* 0x000fe40007f1e0ff */
[----:B------:R-:W-:Y:S02]  /*3790*/  @P1 SEL R16, R10, 0x1, !P4 ;  /* 0x000000010a101807 */ /* 0x000fe40006000000 */
[----:B------:R-:W-:-:S02]  /*37a0*/  SEL R10, R14, R11, !P1 ;  /* 0x0000000b0e0a7207 */ /* 0x000fc40004800000 */
[----:B------:R-:W-:Y:S01]  /*37b0*/  SEL R11, R15, R12, !P1 ;  /* 0x0000000c0f0b7207 */ /* 0x000fe20004800000 */
[----:B------:R-:W-:Y:S01]  /*37c0*/  IMAD.X R12, RZ, RZ, R23, P0 ;  /* 0x000000ffff0c7224 */ /* 0x000fe200000e0617 */
[----:B------:R-:W-:Y:S02]  /*37d0*/  ISETP.LT.U32.AND P0, PT, R13, R10, PT ;  /* 0x0000000a0d00720c */ /* 0x000fe40003f01070 */
[----:B------:R-:W-:Y:S02]  /*37e0*/  LOP3.LUT P1, RZ, R16, 0xff, RZ, 0xc0, !PT ;  /* 0x000000ff10ff7812 */ /* 0x000fe4000782c0ff */
[CC--:B------:R-:W-:Y:S02]  /*37f0*/  ISETP.LT.AND.EX P0, PT, R12.reuse, R11.reuse, PT, P0 ;  /* 0x0000000b0c00720c */ /* 0x0c0fe40003f01300 */
[----:B--2---:R-:W-:Y:S02]  /*3800*/  ISETP.NE.AND P3, PT, R9, R24, PT ;  /* 0x000000180900720c */ /* 0x004fe40003f65270 */
[----:B------:R-:W-:-:S02]  /*3810*/  @P2 SEL R11, R12, R11, P0 ;  /* 0x0000000b0c0b2207 */ /* 0x000fc40000000000 */
[----:B------:R-:W-:Y:S02]  /*3820*/  @P2 SEL R10, R13, R10, P0 ;  /* 0x0000000a0d0a2207 */ /* 0x000fe40000000000 */
[----:B------:R-:W-:Y:S02]  /*3830*/  IADD3 R9, P0, PT, R18, 0x300, RZ ;  /* 0x0000030012097810 */ /* 0x000fe40007f1e0ff */
[----:B------:R-:W-:Y:S02]  /*3840*/  SEL R11, R12, R11, !P1 ;  /* 0x0000000b0c0b7207 */ /* 0x000fe40004800000 */
[----:B------:R-:W-:Y:S01]  /*3850*/  IADD3 R12, P4, PT, -R7, UR4, RZ ;  /* 0x00000004070c7c10 */ /* 0x000fe2000ff9e1ff */
[----:B------:R-:W-:Y:S01]  /*3860*/  IMAD.X R14, RZ, RZ, R23, P0 ;  /* 0x000000ffff0e7224 */ /* 0x000fe200000e0617 */
[----:B------:R-:W-:Y:S02]  /*3870*/  SEL R10, R13, R10, !P1 ;  /* 0x0000000a0d0a7207 */ /* 0x000fe40004800000 */
[----:B------:R-:W-:-:S02]  /*3880*/  ISETP.GE.U32.AND P0, PT, R12, 0x400, PT ;  /* 0x000004000c00780c */ /* 0x000fc40003f06070 */
[----:B------:R-:W-:Y:S02]  /*3890*/  IADD3.X R13, PT, PT, ~R8, UR5, RZ, P4, !PT ;  /* 0x00000005080d7c10 */ /* 0x000fe4000a7fe5ff */
[----:B------:R-:W-:Y:S02]  /*38a0*/  SEL R15, RZ, 0x1, !P2 ;  /* 0x00000001ff0f7807 */ /* 0x000fe40005000000 */
[----:B------:R-:W-:Y:S02]  /*38b0*/  @P1 SEL R15, R16, 0x1, !P2 ;  /* 0x00000001100f1807 */ /* 0x000fe40005000000 */
[----:B------:R-:W-:Y:S02]  /*38c0*/  ISETP.GE.U32.AND.EX P0, PT, R13, RZ, PT, P0 ;  /* 0x000000ff0d00720c */ /* 0x000fe40003f06100 */
[----:B------:R-:W-:Y:S02]  /*38d0*/  LOP3.LUT P2, RZ, R15, 0xff, RZ, 0xc0, !PT ;  /* 0x000000ff0fff7812 */ /* 0x000fe4000784c0ff */
[----:B------:R-:W-:-:S02]  /*38e0*/  ISETP.LT.U32.AND P1, PT, R9, R10, PT ;  /* 0x0000000a0900720c */ /* 0x000fc40003f21070 */
        /* <DEDUP_REMOVED lines=8> */
[----:B------:R-:W-:-:S05]  /*3970*/  IADD3 R7, P0, PT, R7, 0x400, RZ ;  /* 0x0000040007077810 */ /* 0x000fca0007f1e0ff */
[----:B------:R-:W-:Y:S01]  /*3980*/  IMAD.X R8, RZ, RZ, R8, P0 ;  /* 0x000000ffff087224 */ /* 0x000fe200000e0608 */
[----:B------:R-:W-:-:S04]  /*3990*/  ISETP.GT.U32.AND P0, PT, R7, UR10, PT ;  /* 0x0000000a07007c0c */ /* 0x000fc8000bf04070 */
[----:B------:R-:W-:-:S13]  /*39a0*/  ISETP.GT.U32.AND.EX P0, PT, R8, UR11, PT, P0 ;  /* 0x0000000b08007c0c */ /* 0x000fda000bf04100 */
[----:B------:R-:W-:Y:S05]  /*39b0*/  @!P0 BRA `(.L_x_178) ;  /* 0xfffffff800d88947 */ /* 0x000fea000383ffff */
.L_x_176:
[C---:B------:R-:W-:Y:S01]  /*39c0*/  IADD3 R3, PT, PT, -R7.reuse, UR4, RZ ;  /* 0x0000000407037c10 */ /* 0x040fe2000fffe1ff */
[----:B------:R-:W0:Y:S01]  /*39d0*/  LDCU.128 UR12, c[0x0][0x380] ;  /* 0x00007000ff0c77ac */ /* 0x000e220008000c00 */
[----:B------:R-:W-:Y:S01]  /*39e0*/  ISETP.GE.U32.AND P1, PT, R7, UR4, PT ;  /* 0x0000000407007c0c */ /* 0x000fe2000bf26070 */
[----:B------:R-:W-:Y:S01]  /*39f0*/  BSSY.RECONVERGENT B1, `(.L_x_177) ;  /* 0x000012f000017945 */ /* 0x000fe20003800200 */
[----:B------:R-:W-:-:S04]  /*3a00*/  ISETP.GE.AND P0, PT, R6, R3, PT ;  /* 0x000000030600720c */ /* 0x000fc80003f06270 */
[----:B------:R-:W-:-:S13]  /*3a10*/  ISETP.GE.U32.OR.EX P0, PT, R8, UR5, P0, P1 ;  /* 0x0000000508007c0c */ /* 0x000fda0008706510 */
[----:B0-----:R-:W-:Y:S05]  /*3a20*/  @P0 BRA `(.L_x_179) ;  /* 0x0000001000ac0947 */ /* 0x001fea0003800000 */
[----:B------:R-:W-:Y:S01]  /*3a30*/  LOP3.LUT R2, RZ, R6, RZ, 0x33, !PT ;  /* 0x00000006ff027212 */ /* 0x000fe200078e33ff */
[----:B------:R-:W-:Y:S01]  /*3a40*/  BSSY.RECONVERGENT B2, `(.L_x_180) ;  /* 0x0000090000027945 */ /* 0x000fe20003800200 */
[----:B------:R-:W-:Y:S02]  /*3a50*/  IMAD.MOV.U32 R14, RZ, RZ, R6 ;  /* 0x000000ffff0e7224 */ /* 0x000fe400078e0006 */
[----:B------:R-:W-:-:S04]  /*3a60*/  IADD3 R9, PT, PT, -R7, UR4, R2 ;  /* 0x0000000407097c10 */ /* 0x000fc8000fffe102 */
[C---:B------:R-:W-:Y:S02]  /*3a70*/  ISETP.GE.U32.AND P0, PT, R9.reuse, 0x700, PT ;  /* 0x000007000900780c */ /* 0x040fe40003f06070 */
[----:B------:R-:W-:-:S04]  /*3a80*/  LEA.HI R13, R9, 0x1, RZ, 0x18 ;  /* 0x00000001090d7811 */ /* 0x000fc800078fc0ff */
[----:B------:R-:W-:-:S04]  /*3a90*/  LOP3.LUT R34, R13, 0x7, RZ, 0xc0, !PT ;  /* 0x000000070d227812 */ /* 0x000fc800078ec0ff */
[----:B------:R-:W-:-:S03]  /*3aa0*/  ISETP.NE.AND P1, PT, R34, RZ, PT ;  /* 0x000000ff2200720c */ /* 0x000fc60003f25270 */
[----:B------:R-:W-:Y:S10]  /*3ab0*/  @!P0 BRA `(.L_x_181) ;  /* 0x0000000800208947 */ /* 0x000ff40003800000 */
[----:B------:R-:W-:Y:S01]  /*3ac0*/  LOP3.LUT R16, R13, 0x1fffff8, RZ, 0xc0, !PT ;  /* 0x01fffff80d107812 */ /* 0x000fe200078ec0ff */
[----:B------:R-:W-:-:S04]  /*3ad0*/  IMAD.MOV.U32 R14, RZ, RZ, R6 ;  /* 0x000000ffff0e7224 */ /* 0x000fc800078e0006 */
[----:B------:R-:W-:-:S07]  /*3ae0*/  IMAD.MOV R16, RZ, RZ, -R16 ;  /* 0x000000ffff107224 */ /* 0x000fce00078e0a10 */
.L_x_182:
        /* <DEDUP_REMOVED lines=26> */
[----:B------:R-:W-:Y:S01]  /*3c90*/  IADD3 R25, P3, PT, R36, UR6, RZ ;  /* 0x0000000624197c10 */ /* 0x000fe2000ff7e0ff */
[----:B------:R-:W-:Y:S01]  /*3ca0*/  VIADD R14, R14, 0x800 ;  /* 0x000008000e0e7836 */ /* 0x000fe20000000000 */
[----:B------:R-:W-:-:S02]  /*3cb0*/  LOP3.LUT P5, RZ, R35, 0xff, RZ, 0xc0, !PT ;  /* 0x000000ff23ff7812 */ /* 0x000fc400078ac0ff */
[----:B------:R-:W-:Y:S02]  /*3cc0*/  IADD3.X R12, PT, PT, R31, UR7, RZ, P3, !PT ;  /* 0x000000071f0c7c10 */ /* 0x000fe40009ffe4ff */
        /* <DEDUP_REMOVED lines=16> */
[-C--:B----4-:R-:W-:Y:S01]  /*3dd0*/  ISETP.NE.AND P6, PT, R27, R28.reuse, PT ;  /* 0x0000001c1b00720c */ /* 0x090fe20003fc5270 */
        /* <DEDUP_REMOVED lines=86> */
.L_x_181:
[----:B------:R-:W-:Y:S05]  /*4340*/  BSYNC.RECONVERGENT B2 ;  /* 0x0000000000027941 */ /* 0x000fea0003800200 */
.L_x_180:
[----:B------:R-:W-:Y:S05]  /*4350*/  @!P1 BRA `(.L_x_179) ;  /* 0x0000000800609947 */ /* 0x000fea0003800000 */
[----:B------:R-:W-:Y:S01]  /*4360*/  ISETP.GE.U32.AND P0, PT, R34, 0x4, PT ;  /* 0x000000042200780c */ /* 0x000fe20003f06070 */
[----:B------:R-:W-:Y:S01]  /*4370*/  BSSY.RECONVERGENT B2, `(.L_x_183) ;  /* 0x000004c000027945 */ /* 0x000fe20003800200 */
[----:B------:R-:W-:-:S11]  /*4380*/  LOP3.LUT P1, R13, R13, 0x3, RZ, 0xc0, !PT ;  /* 0x000000030d0d7812 */ /* 0x000fd6000782c0ff */
[----:B------:R-:W-:Y:S05]  /*4390*/  @!P0 BRA `(.L_x_184) ;  /* 0x0000000400248947 */ /* 0x000fea0003800000 */
[----:B------:R-:W0:Y:S01]  /*43a0*/  LDCU.128 UR16, c[0x0][0x380] ;  /* 0x00007000ff1077ac */ /* 0x000e220008000c00 */
[----:B------:R-:W-:-:S05]  /*43b0*/  IADD3 R23, P0, PT, R14, R7, RZ ;  /* 0x000000070e177210 */ /* 0x000fca0007f1e0ff */
[----:B------:R-:W-:Y:S02]  /*43c0*/  IMAD.SHL.U32 R2, R23, 0x4, RZ ;  /* 0x0000000417027824 */ /* 0x000fe400078e00ff */
[----:B------:R-:W-:-:S05]  /*43d0*/  IMAD.X R24, RZ, RZ, R8, P0 ;  /* 0x000000ffff187224 */ /* 0x000fca00000e0608 */
        /* <DEDUP_REMOVED lines=17> */
[----:B------:R-:W-:Y:S01]  /*44f0*/  VIADD R2, R14, 0x200 ;  /* 0x000002000e027836 */ /* 0x000fe20000000000 */
[CC--:B--2---:R-:W-:Y:S02]  /*4500*/  ISETP.NE.AND P0, PT, R15.reuse, R18.reuse, PT ;  /* 0x000000120f00720c */ /* 0x0c4fe40003f05270 */
[----:B------:R-:W-:Y:S02]  /*4510*/  ISETP.NE.AND P3, PT, R15, R18, P4 ;  /* 0x000000120f00720c */ /* 0x000fe40002765270 */
[----:B------:R-:W-:Y:S02]  /*4520*/  @!P4 SEL R12, RZ, 0x1, !P0 ;  /* 0x00000001ff0cc807 */ /* 0x000fe40004000000 */
[----:B------:R-:W-:Y:S02]  /*4530*/  IADD3.X R18, PT, PT, R24, UR7, RZ, P2, !PT ;  /* 0x0000000718127c10 */ /* 0x000fe400097fe4ff */
[----:B------:R-:W-:-:S02]  /*4540*/  SEL R12, R12, 0x1, !P3 ;  /* 0x000000010c0c7807 */ /* 0x000fc40005800000 */
[----:B------:R-:W-:Y:S02]  /*4550*/  ISETP.LT.U32.AND P0, PT, R23, R10, PT ;  /* 0x0000000a1700720c */ /* 0x000fe40003f01070 */
[----:B------:R-:W-:Y:S02]  /*4560*/  LOP3.LUT P2, RZ, R12, 0xff, RZ, 0xc0, !PT ;  /* 0x000000ff0cff7812 */ /* 0x000fe4000784c0ff */
[----:B------:R-:W-:-:S04]  /*4570*/  ISETP.LT.AND.EX P0, PT, R18, R11, PT, P0 ;  /* 0x0000000b1200720c */ /* 0x000fc80003f01300 */
[----:B------:R-:W-:Y:S02]  /*4580*/  SEL R16, R23, R10, P0 ;  /* 0x0000000a17107207 */ /* 0x000fe40000000000 */
[CC--:B------:R-:W-:Y:S02]  /*4590*/  SEL R15, R18.reuse, R11.reuse, P0 ;  /* 0x0000000b120f7207 */ /* 0x0c0fe40000000000 */
[----:B---3--:R-:W-:Y:S02]  /*45a0*/  ISETP.NE.AND P0, PT, R19, R20, PT ;  /* 0x000000141300720c */ /* 0x008fe40003f05270 */
[----:B------:R-:W-:Y:S02]  /*45b0*/  @!P3 SEL R16, R23, R10, !P4 ;  /* 0x0000000a1710b207 */ /* 0x000fe40006000000 */
[----:B------:R-:W-:Y:S02]  /*45c0*/  @!P3 SEL R15, R18, R11, !P4 ;  /* 0x0000000b120fb207 */ /* 0x000fe40006000000 */
[----:B------:R-:W-:-:S02]  /*45d0*/  ISETP.NE.AND P3, PT, R19, R20, P2 ;  /* 0x000000141300720c */ /* 0x000fc40001765270 */
[----:B------:R-:W-:Y:S02]  /*45e0*/  @!P2 SEL R12, RZ, 0x1, !P0 ;  /* 0x00000001ff0ca807 */ /* 0x000fe40004000000 */
[----:B------:R-:W-:Y:S02]  /*45f0*/  IADD3.X R10, PT, PT, R8, UR7, RZ, P5, P6 ;  /* 0x00000007080a7c10 */ /* 0x000fe4000afec4ff */
[----:B------:R-:W-:Y:S02]  /*4600*/  SEL R12, R12, 0x1, !P3 ;  /* 0x000000010c0c7807 */ /* 0x000fe40005800000 */
[----:B------:R-:W-:Y:S02]  /*4610*/  ISETP.LT.U32.AND P0, PT, R3, R16, PT ;  /* 0x000000100300720c */ /* 0x000fe40003f01070 */
[----:B------:R-:W-:Y:S02]  /*4620*/  LOP3.LUT P4, RZ, R12, 0xff, RZ, 0xc0, !PT ;  /* 0x000000ff0cff7812 */ /* 0x000fe4000788c0ff */
[----:B------:R-:W-:-:S04]  /*4630*/  ISETP.LT.AND.EX P0, PT, R10, R15, PT, P0 ;  /* 0x0000000f0a00720c */ /* 0x000fc80003f01300 */
[CC--:B------:R-:W-:Y:S02]  /*4640*/  SEL R18, R3.reuse, R16.reuse, P0 ;  /* 0x0000001003127207 */ /* 0x0c0fe40000000000 */
[CC--:B------:R-:W-:Y:S02]  /*4650*/  SEL R11, R10.reuse, R15.reuse, P0 ;  /* 0x0000000f0a0b7207 */ /* 0x0c0fe40000000000 */
[----:B------:R-:W-:Y:S02]  /*4660*/  @!P3 SEL R18, R3, R16, !P2 ;  /* 0x000000100312b207 */ /* 0x000fe40005000000 */
[----:B------:R-:W-:Y:S02]  /*4670*/  @!P3 SEL R11, R10, R15, !P2 ;  /* 0x0000000f0a0bb207 */ /* 0x000fe40005000000 */
[-C--:B----4-:R-:W-:Y:S02]  /*4680*/  ISETP.NE.AND P3, PT, R21, R22.reuse, PT ;  /* 0x000000161500720c */ /* 0x090fe40003f65270 */
[----:B------:R-:W-:Y:S01]  /*4690*/  IADD3 R3, P5, P0, R7, UR6, R2 ;  /* 0x0000000607037c10 */ /* 0x000fe2000f8be002 */
[C---:B------:R-:W-:Y:S01]  /*46a0*/  VIADD R2, R14.reuse, 0x300 ;  /* 0x000003000e027836 */ /* 0x040fe20000000000 */
[----:B------:R-:W-:Y:S01]  /*46b0*/  ISETP.NE.AND P2, PT, R21, R22, P4 ;  /* 0x000000161500720c */ /* 0x000fe20002745270 */
[----:B------:R-:W-:Y:S01]  /*46c0*/  VIADD R14, R14, 0x400 ;  /* 0x000004000e0e7836 */ /* 0x000fe20000000000 */
[----:B------:R-:W-:-:S02]  /*46d0*/  @!P4 SEL R12, RZ, 0x1, !P3 ;  /* 0x00000001ff0cc807 */ /* 0x000fc40005800000 */
[----:B------:R-:W-:Y:S02]  /*46e0*/  IADD3.X R10, PT, PT, R8, UR7, RZ, P5, P0 ;  /* 0x00000007080a7c10 */ /* 0x000fe4000afe04ff */
[CC--:B------:R-:W-:Y:S02]  /*46f0*/  ISETP.LT.U32.AND P0, PT, R3.reuse, R18.reuse, PT ;  /* 0x000000120300720c */ /* 0x0c0fe40003f01070 */
[----:B------:R-:W-:Y:S02]  /*4700*/  SEL R12, R12, 0x1, !P2 ;  /* 0x000000010c0c7807 */ /* 0x000fe40005000000 */
[----:B------:R-:W-:Y:S02]  /*4710*/  ISETP.LT.AND.EX P0, PT, R10, R11, PT, P0 ;  /* 0x0000000b0a00720c */ /* 0x000fe40003f01300 */
[----:B------:R-:W-:Y:S02]  /*4720*/  LOP3.LUT P3, RZ, R12, 0xff, RZ, 0xc0, !PT ;  /* 0x000000ff0cff7812 */ /* 0x000fe4000786c0ff */
[----:B------:R-:W-:-:S02]  /*4730*/  SEL R15, R3, R18, P0 ;  /* 0x00000012030f7207 */ /* 0x000fc40000000000 */
[CC--:B------:R-:W-:Y:S02]  /*4740*/  SEL R16, R10.reuse, R11.reuse, P0 ;  /* 0x0000000b0a107207 */ /* 0x0c0fe40000000000 */
[----:B------:R-:W-:Y:S02]  /*4750*/  @!P2 SEL R15, R3, R18, !P4 ;  /* 0x00000012030fa207 */ /* 0x000fe40006000000 */
[----:B------:R-:W-:Y:S02]  /*4760*/  @!P2 SEL R16, R10, R11, !P4 ;  /* 0x0000000b0a10a207 */ /* 0x000fe40006000000 */
[----:B------:R-:W-:Y:S02]  /*4770*/  IADD3 R2, P5, P6, R7, UR6, R2 ;  /* 0x0000000607027c10 */ /* 0x000fe4000febe002 */
[----:B-----5:R-:W-:Y:S02]  /*4780*/  ISETP.NE.AND P4, PT, R4, R5, P3 ;  /* 0x000000050400720c */ /* 0x020fe40001f85270 */
[----:B------:R-:W-:-:S02]  /*4790*/  IADD3.X R3, PT, PT, R8, UR7, RZ, P5, P6 ;  /* 0x0000000708037c10 */ /* 0x000fc4000afec4ff */
        /* <DEDUP_REMOVED lines=8> */
[----:B------:R-:W-:-:S07]  /*4820*/  @!P4 SEL R11, R3, R16, !P3 ;  /* 0x00000010030bc207 */ /* 0x000fce0005800000 */
.L_x_184:
[----:B------:R-:W-:Y:S05]  /*4830*/  BSYNC.RECONVERGENT B2 ;  /* 0x0000000000027941 */ /* 0x000fea0003800200 */
.L_x_183:
[----:B------:R-:W-:Y:S05]  /*4840*/  @!P1 BRA `(.L_x_179) ;  /* 0x0000000400249947 */ /* 0x000fea0003800000 */
[----:B------:R-:W-:Y:S01]  /*4850*/  ISETP.NE.AND P0, PT, R13, 0x1, PT ;  /* 0x000000010d00780c */ /* 0x000fe20003f05270 */
[----:B------:R-:W-:Y:S01]  /*4860*/  BSSY.RECONVERGENT B2, `(.L_x_185) ;  /* 0x000002c000027945 */ /* 0x000fe20003800200 */
[----:B------:R-:W-:-:S11]  /*4870*/  LOP3.LUT P1, RZ, R9, 0x100, RZ, 0xc0, !PT ;  /* 0x0000010009ff7812 */ /* 0x000fd6000782c0ff */
        /* <DEDUP_REMOVED lines=15> */
[----:B------:R-:W-:-:S04]  /*4970*/  IADD3 R9, P0, PT, R9, UR6, RZ ;  /* 0x0000000609097c10 */ /* 0x000fc8000ff1e0ff */
        /* <DEDUP_REMOVED lines=11> */
[----:B----4-:R-:W-:Y:S02]  /*4a30*/  IADD3 R5, P5, P6, R7, UR6, R18 ;  /* 0x0000000607057c10 */ /* 0x010fe4000febe012 */
[----:B------:R-:W-:Y:S02]  /*4a40*/  LOP3.LUT P4, RZ, R12, 0xff, RZ, 0xc0, !PT ;  /* 0x000000ff0cff7812 */ /* 0x000fe4000788c0ff */
[----:B------:R-:W-:Y:S02]  /*4a50*/  IADD3.X R4, PT, PT, R8, UR7, RZ, P5, P6 ;  /* 0x0000000708047c10 */ /* 0x000fe4000afec4ff */
        /* <DEDUP_REMOVED lines=12> */
.L_x_186:
[----:B------:R-:W-:Y:S05]  /*4b20*/  BSYNC.RECONVERGENT B2 ;  /* 0x0000000000027941 */ /* 0x000fea0003800200 */
.L_x_185:
[----:B------:R-:W-:Y:S05]  /*4b30*/  @P1 BRA `(.L_x_179) ;  /* 0x0000000000681947 */ /* 0x000fea0003800000 */
        /* <DEDUP_REMOVED lines=12> */
[----:B------:R-:W-:-:S04]  /*4c00*/  IADD3 R9, P0, PT, R7, UR6, RZ ;  /* 0x0000000607097c10 */ /* 0x000fc8000ff1e0ff */
[----:B------:R-:W-:Y:S02]  /*4c10*/  IADD3.X R14, PT, PT, R8, UR7, RZ, P0, !PT ;  /* 0x00000007080e7c10 */ /* 0x000fe400087fe4ff */
        /* <DEDUP_REMOVED lines=12> */
.L_x_179:
[----:B------:R-:W-:Y:S05]  /*4ce0*/  BSYNC.RECONVERGENT B1 ;  /* 0x0000000000017941 */ /* 0x000fea0003800200 */
.L_x_177:
        /* <DEDUP_REMOVED lines=24> */
.L_x_188:
[----:B------:R-:W-:Y:S05]  /*4e70*/  BSYNC.RECONVERGENT B1 ;  /* 0x0000000000017941 */ /* 0x000fea0003800200 */
.L_x_187:
        /* <DEDUP_REMOVED lines=23> */
.L_x_190:
[----:B------:R-:W-:Y:S05]  /*4ff0*/  BSYNC.RECONVERGENT B1 ;  /* 0x0000000000017941 */ /* 0x000fea0003800200 */
.L_x_189:
        /* <DEDUP_REMOVED lines=20> */
.L_x_192:
[----:B------:R-:W-:Y:S05]  /*5140*/  BSYNC.RECONVERGENT B1 ;  /* 0x0000000000017941 */ /* 0x000fea0003800200 */
.L_x_191:
        /* <DEDUP_REMOVED lines=20> */
.L_x_194:
[----:B------:R-:W-:Y:S05]  /*5290*/  BSYNC.RECONVERGENT B1 ;  /* 0x0000000000017941 */ /* 0x000fea0003800200 */
.L_x_193:
        /* <DEDUP_REMOVED lines=20> */
.L_x_196:
[----:B------:R-:W-:Y:S05]  /*53e0*/  BSYNC.RECONVERGENT B1 ;  /* 0x0000000000017941 */ /* 0x000fea0003800200 */
.L_x_195:
        /* <DEDUP_REMOVED lines=10> */
.L_x_198:
[----:B------:R-:W-:Y:S05]  /*5490*/  BSYNC.RECONVERGENT B1 ;  /* 0x0000000000017941 */ /* 0x000fea0003800200 */
.L_x_197:
        /* <DEDUP_REMOVED lines=82> */
[----:B------:R-:W-:-:S07]  /*59c0*/  SEL R11, R7, R9, !P2 ;  /* 0x00000009070b7207 */ /* 0x000fce0005000000 */
.L_x_157:
[----:B------:R-:W-:Y:S05]  /*59d0*/  BSYNC.RECONVERGENT B0 ;  /* 0x0000000000007941 */ /* 0x000fea0003800200 */
.L_x_133:
[----:B------:R-:W-:Y:S05]  /*59e0*/  @P1 EXIT ;  /* 0x000000000000194d */ /* 0x000fea0003800000 */
[----:B------:R-:W5:Y:S01]  /*59f0*/  LDC.64 R6, c[0x0][0x3c8] ;  /* 0x0000f200ff067b82 */ /* 0x000f620000000a00 */
[----:B0---4-:R-:W-:Y:S02]  /*5a00*/  PRMT R5, R12, 0x7610, R5 ;  /* 0x000076100c057816 */ /* 0x011fe40000000005 */
[----:B-1----:R-:W-:Y:S02]  /*5a10*/  ISETP.NE.AND P1, PT, R0, RZ, PT ;  /* 0x000000ff0000720c */ /* 0x002fe40003f25270 */
[----:B------:R-:W-:-:S03]  /*5a20*/  LOP3.LUT P2, RZ, R5, 0xff, RZ, 0xc0, !PT ;  /* 0x000000ff05ff7812 */ /* 0x000fc6000784c0ff */
[----:B--23--:R-:W0:Y:S08]  /*5a30*/  LDC.64 R2, c[0x0][0x3a8] ;  /* 0x0000ea00ff027b82 */ /* 0x00ce300000000a00 */
[----:B------:R-:W-:Y:S02]  /*5a40*/  @P1 SEL R5, R0, 0x1, !P2 ;  /* 0x0000000100051807 */ /* 0x000fe40005000000 */
[----:B-----5:R-:W-:-:S04]  /*5a50*/  ISETP.LT.U32.AND P0, PT, R10, R6, PT ;  /* 0x000000060a00720c */ /* 0x020fc80003f01070 */
[----:B------:R-:W-:-:S04]  /*5a60*/  ISETP.LT.AND.EX P0, PT, R11, R7, PT, P0 ;  /* 0x000000070b00720c */ /* 0x000fc80003f01300 */
[C---:B------:R-:W-:Y:S01]  /*5a70*/  @P2 SEL R6, R10.reuse, R6, P0 ;  /* 0x000000060a062207 */ /* 0x040fe20000000000 */
[----:B0-----:R-:W-:Y:S01]  /*5a80*/  STG.E.U8 desc[UR8][R2.64], R5 ;  /* 0x0000000502007986 */ /* 0x001fe2000c101108 */
[C---:B------:R-:W-:Y:S02]  /*5a90*/  @P2 SEL R7, R11.reuse, R7, P0 ;  /* 0x000000070b072207 */ /* 0x040fe40000000000 */
[----:B------:R-:W-:Y:S02]  /*5aa0*/  SEL R10, R10, R6, !P1 ;  /* 0x000000060a0a7207 */ /* 0x000fe40004800000 */
[----:B------:R-:W-:-:S05]  /*5ab0*/  SEL R11, R11, R7, !P1 ;  /* 0x000000070b0b7207 */ /* 0x000fca0004800000 */
[----:B------:R-:W-:Y:S01]  /*5ac0*/  STG.E.64 desc[UR8][R2.64+0x8], R10 ;  /* 0x0000080a02007986 */ /* 0x000fe2000c101b08 */
[----:B------:R-:W-:Y:S05]  /*5ad0*/  EXIT ;  /* 0x000000000000794d */ /* 0x000fea0003800000 */
.L_x_199:
        /* <DEDUP_REMOVED lines=10> */
.L_x_637:


//--------------------- .text._ZN3cub18CUB_300001_SM_10006detail6reduce28DeviceReduceSingleTileKernelINS2_10policy_hubIN4cuda3std3__45tupleIJblEEEjN6thrust24THRUST_300001_SM_1000_NS8cuda_cub9__find_if7functorIS9_EEE10Policy1000EPS9_SI_iSF_S9_S9_NS7_10__identityEEEvT0_T1_T2_T3_T4_T6_ --------------------------
	.section	.text._ZN3cub18CUB_300001_SM_10006detail6reduce28DeviceReduceSingleTileKernelINS2_10policy_hubIN4cuda3std3__45tupleIJblEEEjN6thrust24THRUST_300001_SM_1000_NS8cuda_cub9__find_if7functorIS9_EEE10Policy1000EPS9_SI_iSF_S9_S9_NS7_10__identityEEEvT0_T1_T2_T3_T4_T6_,"ax",@progbits
	.align	128
        .global         _ZN3cub18CUB_300001_SM_10006detail6reduce28DeviceReduceSingleTileKernelINS2_10policy_hubIN4cuda3std3__45tupleIJblEEEjN6thrust24THRUST_300001_SM_1000_NS8cuda_cub9__find_if7functorIS9_EEE10Policy1000EPS9_SI_iSF_S9_S9_NS7_10__identityEEEvT0_T1_T2_T3_T4_T6_
        .type           _ZN3cub18CUB_300001_SM_10006detail6reduce28DeviceReduceSingleTileKernelINS2_10policy_hubIN4cuda3std3__45tupleIJblEEEjN6thrust24THRUST_300001_SM_1000_NS8cuda_cub9__find_if7functorIS9_EEE10Policy1000EPS9_SI_iSF_S9_S9_NS7_10__identityEEEvT0_T1_T2_T3_T4_T6_,@function
        .size           _ZN3cub18CUB_300001_SM_10006detail6reduce28DeviceReduceSingleTileKernelINS2_10policy_hubIN4cuda3std3__45tupleIJblEEEjN6thrust24THRUST_300001_SM_1000_NS8cuda_cub9__find_if7functorIS9_EEE10Policy1000EPS9_SI_iSF_S9_S9_NS7_10__identityEEEvT0_T1_T2_T3_T4_T6_,(.L_x_638 - _ZN3cub18CUB_300001_SM_10006detail6reduce28DeviceReduceSingleTileKernelINS2_10policy_hubIN4cuda3std3__45tupleIJblEEEjN6thrust24THRUST_300001_SM_1000_NS8cuda_cub9__find_if7functorIS9_EEE10Policy1000EPS9_SI_iSF_S9_S9_NS7_10__identityEEEvT0_T1_T2_T3_T4_T6_)
        .other          _ZN3cub18CUB_300001_SM_10006detail6reduce28DeviceReduceSingleTileKernelINS2_10policy_hubIN4cuda3std3__45tupleIJblEEEjN6thrust24THRUST_300001_SM_1000_NS8cuda_cub9__find_if7functorIS9_EEE10Policy1000EPS9_SI_iSF_S9_S9_NS7_10__identityEEEvT0_T1_T2_T3_T4_T6_,@"STO_CUDA_ENTRY STV_DEFAULT"
_ZN3cub18CUB_300001_SM_10006detail6reduce28DeviceReduceSingleTileKernelINS2_10policy_hubIN4cuda3std3__45tupleIJblEEEjN6thrust24THRUST_300001_SM_1000_NS8cuda_cub9__find_if7functorIS9_EEE10Policy1000EPS9_SI_iSF_S9_S9_NS7_10__identityEEEvT0_T1_T2_T3_T4_T6_:
.text._ZN3cub18CUB_300001_SM_10006detail6reduce28DeviceReduceSingleTileKernelINS2_10policy_hubIN4cuda3std3__45tupleIJblEEEjN6thrust24THRUST_300001_SM_1000_NS8cuda_cub9__find_if7functorIS9_EEE10Policy1000EPS9_SI_iSF_S9_S9_NS7_10__identityEEEvT0_T1_T2_T3_T4_T6_:
        /* <DEDUP_REMOVED lines=14> */
.L_x_200:
        /* <DEDUP_REMOVED lines=15> */
.L_x_204:
[----:B------:R-:W-:Y:S05]  /*01d0*/  BSYNC.RECONVERGENT B1 ;  /* 0x0000000000017941 */ /* 0x000fea0003800200 */
.L_x_203:
        /* <DEDUP_REMOVED lines=18> */
.L_x_209:
        /* <DEDUP_REMOVED lines=19> */
.L_x_208:
[----:B------:R-:W-:Y:S05]  /*0430*/  BSYNC.RECONVERGENT B2 ;  /* 0x0000000000027941 */ /* 0x000fea0003800200 */
.L_x_207:
[----:B------:R-:W-:Y:S05]  /*0440*/  @!P1 BRA `(.L_x_206) ;  /* 0x0000000000c89947 */ /* 0x000fea0003800000 */
.L_x_210:
        /* <DEDUP_REMOVED lines=50> */
.L_x_206:
[----:B------:R-:W-:Y:S05]  /*0770*/  BSYNC.RECONVERGENT B1 ;  /* 0x0000000000017941 */ /* 0x000fea0003800200 */
.L_x_205:
        /* <DEDUP_REMOVED lines=26> */
.L_x_213:
[----:B------:R-:W-:Y:S05]  /*0920*/  BSYNC.RECONVERGENT B1 ;  /* 0x0000000000017941 */ /* 0x000fea0003800200 */
.L_x_212:
        /* <DEDUP_REMOVED lines=23> */
.L_x_215:
[----:B------:R-:W-:Y:S05]  /*0aa0*/  BSYNC.RECONVERGENT B1 ;  /* 0x0000000000017941 */ /* 0x000fea0003800200 */
.L_x_214:
        /* <DEDUP_REMOVED lines=20> */
.L_x_217:
[----:B------:R-:W-:Y:S05]  /*0bf0*/  BSYNC.RECONVERGENT B1 ;  /* 0x0000000000017941 */ /* 0x000fea0003800200 */
.L_x_216:
        /* <DEDUP_REMOVED lines=20> */
.L_x_219:
[----:B------:R-:W-:Y:S05]  /*0d40*/  BSYNC.RECONVERGENT B1 ;  /* 0x0000000000017941 */ /* 0x000fea0003800200 */
.L_x_218:
        /* <DEDUP_REMOVED lines=20> */
.L_x_221:
[----:B------:R-:W-:Y:S05]  /*0e90*/  BSYNC.RECONVERGENT B1 ;  /* 0x0000000000017941 */ /* 0x000fea0003800200 */
.L_x_220:
        /* <DEDUP_REMOVED lines=10> */
.L_x_223:
[----:B------:R-:W-:Y:S05]  /*0f40*/  BSYNC.RECONVERGENT B1 ;  /* 0x0000000000017941 */ /* 0x000fea0003800200 */
.L_x_222:
        /* <DEDUP_REMOVED lines=85> */
.L_x_211:
        /* <DEDUP_REMOVED lines=36> */
.L_x_226:
[----:B------:R-:W-:Y:S05]  /*16e0*/  BSYNC.RECONVERGENT B1 ;  /* 0x0000000000017941 */ /* 0x000fea0003800200 */
.L_x_225:
        /* <DEDUP_REMOVED lines=21> */
.L_x_228:
[----:B------:R-:W-:Y:S05]  /*1840*/  BSYNC.RECONVERGENT B1 ;  /* 0x0000000000017941 */ /* 0x000fea0003800200 */
.L_x_227:
        /* <DEDUP_REMOVED lines=20> */
.L_x_230:
[----:B------:R-:W-:Y:S05]  /*1990*/  BSYNC.RECONVERGENT B1 ;  /* 0x0000000000017941 */ /* 0x000fea0003800200 */
.L_x_229:
        /* <DEDUP_REMOVED lines=20> */
.L_x_232:
[----:B------:R-:W-:Y:S05]  /*1ae0*/  BSYNC.RECONVERGENT B1 ;  /* 0x0000000000017941 */ /* 0x000fea0003800200 */
.L_x_231:
        /* <DEDUP_REMOVED lines=20> */
.L_x_234:
[----:B------:R-:W-:Y:S05]  /*1c30*/  BSYNC.RECONVERGENT B1 ;  /* 0x0000000000017941 */ /* 0x000fea0003800200 */
.L_x_233:
        /* <DEDUP_REMOVED lines=10> */
.L_x_236:
[----:B------:R-:W-:Y:S05]  /*1ce0*/  BSYNC.RECONVERGENT B1 ;  /* 0x0000000000017941 */ /* 0x000fea0003800200 */
.L_x_235:
        /* <DEDUP_REMOVED lines=26> */
.L_x_237:
        /* <DEDUP_REMOVED lines=16> */
.L_x_238:
        /* <DEDUP_REMOVED lines=16> */
.L_x_239:
        /* <DEDUP_REMOVED lines=16> */
.L_x_240:
        /* <DEDUP_REMOVED lines=16> */
.L_x_241:
        /* <DEDUP_REMOVED lines=16> */
.L_x_242:
        /* <DEDUP_REMOVED lines=17> */
.L_x_202:
        /* <DEDUP_REMOVED lines=47> */
.L_x_245:
        /* <DEDUP_REMOVED lines=54> */
.L_x_243:
        /* <DEDUP_REMOVED lines=20> */
.L_x_249:
        /* <DEDUP_REMOVED lines=18> */
.L_x_248:
[----:B------:R-:W-:Y:S05]  /*2d50*/  BSYNC.RECONVERGENT B2 ;  /* 0x0000000000027941 */ /* 0x000fea0003800200 */
.L_x_247:
        /* <DEDUP_REMOVED lines=10> */
.L_x_250:
        /* <DEDUP_REMOVED lines=55> */
.L_x_246:
[----:B------:R-:W-:Y:S05]  /*3170*/  BSYNC.RECONVERGENT B1 ;  /* 0x0000000000017941 */ /* 0x000fea0003800200 */
.L_x_244:
        /* <DEDUP_REMOVED lines=24> */
.L_x_252:
[----:B------:R-:W-:Y:S05]  /*3300*/  BSYNC.RECONVERGENT B1 ;  /* 0x0000000000017941 */ /* 0x000fea0003800200 */
.L_x_251:
        /* <DEDUP_REMOVED lines=23> */
.L_x_254:
[----:B------:R-:W-:Y:S05]  /*3480*/  BSYNC.RECONVERGENT B1 ;  /* 0x0000000000017941 */ /* 0x000fea0003800200 */
.L_x_253:
        /* <DEDUP_REMOVED lines=20> */
.L_x_256:
[----:B------:R-:W-:Y:S05]  /*35d0*/  BSYNC.RECONVERGENT B1 ;  /* 0x0000000000017941 */ /* 0x000fea0003800200 */
.L_x_255:
        /* <DEDUP_REMOVED lines=20> */
.L_x_258:
[----:B------:R-:W-:Y:S05]  /*3720*/  BSYNC.RECONVERGENT B1 ;  /* 0x0000000000017941 */ /* 0x000fea0003800200 */
.L_x_257:
        /* <DEDUP_REMOVED lines=20> */
.L_x_260:
[----:B------:R-:W-:Y:S05]  /*3870*/  BSYNC.RECONVERGENT B1 ;  /* 0x0000000000017941 */ /* 0x000fea0003800200 */
.L_x_259:
        /* <DEDUP_REMOVED lines=10> */
.L_x_262:
[----:B------:R-:W-:Y:S05]  /*3920*/  BSYNC.RECONVERGENT B1 ;  /* 0x0000000000017941 */ /* 0x000fea0003800200 */
.L_x_261:
        /* <DEDUP_REMOVED lines=84> */
.L_x_224:
[----:B------:R-:W-:Y:S05]  /*3e70*/  BSYNC.RECONVERGENT B0 ;  /* 0x0000000000007941 */ /* 0x000fea0003800200 */
.L_x_201:
        /* <DEDUP_REMOVED lines=16> */
.L_x_263:
        /* <DEDUP_REMOVED lines=16> */
.L_x_638:


//--------------------- .text._ZN3cub18CUB_300001_SM_10006detail6reduce18DeviceReduceKernelINS2_10policy_hubIN4cuda3std3__45tupleIJblEEEjN6thrust24THRUST_300001_SM_1000_NS8cuda_cub9__find_if7functorIS9_EEE10Policy1000ENSB_12zip_iteratorINS8_IJNSD_26transform_input_iterator_tIbNSC_6detail35transform_pair_of_input_iterators_tIbNSB_6detail15normal_iteratorINSB_10device_ptrIjEEEESQ_NS7_8equal_toIjEEEENS7_10__not_fn_tINS7_10__identityEEEEENSB_17counting_iteratorIlNSB_11use_defaultESZ_SZ_EEEEEEEjSF_S9_SV_EEvT0_PT3_T1_NS0_13GridEvenShareIS16_EET2_T4_ --------------------------
	.section	.text._ZN3cub18CUB_300001_SM_10006detail6reduce18DeviceReduceKernelINS2_10policy_hubIN4cuda3std3__45tupleIJblEEEjN6thrust24THRUST_300001_SM_1000_NS8cuda_cub9__find_if7functorIS9_EEE10Policy1000ENSB_12zip_iteratorINS8_IJNSD_26transform_input_iterator_tIbNSC_6detail35transform_pair_of_input_iterators_tIbNSB_6detail15normal_iteratorINSB_10device_ptrIjEEEESQ_NS7_8equal_toIjEEEENS7_10__not_fn_tINS7_10__identityEEEEENSB_17counting_iteratorIlNSB_11use_defaultESZ_SZ_EEEEEEEjSF_S9_SV_EEvT0_PT3_T1_NS0_13GridEvenShareIS16_EET2_T4_,"ax",@progbits
	.align	128
        .global         _ZN3cub18CUB_300001_SM_10006detail6reduce18DeviceReduceKernelINS2_10policy_hubIN4cuda3std3__45tupleIJblEEEjN6thrust24THRUST_300001_SM_1000_NS8cuda_cub9__find_if7functorIS9_EEE10Policy1000ENSB_12zip_iteratorINS8_IJNSD_26transform_input_iterator_tIbNSC_6detail35transform_pair_of_input_iterators_tIbNSB_6detail15normal_iteratorINSB_10device_ptrIjEEEESQ_NS7_8equal_toIjEEEENS7_10__not_fn_tINS7_10__identityEEEEENSB_17counting_iteratorIlNSB_11use_defaultESZ_SZ_EEEEEEEjSF_S9_SV_EEvT0_PT3_T1_NS0_13GridEvenShareIS16_EET2_T4_
        .type           _ZN3cub18CUB_300001_SM_10006detail6reduce18DeviceReduceKernelINS2_10policy_hubIN4cuda3std3__45tupleIJblEEEjN6thrust24THRUST_300001_SM_1000_NS8cuda_cub9__find_if7functorIS9_EEE10Policy1000ENSB_12zip_iteratorINS8_IJNSD_26transform_input_iterator_tIbNSC_6detail35transform_pair_of_input_iterators_tIbNSB_6detail15normal_iteratorINSB_10device_ptrIjEEEESQ_NS7_8equal_toIjEEEENS7_10__not_fn_tINS7_10__identityEEEEENSB_17counting_iteratorIlNSB_11use_defaultESZ_SZ_EEEEEEEjSF_S9_SV_EEvT0_PT3_T1_NS0_13GridEvenShareIS16_EET2_T4_,@function
        .size           _ZN3cub18CUB_300001_SM_10006detail6reduce18DeviceReduceKernelINS2_10policy_hubIN4cuda3std3__45tupleIJblEEEjN6thrust24THRUST_300001_SM_1000_NS8cuda_cub9__find_if7functorIS9_EEE10Policy1000ENSB_12zip_iteratorINS8_IJNSD_26transform_input_iterator_tIbNSC_6detail35transform_pair_of_input_iterators_tIbNSB_6detail15normal_iteratorINSB_10device_ptrIjEEEESQ_NS7_8equal_toIjEEEENS7_10__not_fn_tINS7_10__identityEEEEENSB_17counting_iteratorIlNSB_11use_defaultESZ_SZ_EEEEEEEjSF_S9_SV_EEvT0_PT3_T1_NS0_13GridEvenShareIS16_EET2_T4_,(.L_x_639 - _ZN3cub18CUB_300001_SM_10006detail6reduce18DeviceReduceKernelINS2_10policy_hubIN4cuda3std3__45tupleIJblEEEjN6thrust24THRUST_300001_SM_1000_NS8cuda_cub9__find_if7functorIS9_EEE10Policy1000ENSB_12zip_iteratorINS8_IJNSD_26transform_input_iterator_tIbNSC_6detail35transform_pair_of_input_iterators_tIbNSB_6detail15normal_iteratorINSB_10device_ptrIjEEEESQ_NS7_8equal_toIjEEEENS7_10__not_fn_tINS7_10__identityEEEEENSB_17counting_iteratorIlNSB_11use_defaultESZ_SZ_EEEEEEEjSF_S9_SV_EEvT0_PT3_T1_NS0_13GridEvenShareIS16_EET2_T4_)
        .other          _ZN3cub18CUB_300001_SM_10006detail6reduce18DeviceReduceKernelINS2_10policy_hubIN4cuda3std3__45tupleIJblEEEjN6thrust24THRUST_300001_SM_1000_NS8cuda_cub9__find_if7functorIS9_EEE10Policy1000ENSB_12zip_iteratorINS8_IJNSD_26transform_input_iterator_tIbNSC_6detail35transform_pair_of_input_iterators_tIbNSB_6detail15normal_iteratorINSB_10device_ptrIjEEEESQ_NS7_8equal_toIjEEEENS7_10__not_fn_tINS7_10__identityEEEEENSB_17counting_iteratorIlNSB_11use_defaultESZ_SZ_EEEEEEEjSF_S9_SV_EEvT0_PT3_T1_NS0_13GridEvenShareIS16_EET2_T4_,@"STO_CUDA_ENTRY STV_DEFAULT"
_ZN3cub18CUB_300001_SM_10006detail6reduce18DeviceReduceKernelINS2_10policy_hubIN4cuda3std3__45tupleIJblEEEjN6thrust24THRUST_300001_SM_1000_NS8cuda_cub9__find_if7functorIS9_EEE10Policy1000ENSB_12zip_iteratorINS8_IJNSD_26transform_input_iterator_tIbNSC_6detail35transform_pair_of_input_iterators_tIbNSB_6detail15normal_iteratorINSB_10device_ptrIjEEEESQ_NS7_8equal_toIjEEEENS7_10__not_fn_tINS7_10__identityEEEEENSB_17counting_iteratorIlNSB_11use_defaultESZ_SZ_EEEEEEEjSF_S9_SV_EEvT0_PT3_T1_NS0_13GridEvenShareIS16_EET2_T4_:
.text._ZN3cub18CUB_300001_SM_10006detail6reduce18DeviceReduceKernelINS2_10policy_hubIN4cuda3std3__45tupleIJblEEEjN6thrust24THRUST_300001_SM_1000_NS8cuda_cub9__find_if7functorIS9_EEE10Policy1000ENSB_12zip_iteratorINS8_IJNSD_26transform_input_iterator_tIbNSC_6detail35transform_pair_of_input_iterators_tIbNSB_6detail15normal_iteratorINSB_10device_ptrIjEEEESQ_NS7_8equal_toIjEEEENS7_10__not_fn_tINS7_10__identityEEEEENSB_17counting_iteratorIlNSB_11use_defaultESZ_SZ_EEEEEEEjSF_S9_SV_EEvT0_PT3_T1_NS0_13GridEvenShareIS16_EET2_T4_:
[----:B------:R-:W-:Y:S01]  /*0000*/  LDC R1, c[0x0][0x37c] ;  /* 0x0000df00ff017b82 */ /* 0x000fe20000000800 */
[----:B------:R-:W0:Y:S01]  /*0010*/  S2R R0, SR_CTAID.X ;  /* 0x0000000000007919 */ /* 0x000e220000002500 */
[----:B------:R-:W1:Y:S01]  /*0020*/  LDCU UR5, c[0x0][0x3c8] ;  /* 0x00007900ff0577ac */ /* 0x000e620008000800 */
[----:B------:R-:W-:Y:S01]  /*0030*/  BSSY.RECONVERGENT B0, `(.L_x_264) ;  /* 0x00005db000007945 */ /* 0x000fe20003800200 */
[----:B------:R-:W2:Y:S01]  /*0040*/  LDCU.64 UR12, c[0x0][0x358] ;  /* 0x00006b00ff0c77ac */ /* 0x000ea20008000a00 */
[----:B0-----:R-:W-:-:S05]  /*0050*/  IMAD.SHL.U32 R9, R0, 0x400, RZ ;  /* 0x0000040000097824 */ /* 0x001fca00078e00ff */
[----:B-1----:R-:W-:-:S04]  /*0060*/  IADD3 R2, PT, PT, -R9, UR5, RZ ;  /* 0x0000000509027c10 */ /* 0x002fc8000fffe1ff */
[----:B------:R-:W-:-:S13]  /*0070*/  ISETP.GT.U32.AND P0, PT, R2, 0x3ff, PT ;  /* 0x000003ff0200780c */ /* 0x000fda0003f04070 */
[----:B--2---:R-:W-:Y:S05]  /*0080*/  @P0 BRA `(.L_x_265) ;  /* 0x0000003000b40947 */ /* 0x004fea0003800000 */
[----:B------:R-:W0:Y:S01]  /*0090*/  S2R R4, SR_TID.X ;  /* 0x0000000000047919 */ /* 0x000e220000002100 */
[----:B------:R-:W1:Y:S08]  /*00a0*/  LDC.64 R6, c[0x0][0x380] ;  /* 0x0000e000ff067b82 */ /* 0x000e700000000a00 */
[----:B------:R-:W2:Y:S01]  /*00b0*/  LDC.64 R10, c[0x0][0x388] ;  /* 0x0000e200ff0a7b82 */ /* 0x000ea20000000a00 */
[----:B------:R-:W-:Y:S01]  /*00c0*/  IMAD.MOV.U32 R24, RZ, RZ, RZ ;  /* 0x000000ffff187224 */ /* 0x000fe200078e00ff */
[----:B------:R-:W3:Y:S01]  /*00d0*/  LDCU.64 UR6, c[0x0][0x3a0] ;  /* 0x00007400ff0677ac */ /* 0x000ee20008000a00 */
[----:B0-----:R-:W-:-:S13]  /*00e0*/  ISETP.GE.U32.AND P1, PT, R4, R2, PT ;  /* 0x000000020400720c */ /* 0x001fda0003f26070 */
        /* <DEDUP_REMOVED lines=10> */
[----:B------:R-:W-:-:S02]  /*0190*/  ISETP.GE.U32.AND P2, PT, R22, R2, PT ;  /* 0x000000021600720c */ /* 0x000fc40003f46070 */
[----:B0-----:R-:W-:Y:S01]  /*01a0*/  @!P1 IADD3 R24, P3, PT, R3, R12, RZ ;  /* 0x0000000c03189210 */ /* 0x001fe20007f7e0ff */
[----:B------:R-:W-:-:S04]  /*01b0*/  IMAD.MOV.U32 R3, RZ, RZ, RZ ;  /* 0x000000ffff037224 */ /* 0x000fc800078e00ff */
[----:B------:R-:W-:Y:S01]  /*01c0*/  @!P1 IMAD.X R3, RZ, RZ, R13, P3 ;  /* 0x000000ffff039224 */ /* 0x000fe200018e060d */
[----:B--2---:R-:W-:-:S04]  /*01d0*/  @!P1 ISETP.NE.AND P0, PT, R6, R11, PT ;  /* 0x0000000b0600920c */ /* 0x004fc80003f05270 */
[----:B------:R-:W-:-:S04]  /*01e0*/  @!P1 SEL R5, RZ, 0x1, !P0 ;  /* 0x00000001ff059807 */ /* 0x000fc80004000000 */
[----:B------:R-:W-:Y:S01]  /*01f0*/  @!P1 PRMT R26, R5, 0x7610, R26 ;  /* 0x00007610051a9816 */ /* 0x000fe2000000001a */
[----:B---3--:R-:W-:Y:S06]  /*0200*/  @P2 BRA `(.L_x_267) ;  /* 0x0000001400042947 */ /* 0x008fec0003800000 */
[----:B------:R-:W-:Y:S01]  /*0210*/  LOP3.LUT R8, RZ, R22, RZ, 0x33, !PT ;  /* 0x00000016ff087212 */ /* 0x000fe200078e33ff */
[----:B------:R-:W-:Y:S04]  /*0220*/  BSSY.RECONVERGENT B2, `(.L_x_268) ;  /* 0x00000a6000027945 */ /* 0x000fe80003800200 */
[----:B------:R-:W-:-:S04]  /*0230*/  VIADD R8, R8, UR5 ;  /* 0x0000000508087c36 */ /* 0x000fc80008000000 */
[----:B------:R-:W-:-:S05]  /*0240*/  IMAD.IADD R20, R8, 0x1, -R9 ;  /* 0x0000000108147824 */ /* 0x000fca00078e0a09 */
[C---:B------:R-:W-:Y:S02]  /*0250*/  ISETP.GE.U32.AND P0, PT, R20.reuse, 0x700, PT ;  /* 0x000007001400780c */ /* 0x040fe40003f06070 */
[----:B------:R-:W-:-:S04]  /*0260*/  LEA.HI R20, R20, 0x1, RZ, 0x18 ;  /* 0x0000000114147811 */ /* 0x000fc800078fc0ff */
[----:B------:R-:W-:-:S07]  /*0270*/  LOP3.LUT R23, R20, 0x7, RZ, 0xc0, !PT ;  /* 0x0000000714177812 */ /* 0x000fce00078ec0ff */
[----:B------:R-:W-:Y:S05]  /*0280*/  @!P0 BRA `(.L_x_269) ;  /* 0x00000008007c8947 */ /* 0x000fea0003800000 */
[----:B------:R-:W0:Y:S01]  /*0290*/  LDC.64 R6, c[0x0][0x380] ;  /* 0x0000e000ff067b82 */ /* 0x000e220000000a00 */
[----:B------:R-:W-:Y:S01]  /*02a0*/  LOP3.LUT R12, R20, 0x1fffff8, RZ, 0xc0, !PT ;  /* 0x01fffff8140c7812 */ /* 0x000fe200078ec0ff */
[----:B------:R-:W-:Y:S01]  /*02b0*/  BSSY.RECONVERGENT B3, `(.L_x_270) ;  /* 0x000009b000037945 */ /* 0x000fe20003800200 */
[----:B------:R-:W-:Y:S02]  /*02c0*/  VIADD R5, R22, 0x400 ;  /* 0x0000040016057836 */ /* 0x000fe40000000000 */
[----:B------:R-:W-:Y:S02]  /*02d0*/  IMAD.IADD R21, R9, 0x1, R22 ;  /* 0x0000000109157824 */ /* 0x000fe400078e0216 */
[----:B------:R-:W-:Y:S01]  /*02e0*/  IMAD.MOV R22, RZ, RZ, -R12 ;  /* 0x000000ffff167224 */ /* 0x000fe200078e0a0c */
[----:B------:R-:W1:Y:S06]  /*02f0*/  LDC.64 R10, c[0x0][0x388] ;  /* 0x0000e200ff0a7b82 */ /* 0x000e6c0000000a00 */
.L_x_271:
[----:B0-----:R-:W-:-:S04]  /*0300*/  IMAD.WIDE.U32 R12, R21, 0x4, R6 ;  /* 0x00000004150c7825 */ /* 0x001fc800078e0006 */
[C---:B-1----:R-:W-:Y:S02]  /*0310*/  IMAD.WIDE.U32 R14, R21.reuse, 0x4, R10 ;  /* 0x00000004150e7825 */ /* 0x042fe400078e000a */
[----:B------:R0:W2:Y:S04]  /*0320*/  LDG.E R12, desc[UR12][R12.64] ;  /* 0x0000000c0c0c7981 */ /* 0x0000a8000c1e1900 */
[----:B------:R-:W2:Y:S01]  /*0330*/  LDG.E R15, desc[UR12][R14.64] ;  /* 0x0000000c0e0f7981 */ /* 0x000ea2000c1e1900 */
[----:B------:R-:W-:-:S04]  /*0340*/  VIADD R25, R21, 0x100 ;  /* 0x0000010015197836 */ /* 0x000fc80000000000 */
[----:B------:R-:W-:-:S04]  /*0350*/  IMAD.WIDE.U32 R16, R25, 0x4, R6 ;  /* 0x0000000419107825 */ /* 0x000fc800078e0006 */
[----:B------:R-:W-:Y:S02]  /*0360*/  IMAD.WIDE.U32 R18, R25, 0x4, R10 ;  /* 0x0000000419127825 */ /* 0x000fe400078e000a */
[----:B------:R-:W3:Y:S04]  /*0370*/  LDG.E R16, desc[UR12][R16.64] ;  /* 0x0000000c10107981 */ /* 0x000ee8000c1e1900 */
[----:B------:R1:W3:Y:S01]  /*0380*/  LDG.E R19, desc[UR12][R18.64] ;  /* 0x0000000c12137981 */ /* 0x0002e2000c1e1900 */
[----:B------:R-:W-:Y:S01]  /*0390*/  PRMT R29, R26, 0x7610, R29 ;  /* 0x000076101a1d7816 */ /* 0x000fe2000000001d */
[C---:B------:R-:W-:Y:S01]  /*03a0*/  VIADD R27, R21.reuse, 0x200 ;  /* 0x00000200151b7836 */ /* 0x040fe20000000000 */
[----:B0-----:R-:W-:Y:S02]  /*03b0*/  IADD3 R13, P1, PT, R21, UR6, RZ ;  /* 0x00000006150d7c10 */ /* 0x001fe4000ff3e0ff */
[----:B------:R-:W-:-:S02]  /*03c0*/  LOP3.LUT P3, RZ, R29, 0xff, RZ, 0xc0, !PT ;  /* 0x000000ff1dff7812 */ /* 0x000fc4000786c0ff */
[----:B------:R-:W-:Y:S01]  /*03d0*/  ISETP.LT.U32.AND P0, PT, R13, R24, PT ;  /* 0x000000180d00720c */ /* 0x000fe20003f01070 */
[----:B------:R-:W-:-:S05]  /*03e0*/  IMAD.X R28, RZ, RZ, UR7, P1 ;  /* 0x00000007ff1c7e24 */ /* 0x000fca00088e06ff */
[----:B------:R-:W-:-:S04]  /*03f0*/  ISETP.LT.AND.EX P0, PT, R28, R3, PT, P0 ;  /* 0x000000031c00720c */ /* 0x000fc80003f01300 */
[----:B------:R-:W-:Y:S02]  /*0400*/  SEL R26, R13, R24, P0 ;  /* 0x000000180d1a7207 */ /* 0x000fe40000000000 */
[CC--:B--2---:R-:W-:Y:S02]  /*0410*/  ISETP.NE.AND P2, PT, R12.reuse, R15.reuse, P3 ;  /* 0x0000000f0c00720c */ /* 0x0c4fe40001f45270 */
[----:B------:R-:W-:Y:S01]  /*0420*/  ISETP.NE.AND P1, PT, R12, R15, PT ;  /* 0x0000000f0c00720c */ /* 0x000fe20003f25270 */
[----:B------:R-:W-:-:S03]  /*0430*/  IMAD.WIDE.U32 R14, R27, 0x4, R10 ;  /* 0x000000041b0e7825 */ /* 0x000fc600078e000a */
[----:B------:R-:W-:-:S07]  /*0440*/  @!P3 SEL R29, RZ, 0x1, !P1 ;  /* 0x00000001ff1db807 */ /* 0x000fce0004800000 */
[----:B------:R-:W-:Y:S01]  /*0450*/  @!P2 SEL R26, R13, R24, !P3 ;  /* 0x000000180d1aa207 */ /* 0x000fe20005800000 */
[----:B------:R-:W-:Y:S01]  /*0460*/  IMAD.WIDE.U32 R12, R27, 0x4, R6 ;  /* 0x000000041b0c7825 */ /* 0x000fe200078e0006 */
[----:B------:R-:W2:Y:S04]  /*0470*/  LDG.E R24, desc[UR12][R14.64] ;  /* 0x0000000c0e187981 */ /* 0x000ea8000c1e1900 */
[----:B------:R0:W2:Y:S01]  /*0480*/  LDG.E R17, desc[UR12][R12.64] ;  /* 0x0000000c0c117981 */ /* 0x0000a2000c1e1900 */
[----:B-1----:R-:W-:Y:S02]  /*0490*/  SEL R18, R29, 0x1, !P2 ;  /* 0x000000011d127807 */ /* 0x002fe40005000000 */
[----:B------:R-:W-:Y:S02]  /*04a0*/  SEL R29, R28, R3, P0 ;  /* 0x000000031c1d7207 */ /* 0x000fe40000000000 */
[----:B------:R-:W-:-:S02]  /*04b0*/  LOP3.LUT P1, RZ, R18, 0xff, RZ, 0xc0, !PT ;  /* 0x000000ff12ff7812 */ /* 0x000fc4000782c0ff */
[----:B------:R-:W-:Y:S02]  /*04c0*/  @!P2 SEL R29, R28, R3, !P3 ;  /* 0x000000031c1da207 */ /* 0x000fe40005800000 */
[----:B0-----:R-:W-:Y:S02]  /*04d0*/  IADD3 R13, P0, PT, R25, UR6, RZ ;  /* 0x00000006190d7c10 */ /* 0x001fe4000ff1e0ff */
[----:B---3--:R-:W-:-:S03]  /*04e0*/  ISETP.NE.AND P3, PT, R16, R19, P1 ;  /* 0x000000131000720c */ /* 0x008fc60000f65270 */
[----:B------:R-:W-:Y:S01]  /*04f0*/  IMAD.X R28, RZ, RZ, UR7, P0 ;  /* 0x00000007ff1c7e24 */ /* 0x000fe200080e06ff */
[----:B------:R-:W-:Y:S01]  /*0500*/  ISETP.LT.U32.AND P0, PT, R13, R26, PT ;  /* 0x0000001a0d00720c */ /* 0x000fe20003f01070 */
[----:B------:R-:W-:-:S03]  /*0510*/  VIADD R3, R21, 0x300 ;  /* 0x0000030015037836 */ /* 0x000fc60000000000 */
[----:B------:R-:W-:Y:S01]  /*0520*/  ISETP.LT.AND.EX P0, PT, R28, R29, PT, P0 ;  /* 0x0000001d1c00720c */ /* 0x000fe20003f01300 */
[----:B------:R-:W-:-:S03]  /*0530*/  IMAD.WIDE.U32 R14, R3, 0x4, R10 ;  /* 0x00000004030e7825 */ /* 0x000fc600078e000a */
[CC--:B------:R-:W-:Y:S02]  /*0540*/  SEL R25, R13.reuse, R26.reuse, P0 ;  /* 0x0000001a0d197207 */ /* 0x0c0fe40000000000 */
[----:B------:R-:W-:Y:S01]  /*0550*/  @!P3 SEL R25, R13, R26, !P1 ;  /* 0x0000001a0d19b207 */ /* 0x000fe20004800000 */
[----:B------:R-:W-:Y:S01]  /*0560*/  IMAD.WIDE.U32 R12, R3, 0x4, R6 ;  /* 0x00000004030c7825 */ /* 0x000fe200078e0006 */
[----:B------:R-:W-:Y:S02]  /*0570*/  ISETP.NE.AND P2, PT, R16, R19, PT ;  /* 0x000000131000720c */ /* 0x000fe40003f45270 */
[----:B------:R-:W3:Y:S04]  /*0580*/  LDG.E R19, desc[UR12][R14.64] ;  /* 0x0000000c0e137981 */ /* 0x000ee8000c1e1900 */
[----:B------:R0:W3:Y:S01]  /*0590*/  LDG.E R16, desc[UR12][R12.64] ;  /* 0x0000000c0c107981 */ /* 0x0000e2000c1e1900 */
[----:B------:R-:W-:-:S04]  /*05a0*/  @!P1 SEL R18, RZ, 0x1, !P2 ;  /* 0x00000001ff129807 */ /* 0x000fc80005000000 */
[----:B------:R-:W-:-:S04]  /*05b0*/  SEL R18, R18, 0x1, !P3 ;  /* 0x0000000112127807 */ /* 0x000fc80005800000 */
[----:B------:R-:W-:Y:S02]  /*05c0*/  LOP3.LUT P2, RZ, R18, 0xff, RZ, 0xc0, !PT ;  /* 0x000000ff12ff7812 */ /* 0x000fe4000784c0ff */
[CC--:B0-----:R-:W-:Y:S02]  /*05d0*/  SEL R12, R28.reuse, R29.reuse, P0 ;  /* 0x0000001d1c0c7207 */ /* 0x0c1fe40000000000 */
[----:B------:R-:W-:Y:S02]  /*05e0*/  IADD3 R27, P0, PT, R27, UR6, RZ ;  /* 0x000000061b1b7c10 */ /* 0x000fe4000ff1e0ff */
[----:B------:R-:W-:-:S03]  /*05f0*/  @!P3 SEL R12, R28, R29, !P1 ;  /* 0x0000001d1c0cb207 */ /* 0x000fc60004800000 */
[----:B------:R-:W-:Y:S01]  /*0600*/  IMAD.X R29, RZ, RZ, UR7, P0 ;  /* 0x00000007ff1d7e24 */ /* 0x000fe200080e06ff */
[----:B------:R-:W-:-:S04]  /*0610*/  ISETP.LT.U32.AND P0, PT, R27, R25, PT ;  /* 0x000000191b00720c */ /* 0x000fc80003f01070 */
[----:B------:R-:W-:-:S04]  /*0620*/  ISETP.LT.AND.EX P0, PT, R29, R12, PT, P0 ;  /* 0x0000000c1d00720c */ /* 0x000fc80003f01300 */
[----:B------:R-:W-:Y:S02]  /*0630*/  SEL R26, R27, R25, P0 ;  /* 0x000000191b1a7207 */ /* 0x000fe40000000000 */
[CC--:B--2---:R-:W-:Y:S02]  /*0640*/  ISETP.NE.AND P3, PT, R17.reuse, R24.reuse, P2 ;  /* 0x000000181100720c */ /* 0x0c4fe40001765270 */
[----:B------:R-:W-:Y:S02]  /*0650*/  ISETP.NE.AND P1, PT, R17, R24, PT ;  /* 0x000000181100720c */ /* 0x000fe40003f25270 */
[----:B------:R-:W-:Y:S02]  /*0660*/  SEL R24, R29, R12, P0 ;  /* 0x0000000c1d187207 */ /* 0x000fe40000000000 */
[----:B------:R-:W-:-:S07]  /*0670*/  @!P2 SEL R18, RZ, 0x1, !P1 ;  /* 0x00000001ff12a807 */ /* 0x000fce0004800000 */
[----:B------:R-:W-:Y:S01]  /*0680*/  @!P3 SEL R26, R27, R25, !P2 ;  /* 0x000000191b1ab207 */ /* 0x000fe20005000000 */
[----:B------:R-:W-:Y:S01]  /*0690*/  VIADD R25, R21, 0x400 ;  /* 0x0000040015197836 */ /* 0x000fe20000000000 */
[----:B------:R-:W-:-:S03]  /*06a0*/  @!P3 SEL R24, R29, R12, !P2 ;  /* 0x0000000c1d18b207 */ /* 0x000fc60005000000 */
[----:B------:R-:W-:-:S04]  /*06b0*/  IMAD.WIDE.U32 R14, R25, 0x4, R10 ;  /* 0x00000004190e7825 */ /* 0x000fc800078e000a */
[----:B------:R-:W-:Y:S01]  /*06c0*/  IMAD.WIDE.U32 R12, R25, 0x4, R6 ;  /* 0x00000004190c7825 */ /* 0x000fe200078e0006 */
[----:B------:R-:W-:Y:S01]  /*06d0*/  IADD3 R17, P0, PT, R3, UR6, RZ ;  /* 0x0000000603117c10 */ /* 0x000fe2000ff1e0ff */
[----:B------:R-:W2:Y:S01]  /*06e0*/  LDG.E R14, desc[UR12][R14.64] ;  /* 0x0000000c0e0e7981 */ /* 0x000ea2000c1e1900 */
[----:B------:R-:W-:-:S03]  /*06f0*/  SEL R18, R18, 0x1, !P3 ;  /* 0x0000000112127807 */ /* 0x000fc60005800000 */
[----:B------:R0:W2:Y:S01]  /*0700*/  LDG.E R3, desc[UR12][R12.64] ;  /* 0x0000000c0c037981 */ /* 0x0000a2000c1e1900 */
[----:B------:R-:W-:Y:S01]  /*0710*/  LOP3.LUT P1, RZ, R18, 0xff, RZ, 0xc0, !PT ;  /* 0x000000ff12ff7812 */ /* 0x000fe2000782c0ff */
[----:B------:R-:W-:-:S03]  /*0720*/  IMAD.X R27, RZ, RZ, UR7, P0 ;  /* 0x00000007ff1b7e24 */ /* 0x000fc600080e06ff */
[CC--:B---3--:R-:W-:Y:S02]  /*0730*/  ISETP.NE.AND P3, PT, R16.reuse, R19.reuse, P1 ;  /* 0x000000131000720c */ /* 0x0c8fe40000f65270 */
[----:B------:R-:W-:Y:S02]  /*0740*/  ISETP.LT.U32.AND P0, PT, R17, R26, PT ;  /* 0x0000001a1100720c */ /* 0x000fe40003f01070 */
[----:B------:R-:W-:Y:S02]  /*0750*/  ISETP.NE.AND P2, PT, R16, R19, PT ;  /* 0x000000131000720c */ /* 0x000fe40003f45270 */
[----:B------:R-:W-:Y:S01]  /*0760*/  ISETP.LT.AND.EX P0, PT, R27, R24, PT, P0 ;  /* 0x000000181b00720c */ /* 0x000fe20003f01300 */
[----:B------:R-:W-:-:S03]  /*0770*/  VIADD R19, R21, 0x500 ;  /* 0x0000050015137836 */ /* 0x000fc60000000000 */
[-C--:B------:R-:W-:Y:S01]  /*0780*/  SEL R28, R17, R26.reuse, P0 ;  /* 0x0000001a111c7207 */ /* 0x080fe20000000000 */
[----:B0-----:R-:W-:Y:S02]  /*0790*/  IMAD.WIDE.U32 R12, R19, 0x4, R10 ;  /* 0x00000004130c7825 */ /* 0x001fe400078e000a */
[----:B------:R-:W-:Y:S02]  /*07a0*/  @!P3 SEL R28, R17, R26, !P1 ;  /* 0x0000001a111cb207 */ /* 0x000fe40004800000 */
[----:B------:R-:W-:Y:S01]  /*07b0*/  IMAD.WIDE.U32 R16, R19, 0x4, R6 ;  /* 0x0000000413107825 */ /* 0x000fe200078e0006 */
[----:B------:R-:W3:Y:S05]  /*07c0*/  LDG.E R29, desc[UR12][R12.64] ;  /* 0x0000000c0c1d7981 */ /* 0x000eea000c1e1900 */
[----:B------:R0:W3:Y:S01]  /*07d0*/  LDG.E R16, desc[UR12][R16.64] ;  /* 0x0000000c10107981 */ /* 0x0000e2000c1e1900 */
[----:B------:R-:W-:-:S04]  /*07e0*/  @!P1 SEL R18, RZ, 0x1, !P2 ;  /* 0x00000001ff129807 */ /* 0x000fc80005000000 */
[----:B------:R-:W-:Y:S02]  /*07f0*/  SEL R26, R18, 0x1, !P3 ;  /* 0x00000001121a7807 */ /* 0x000fe40005800000 */
[-C--:B------:R-:W-:Y:S02]  /*0800*/  SEL R15, R27, R24.reuse, P0 ;  /* 0x000000181b0f7207 */ /* 0x080fe40000000000 */
[----:B------:R-:W-:Y:S02]  /*0810*/  LOP3.LUT P2, RZ, R26, 0xff, RZ, 0xc0, !PT ;  /* 0x000000ff1aff7812 */ /* 0x000fe4000784c0ff */
[----:B------:R-:W-:Y:S02]  /*0820*/  IADD3 R25, P0, PT, R25, UR6, RZ ;  /* 0x0000000619197c10 */ /* 0x000fe4000ff1e0ff */
[----:B------:R-:W-:-:S03]  /*0830*/  @!P3 SEL R15, R27, R24, !P1 ;  /* 0x000000181b0fb207 */ /* 0x000fc60004800000 */
[----:B------:R-:W-:Y:S01]  /*0840*/  IMAD.X R27, RZ, RZ, UR7, P0 ;  /* 0x00000007ff1b7e24 */ /* 0x000fe200080e06ff */
[----:B------:R-:W-:-:S04]  /*0850*/  ISETP.LT.U32.AND P0, PT, R25, R28, PT ;  /* 0x0000001c1900720c */ /* 0x000fc80003f01070 */
[----:B------:R-:W-:-:S04]  /*0860*/  ISETP.LT.AND.EX P0, PT, R27, R15, PT, P0 ;  /* 0x0000000f1b00720c */ /* 0x000fc80003f01300 */
[----:B------:R-:W-:Y:S02]  /*0870*/  SEL R18, R27, R15, P0 ;  /* 0x0000000f1b127207 */ /* 0x000fe40000000000 */
[----:B0-----:R-:W-:Y:S02]  /*0880*/  SEL R17, R25, R28, P0 ;  /* 0x0000001c19117207 */ /* 0x001fe40000000000 */
[CC--:B--2---:R-:W-:Y:S02]  /*0890*/  ISETP.NE.AND P3, PT, R3.reuse, R14.reuse, P2 ;  /* 0x0000000e0300720c */ /* 0x0c4fe40001765270 */
[----:B------:R-:W-:Y:S01]  /*08a0*/  ISETP.NE.AND P1, PT, R3, R14, PT ;  /* 0x0000000e0300720c */ /* 0x000fe20003f25270 */
[----:B------:R-:W-:-:S03]  /*08b0*/  VIADD R3, R21, 0x600 ;  /* 0x0000060015037836 */ /* 0x000fc60000000000 */
[----:B------:R-:W-:Y:S01]  /*08c0*/  @!P2 SEL R26, RZ, 0x1, !P1 ;  /* 0x00000001ff1aa807 */ /* 0x000fe20004800000 */
[----:B------:R-:W-:-:S06]  /*08d0*/  IMAD.WIDE.U32 R12, R3, 0x4, R6 ;  /* 0x00000004030c7825 */ /* 0x000fcc00078e0006 */
[----:B------:R-:W-:Y:S01]  /*08e0*/  @!P3 SEL R18, R27, R15, !P2 ;  /* 0x0000000f1b12b207 */ /* 0x000fe20005000000 */
[----:B------:R-:W-:Y:S01]  /*08f0*/  IMAD.WIDE.U32 R14, R3, 0x4, R10 ;  /* 0x00000004030e7825 */ /* 0x000fe200078e000a */
[----:B------:R-:W-:Y:S02]  /*0900*/  SEL R24, R26, 0x1, !P3 ;  /* 0x000000011a187807 */ /* 0x000fe40005800000 */
[----:B------:R-:W-:Y:S02]  /*0910*/  IADD3 R26, P1, PT, R19, UR6, RZ ;  /* 0x00000006131a7c10 */ /* 0x000fe4000ff3e0ff */
[----:B------:R0:W2:Y:S01]  /*0920*/  LDG.E R19, desc[UR12][R12.64] ;  /* 0x0000000c0c137981 */ /* 0x0000a2000c1e1900 */
[----:B------:R-:W-:-:S03]  /*0930*/  @!P3 SEL R17, R25, R28, !P2 ;  /* 0x0000001c1911b207 */ /* 0x000fc60005000000 */
[----:B------:R1:W2:Y:S01]  /*0940*/  LDG.E R14, desc[UR12][R14.64] ;  /* 0x0000000c0e0e7981 */ /* 0x0002a2000c1e1900 */
[----:B------:R-:W-:Y:S01]  /*0950*/  LOP3.LUT P2, RZ, R24, 0xff, RZ, 0xc0, !PT ;  /* 0x000000ff18ff7812 */ /* 0x000fe2000784c0ff */
[----:B------:R-:W-:-:S03]  /*0960*/  IMAD.X R25, RZ, RZ, UR7, P1 ;  /* 0x00000007ff197e24 */ /* 0x000fc600088e06ff */
[----:B---3--:R-:W-:Y:S02]  /*0970*/  ISETP.NE.AND P3, PT, R16, R29, P2 ;  /* 0x0000001d1000720c */ /* 0x008fe40001765270 */
[----:B------:R-:W-:Y:S02]  /*0980*/  ISETP.LT.U32.AND P0, PT, R26, R17, PT ;  /* 0x000000111a00720c */ /* 0x000fe40003f01070 */
[----:B------:R-:W-:Y:S02]  /*0990*/  ISETP.NE.AND P1, PT, R16, R29, PT ;  /* 0x0000001d1000720c */ /* 0x000fe40003f25270 */
[----:B------:R-:W-:Y:S01]  /*09a0*/  ISETP.LT.AND.EX P0, PT, R25, R18, PT, P0 ;  /* 0x000000121900720c */ /* 0x000fe20003f01300 */
[----:B------:R-:W-:-:S03]  /*09b0*/  VIADD R29, R21, 0x700 ;  /* 0x00000700151d7836 */ /* 0x000fc60000000000 */
[CC--:B------:R-:W-:Y:S01]  /*09c0*/  SEL R27, R26.reuse, R17.reuse, P0 ;  /* 0x000000111a1b7207 */ /* 0x0c0fe20000000000 */
[C---:B0-----:R-:W-:Y:S02]  /*09d0*/  IMAD.WIDE.U32 R12, R29.reuse, 0x4, R10 ;  /* 0x000000041d0c7825 */ /* 0x041fe400078e000a */
[----:B------:R-:W-:Y:S02]  /*09e0*/  @!P3 SEL R27, R26, R17, !P2 ;  /* 0x000000111a1bb207 */ /* 0x000fe40005000000 */
[----:B------:R-:W-:Y:S02]  /*09f0*/  IMAD.WIDE.U32 R16, R29, 0x4, R6 ;  /* 0x000000041d107825 */ /* 0x000fe400078e0006 */
[----:B------:R-:W3:Y:S04]  /*0a00*/  LDG.E R13, desc[UR12][R12.64] ;  /* 0x0000000c0c0d7981 */ /* 0x000ee8000c1e1900 */
[----:B------:R0:W3:Y:S01]  /*0a10*/  LDG.E R16, desc[UR12][R16.64] ;  /* 0x0000000c10107981 */ /* 0x0000e2000c1e1900 */
[----:B------:R-:W-:-:S04]  /*0a20*/  @!P2 SEL R24, RZ, 0x1, !P1 ;  /* 0x00000001ff18a807 */ /* 0x000fc80004800000 */
[----:B------:R-:W-:Y:S02]  /*0a30*/  SEL R24, R24, 0x1, !P3 ;  /* 0x0000000118187807 */ /* 0x000fe40005800000 */
[-C--:B-1----:R-:W-:Y:S02]  /*0a40*/  SEL R15, R25, R18.reuse, P0 ;  /* 0x00000012190f7207 */ /* 0x082fe40000000000 */
[----:B------:R-:W-:Y:S02]  /*0a50*/  LOP3.LUT P1, RZ, R24, 0xff, RZ, 0xc0, !PT ;  /* 0x000000ff18ff7812 */ /* 0x000fe4000782c0ff */
[----:B------:R-:W-:Y:S02]  /*0a60*/  IADD3 R26, P0, PT, R3, UR6, RZ ;  /* 0x00000006031a7c10 */ /* 0x000fe4000ff1e0ff */
[----:B------:R-:W-:Y:S01]  /*0a70*/  @!P3 SEL R15, R25, R18, !P2 ;  /* 0x00000012190fb207 */ /* 0x000fe20005000000 */
[----:B------:R-:W-:Y:S02]  /*0a80*/  VIADD R22, R22, 0x8 ;  /* 0x0000000816167836 */ /* 0x000fe40000000000 */
[----:B------:R-:W-:-:S02]  /*0a90*/  VIADD R5, R5, 0x800 ;  /* 0x0000080005057836 */ /* 0x000fc40000000000 */
[----:B------:R-:W-:Y:S01]  /*0aa0*/  VIADD R21, R21, 0x800 ;  /* 0x0000080015157836 */ /* 0x000fe20000000000 */
[CC--:B--2---:R-:W-:Y:S02]  /*0ab0*/  ISETP.NE.AND P2, PT, R19.reuse, R14.reuse, PT ;  /* 0x0000000e1300720c */ /* 0x0c4fe40003f45270 */
[----:B------:R-:W-:Y:S01]  /*0ac0*/  ISETP.NE.AND P3, PT, R19, R14, P1 ;  /* 0x0000000e1300720c */ /* 0x000fe20000f65270 */
[----:B------:R-:W-:Y:S01]  /*0ad0*/  IMAD.X R14, RZ, RZ, UR7, P0 ;  /* 0x00000007ff0e7e24 */ /* 0x000fe200080e06ff */
[----:B------:R-:W-:-:S04]  /*0ae0*/  ISETP.LT.U32.AND P0, PT, R26, R27, PT ;  /* 0x0000001b1a00720c */ /* 0x000fc80003f01070 */
[----:B------:R-:W-:Y:S02]  /*0af0*/  ISETP.LT.AND.EX P0, PT, R14, R15, PT, P0 ;  /* 0x0000000f0e00720c */ /* 0x000fe40003f01300 */
[----:B------:R-:W-:Y:S02]  /*0b00*/  @!P1 SEL R24, RZ, 0x1, !P2 ;  /* 0x00000001ff189807 */ /* 0x000fe40005000000 */
[----:B------:R-:W-:Y:S02]  /*0b10*/  SEL R18, R26, R27, P0 ;  /* 0x0000001b1a127207 */ /* 0x000fe40000000000 */
[----:B0-----:R-:W-:Y:S02]  /*0b20*/  SEL R17, R14, R15, P0 ;  /* 0x0000000f0e117207 */ /* 0x001fe40000000000 */
[----:B------:R-:W-:Y:S02]  /*0b30*/  IADD3 R29, P0, PT, R29, UR6, RZ ;  /* 0x000000061d1d7c10 */ /* 0x000fe4000ff1e0ff */
[----:B------:R-:W-:-:S02]  /*0b40*/  @!P3 SEL R18, R26, R27, !P1 ;  /* 0x0000001b1a12b207 */ /* 0x000fc40004800000 */
[----:B------:R-:W-:Y:S01]  /*0b50*/  @!P3 SEL R17, R14, R15, !P1 ;  /* 0x0000000f0e11b207 */ /* 0x000fe20004800000 */
[----:B------:R-:W-:Y:S01]  /*0b60*/  IMAD.X R14, RZ, RZ, UR7, P0 ;  /* 0x00000007ff0e7e24 */ /* 0x000fe200080e06ff */
[----:B------:R-:W-:Y:S02]  /*0b70*/  SEL R12, R24, 0x1, !P3 ;  /* 0x00000001180c7807 */ /* 0x000fe40005800000 */
[----:B------:R-:W-:Y:S02]  /*0b80*/  ISETP.LT.U32.AND P0, PT, R29, R18, PT ;  /* 0x000000121d00720c */ /* 0x000fe40003f01070 */
[----:B------:R-:W-:Y:S02]  /*0b90*/  LOP3.LUT P2, RZ, R12, 0xff, RZ, 0xc0, !PT ;  /* 0x000000ff0cff7812 */ /* 0x000fe4000784c0ff */
[----:B------:R-:W-:-:S04]  /*0ba0*/  ISETP.LT.AND.EX P0, PT, R14, R17, PT, P0 ;  /* 0x000000110e00720c */ /* 0x000fc80003f01300 */
[----:B------:R-:W-:Y:S02]  /*0bb0*/  SEL R24, R29, R18, P0 ;  /* 0x000000121d187207 */ /* 0x000fe40000000000 */
[----:B------:R-:W-:Y:S02]  /*0bc0*/  SEL R3, R14, R17, P0 ;  /* 0x000000110e037207 */ /* 0x000fe40000000000 */
[----:B------:R-:W-:Y:S02]  /*0bd0*/  ISETP.NE.AND P0, PT, R22, RZ, PT ;  /* 0x000000ff1600720c */ /* 0x000fe40003f05270 */
[CC--:B---3--:R-:W-:Y:S02]  /*0be0*/  ISETP.NE.AND P3, PT, R16.reuse, R13.reuse, P2 ;  /* 0x0000000d1000720c */ /* 0x0c8fe40001765270 */
[----:B------:R-:W-:-:S04]  /*0bf0*/  ISETP.NE.AND P1, PT, R16, R13, PT ;  /* 0x0000000d1000720c */ /* 0x000fc80003f25270 */
[----:B------:R-:W-:-:S04]  /*0c00*/  @!P2 SEL R12, RZ, 0x1, !P1 ;  /* 0x00000001ff0ca807 */ /* 0x000fc80004800000 */
[----:B------:R-:W-:-:S03]  /*0c10*/  SEL R12, R12, 0x1, !P3 ;  /* 0x000000010c0c7807 */ /* 0x000fc60005800000 */
[----:B------:R-:W-:Y:S02]  /*0c20*/  @!P3 SEL R24, R29, R18, !P2 ;  /* 0x000000121d18b207 */ /* 0x000fe40005000000 */
[----:B------:R-:W-:Y:S02]  /*0c30*/  @!P3 SEL R3, R14, R17, !P2 ;  /* 0x000000110e03b207 */ /* 0x000fe40005000000 */
[----:B------:R-:W-:Y:S01]  /*0c40*/  PRMT R26, R12, 0x7610, R26 ;  /* 0x000076100c1a7816 */ /* 0x000fe2000000001a */
[----:B------:R-:W-:Y:S06]  /*0c50*/  @P0 BRA `(.L_x_271) ;  /* 0xfffffff400a80947 */ /* 0x000fec000383ffff */
[----:B------:R-:W-:Y:S05]  /*0c60*/  BSYNC.RECONVERGENT B3 ;  /* 0x0000000000037941 */ /* 0x000fea0003800200 */
.L_x_270:
[----:B------:R-:W-:-:S07]  /*0c70*/  VIADD R22, R5, 0xfffffc00 ;  /* 0xfffffc0005167836 */ /* 0x000fce0000000000 */
.L_x_269:
[----:B------:R-:W-:Y:S05]  /*0c80*/  BSYNC.RECONVERGENT B2 ;  /* 0x0000000000027941 */ /* 0x000fea0003800200 */
.L_x_268:
[----:B------:R-:W-:-:S13]  /*0c90*/  ISETP.NE.AND P0, PT, R23, RZ, PT ;  /* 0x000000ff1700720c */ /* 0x000fda0003f05270 */
[----:B------:R-:W-:Y:S05]  /*0ca0*/  @!P0 BRA `(.L_x_267) ;  /* 0x00000008005c8947 */ /* 0x000fea0003800000 */
[----:B------:R-:W-:Y:S01]  /*0cb0*/  ISETP.GE.U32.AND P0, PT, R23, 0x4, PT ;  /* 0x000000041700780c */ /* 0x000fe20003f06070 */
[----:B------:R-:W-:Y:S01]  /*0cc0*/  BSSY.RECONVERGENT B2, `(.L_x_272) ;  /* 0x000004f000027945 */ /* 0x000fe20003800200 */
[----:B------:R-:W-:-:S11]  /*0cd0*/  LOP3.LUT P1, R6, R20, 0x3, RZ, 0xc0, !PT ;  /* 0x0000000314067812 */ /* 0x000fd6000782c0ff */
[----:B------:R-:W-:Y:S05]  /*0ce0*/  @!P0 BRA `(.L_x_273) ;  /* 0x0000000400308947 */ /* 0x000fea0003800000 */
[----:B------:R-:W0:Y:S01]  /*0cf0*/  LDC.64 R10, c[0x0][0x380] ;  /* 0x0000e000ff0a7b82 */ /* 0x000e220000000a00 */
[----:B------:R-:W-:Y:S01]  /*0d00*/  IMAD.IADD R7, R9, 0x1, R22 ;  /* 0x0000000109077824 */ /* 0x000fe200078e0216 */
[----:B------:R-:W1:Y:S06]  /*0d10*/  LDCU.64 UR8, c[0x0][0x3a0] ;  /* 0x00007400ff0877ac */ /* 0x000e6c0008000a00 */
[----:B------:R-:W2:Y:S01]  /*0d20*/  LDC.64 R12, c[0x0][0x388] ;  /* 0x0000e200ff0c7b82 */ /* 0x000ea20000000a00 */
[----:B0-----:R-:W-:-:S06]  /*0d30*/  IMAD.WIDE.U32 R28, R7, 0x4, R10 ;  /* 0x00000004071c7825 */ /* 0x001fcc00078e000a */
[----:B------:R-:W3:Y:S01]  /*0d40*/  LDG.E R28, desc[UR12][R28.64] ;  /* 0x0000000c1c1c7981 */ /* 0x000ee2000c1e1900 */
[----:B--2---:R-:W-:-:S05]  /*0d50*/  IMAD.WIDE.U32 R14, R7, 0x4, R12 ;  /* 0x00000004070e7825 */ /* 0x004fca00078e000c */
[----:B------:R0:W3:Y:S01]  /*0d60*/  LDG.E R5, desc[UR12][R14.64] ;  /* 0x0000000c0e057981 */ /* 0x0000e2000c1e1900 */
[----:B------:R-:W-:-:S04]  /*0d70*/  VIADD R23, R7, 0x100 ;  /* 0x0000010007177836 */ /* 0x000fc80000000000 */
[----:B------:R-:W-:-:S04]  /*0d80*/  IMAD.WIDE.U32 R16, R23, 0x4, R12 ;  /* 0x0000000417107825 */ /* 0x000fc800078e000c */
[----:B0-----:R-:W-:Y:S02]  /*0d90*/  IMAD.WIDE.U32 R14, R23, 0x4, R10 ;  /* 0x00000004170e7825 */ /* 0x001fe400078e000a */
[----:B------:R-:W2:Y:S04]  /*0da0*/  LDG.E R16, desc[UR12][R16.64] ;  /* 0x0000000c10107981 */ /* 0x000ea8000c1e1900 */
[----:B------:R-:W2:Y:S01]  /*0db0*/  LDG.E R25, desc[UR12][R14.64] ;  /* 0x0000000c0e197981 */ /* 0x000ea2000c1e1900 */
[----:B------:R-:W-:-:S04]  /*0dc0*/  VIADD R27, R7, 0x200 ;  /* 0x00000200071b7836 */ /* 0x000fc80000000000 */
[----:B------:R-:W-:-:S04]  /*0dd0*/  IMAD.WIDE.U32 R18, R27, 0x4, R10 ;  /* 0x000000041b127825 */ /* 0x000fc800078e000a */
[----:B------:R-:W-:Y:S02]  /*0de0*/  IMAD.WIDE.U32 R20, R27, 0x4, R12 ;  /* 0x000000041b147825 */ /* 0x000fe400078e000c */
[----:B------:R-:W4:Y:S04]  /*0df0*/  LDG.E R18, desc[UR12][R18.64] ;  /* 0x0000000c12127981 */ /* 0x000f28000c1e1900 */
[----:B------:R0:W4:Y:S01]  /*0e00*/  LDG.E R21, desc[UR12][R20.64] ;  /* 0x0000000c14157981 */ /* 0x000122000c1e1900 */
[----:B------:R-:W-:-:S04]  /*0e10*/  VIADD R29, R7, 0x300 ;  /* 0x00000300071d7836 */ /* 0x000fc80000000000 */
[----:B------:R-:W-:-:S04]  /*0e20*/  IMAD.WIDE.U32 R10, R29, 0x4, R10 ;  /* 0x000000041d0a7825 */ /* 0x000fc800078e000a */
[----:B------:R-:W-:Y:S02]  /*0e30*/  IMAD.WIDE.U32 R12, R29, 0x4, R12 ;  /* 0x000000041d0c7825 */ /* 0x000fe400078e000c */
[----:B------:R-:W5:Y:S04]  /*0e40*/  LDG.E R10, desc[UR12][R10.64] ;  /* 0x0000000c0a0a7981 */ /* 0x000f68000c1e1900 */
[----:B------:R3:W5:Y:S01]  /*0e50*/  LDG.E R13, desc[UR12][R12.64] ;  /* 0x0000000c0c0d7981 */ /* 0x000762000c1e1900 */
[----:B------:R-:W-:Y:S02]  /*0e60*/  LOP3.LUT P3, RZ, R26, 0xff, RZ, 0xc0, !PT ;  /* 0x000000ff1aff7812 */ /* 0x000fe4000786c0ff */
[----:B-1----:R-:W-:-:S05]  /*0e70*/  IADD3 R7, P2, PT, R7, UR8, RZ ;  /* 0x0000000807077c10 */ /* 0x002fca000ff5e0ff */
[----:B0-----:R-:W-:Y:S01]  /*0e80*/  IMAD.X R20, RZ, RZ, UR9, P2 ;  /* 0x00000009ff147e24 */ /* 0x001fe200090e06ff */
[----:B------:R-:W-:Y:S01]  /*0e90*/  IADD3 R23, P5, PT, R23, UR8, RZ ;  /* 0x0000000817177c10 */ /* 0x000fe2000ffbe0ff */
[----:B------:R-:W-:Y:S01]  /*0ea0*/  VIADD R22, R22, 0x400 ;  /* 0x0000040016167836 */ /* 0x000fe20000000000 */
[CC--:B---3--:R-:W-:Y:S02]  /*0eb0*/  ISETP.NE.AND P0, PT, R28.reuse, R5.reuse, PT ;  /* 0x000000051c00720c */ /* 0x0c8fe40003f05270 */
        /* <DEDUP_REMOVED lines=12> */
[----:B------:R-:W-:Y:S01]  /*0f80*/  @!P2 SEL R26, RZ, 0x1, !P0 ;  /* 0x00000001ff1aa807 */ /* 0x000fe20004000000 */
[----:B------:R-:W-:-:S03]  /*0f90*/  IMAD.X R3, RZ, RZ, UR9, P5 ;  /* 0x00000009ff037e24 */ /* 0x000fc6000a8e06ff */
[----:B------:R-:W-:Y:S02]  /*0fa0*/  SEL R26, R26, 0x1, !P4 ;  /* 0x000000011a1a7807 */ /* 0x000fe40006000000 */
[----:B------:R-:W-:Y:S02]  /*0fb0*/  ISETP.LT.U32.AND P0, PT, R23, R12, PT ;  /* 0x0000000c1700720c */ /* 0x000fe40003f01070 */
[----:B------:R-:W-:Y:S02]  /*0fc0*/  LOP3.LUT P3, RZ, R26, 0xff, RZ, 0xc0, !PT ;  /* 0x000000ff1aff7812 */ /* 0x000fe4000786c0ff */
[----:B------:R-:W-:-:S04]  /*0fd0*/  ISETP.LT.AND.EX P0, PT, R3, R14, PT, P0 ;  /* 0x0000000e0300720c */ /* 0x000fc80003f01300 */
[----:B------:R-:W-:Y:S02]  /*0fe0*/  SEL R16, R23, R12, P0 ;  /* 0x0000000c17107207 */ /* 0x000fe40000000000 */
[----:B------:R-:W-:Y:S02]  /*0ff0*/  SEL R20, R3, R14, P0 ;  /* 0x0000000e03147207 */ /* 0x000fe40000000000 */
[----:B------:R-:W-:Y:S02]  /*1000*/  @!P4 SEL R16, R23, R12, !P2 ;  /* 0x0000000c1710c207 */ /* 0x000fe40005000000 */
[----:B------:R-:W-:Y:S02]  /*1010*/  @!P4 SEL R20, R3, R14, !P2 ;  /* 0x0000000e0314c207 */ /* 0x000fe40005000000 */
[----:B------:R-:W-:Y:S02]  /*1020*/  IADD3 R27, P0, PT, R27, UR8, RZ ;  /* 0x000000081b1b7c10 */ /* 0x000fe4000ff1e0ff */
[----:B----4-:R-:W-:-:S02]  /*1030*/  ISETP.NE.AND P2, PT, R18, R21, PT ;  /* 0x000000151200720c */ /* 0x010fc40003f45270 */
[----:B------:R-:W-:Y:S01]  /*1040*/  ISETP.NE.AND P4, PT, R18, R21, P3 ;  /* 0x000000151200720c */ /* 0x000fe20001f85270 */
[----:B------:R-:W-:Y:S01]  /*1050*/  IMAD.X R3, RZ, RZ, UR9, P0 ;  /* 0x00000009ff037e24 */ /* 0x000fe200080e06ff */
[----:B------:R-:W-:Y:S02]  /*1060*/  @!P3 SEL R26, RZ, 0x1, !P2 ;  /* 0x00000001ff1ab807 */ /* 0x000fe40005000000 */
[----:B------:R-:W-:Y:S02]  /*1070*/  ISETP.LT.U32.AND P0, PT, R27, R16, PT ;  /* 0x000000101b00720c */ /* 0x000fe40003f01070 */
[----:B------:R-:W-:Y:S02]  /*1080*/  SEL R26, R26, 0x1, !P4 ;  /* 0x000000011a1a7807 */ /* 0x000fe40006000000 */
[----:B------:R-:W-:Y:S02]  /*1090*/  ISETP.LT.AND.EX P0, PT, R3, R20, PT, P0 ;  /* 0x000000140300720c */ /* 0x000fe40003f01300 */
[----:B------:R-:W-:-:S02]  /*10a0*/  LOP3.LUT P2, RZ, R26, 0xff, RZ, 0xc0, !PT ;  /* 0x000000ff1aff7812 */ /* 0x000fc4000784c0ff */
[----:B------:R-:W-:Y:S02]  /*10b0*/  IADD3 R29, P5, PT, R29, UR8, RZ ;  /* 0x000000081d1d7c10 */ /* 0x000fe4000ffbe0ff */
[----:B------:R-:W-:Y:S02]  /*10c0*/  SEL R12, R27, R16, P0 ;  /* 0x000000101b0c7207 */ /* 0x000fe40000000000 */
[----:B------:R-:W-:Y:S02]  /*10d0*/  SEL R14, R3, R20, P0 ;  /* 0x00000014030e7207 */ /* 0x000fe40000000000 */
[----:B------:R-:W-:Y:S02]  /*10e0*/  @!P4 SEL R12, R27, R16, !P3 ;  /* 0x000000101b0cc207 */ /* 0x000fe40005800000 */
[----:B------:R-:W-:Y:S02]  /*10f0*/  @!P4 SEL R14, R3, R20, !P3 ;  /* 0x00000014030ec207 */ /* 0x000fe40005800000 */
[----:B-----5:R-:W-:Y:S01]  /*1100*/  ISETP.NE.AND P4, PT, R10, R13, P2 ;  /* 0x0000000d0a00720c */ /* 0x020fe20001785270 */
[----:B------:R-:W-:Y:S01]  /*1110*/  IMAD.X R5, RZ, RZ, UR9, P5 ;  /* 0x00000009ff057e24 */ /* 0x000fe2000a8e06ff */
[----:B------:R-:W-:-:S02]  /*1120*/  ISETP.LT.U32.AND P0, PT, R29, R12, PT ;  /* 0x0000000c1d00720c */ /* 0x000fc40003f01070 */
[----:B------:R-:W-:Y:S02]  /*1130*/  ISETP.NE.AND P3, PT, R10, R13, PT ;  /* 0x0000000d0a00720c */ /* 0x000fe40003f65270 */
[----:B------:R-:W-:Y:S02]  /*1140*/  ISETP.LT.AND.EX P0, PT, R5, R14, PT, P0 ;  /* 0x0000000e0500720c */ /* 0x000fe40003f01300 */
[----:B------:R-:W-:Y:S02]  /*1150*/  @!P2 SEL R26, RZ, 0x1, !P3 ;  /* 0x00000001ff1aa807 */ /* 0x000fe40005800000 */
[----:B------:R-:W-:Y:S02]  /*1160*/  SEL R24, R29, R12, P0 ;  /* 0x0000000c1d187207 */ /* 0x000fe40000000000 */
[----:B------:R-:W-:Y:S02]  /*1170*/  SEL R3, R5, R14, P0 ;  /* 0x0000000e05037207 */ /* 0x000fe40000000000 */
[----:B------:R-:W-:-:S02]  /*1180*/  SEL R26, R26, 0x1, !P4 ;  /* 0x000000011a1a7807 */ /* 0x000fc40006000000 */
[----:B------:R-:W-:Y:S02]  /*1190*/  @!P4 SEL R24, R29, R12, !P2 ;  /* 0x0000000c1d18c207 */ /* 0x000fe40005000000 */
[----:B------:R-:W-:-:S07]  /*11a0*/  @!P4 SEL R3, R5, R14, !P2 ;  /* 0x0000000e0503c207 */ /* 0x000fce0005000000 */
.L_x_273:
[----:B------:R-:W-:Y:S05]  /*11b0*/  BSYNC.RECONVERGENT B2 ;  /* 0x0000000000027941 */ /* 0x000fea0003800200 */
.L_x_272:
[----:B------:R-:W-:Y:S05]  /*11c0*/  @!P1 BRA `(.L_x_267) ;  /* 0x0000000400149947 */ /* 0x000fea0003800000 */
[----:B------:R-:W-:Y:S01]  /*11d0*/  ISETP.NE.AND P0, PT, R6, 0x1, PT ;  /* 0x000000010600780c */ /* 0x000fe20003f05270 */
[----:B------:R-:W-:Y:S01]  /*11e0*/  BSSY.RECONVERGENT B2, `(.L_x_274) ;  /* 0x000002b000027945 */ /* 0x000fe20003800200 */
[----:B------:R-:W-:-:S11]  /*11f0*/  LOP3.LUT P1, RZ, R8, 0x100, RZ, 0xc0, !PT ;  /* 0x0000010008ff7812 */ /* 0x000fd6000782c0ff */
[----:B------:R-:W-:Y:S05]  /*1200*/  @!P0 BRA `(.L_x_275) ;  /* 0x0000000000a08947 */ /* 0x000fea0003800000 */
[----:B------:R-:W0:Y:S01]  /*1210*/  LDC.64 R10, c[0x0][0x380] ;  /* 0x0000e000ff0a7b82 */ /* 0x000e220000000a00 */
[----:B------:R-:W-:Y:S01]  /*1220*/  IMAD.IADD R5, R9, 0x1, R22 ;  /* 0x0000000109057824 */ /* 0x000fe200078e0216 */
[----:B------:R-:W1:Y:S06]  /*1230*/  LDCU.64 UR8, c[0x0][0x3a0] ;  /* 0x00007400ff0877ac */ /* 0x000e6c0008000a00 */
[----:B------:R-:W2:Y:S01]  /*1240*/  LDC.64 R6, c[0x0][0x388] ;  /* 0x0000e200ff067b82 */ /* 0x000ea20000000a00 */
[C---:B------:R-:W-:Y:S02]  /*1250*/  VIADD R17, R5.reuse, 0x100 ;  /* 0x0000010005117836 */ /* 0x040fe40000000000 */
[----:B0-----:R-:W-:-:S06]  /*1260*/  IMAD.WIDE.U32 R12, R5, 0x4, R10 ;  /* 0x00000004050c7825 */ /* 0x001fcc00078e000a */
[----:B------:R-:W3:Y:S01]  /*1270*/  LDG.E R12, desc[UR12][R12.64] ;  /* 0x0000000c0c0c7981 */ /* 0x000ee2000c1e1900 */
[----:B--2---:R-:W-:-:S06]  /*1280*/  IMAD.WIDE.U32 R14, R5, 0x4, R6 ;  /* 0x00000004050e7825 */ /* 0x004fcc00078e0006 */
[----:B------:R-:W3:Y:S01]  /*1290*/  LDG.E R15, desc[UR12][R14.64] ;  /* 0x0000000c0e0f7981 */ /* 0x000ee2000c1e1900 */
[----:B------:R-:W-:-:S04]  /*12a0*/  IMAD.WIDE.U32 R10, R17, 0x4, R10 ;  /* 0x00000004110a7825 */ /* 0x000fc800078e000a */
[----:B------:R-:W-:Y:S02]  /*12b0*/  IMAD.WIDE.U32 R6, R17, 0x4, R6 ;  /* 0x0000000411067825 */ /* 0x000fe400078e0006 */
[----:B------:R-:W2:Y:S04]  /*12c0*/  LDG.E R10, desc[UR12][R10.64] ;  /* 0x0000000c0a0a7981 */ /* 0x000ea8000c1e1900 */
[----:B------:R0:W2:Y:S01]  /*12d0*/  LDG.E R19, desc[UR12][R6.64] ;  /* 0x0000000c06137981 */ /* 0x0000a2000c1e1900 */
[----:B------:R-:W-:Y:S02]  /*12e0*/  LOP3.LUT P2, RZ, R26, 0xff, RZ, 0xc0, !PT ;  /* 0x000000ff1aff7812 */ /* 0x000fe4000784c0ff */
[----:B-1----:R-:W-:-:S04]  /*12f0*/  IADD3 R5, P4, PT, R5, UR8, RZ ;  /* 0x0000000805057c10 */ /* 0x002fc8000ff9e0ff */
[----:B------:R-:W-:Y:S01]  /*1300*/  ISETP.LT.U32.AND P0, PT, R5, R24, PT ;  /* 0x000000180500720c */ /* 0x000fe20003f01070 */
[----:B------:R-:W-:-:S05]  /*1310*/  IMAD.X R8, RZ, RZ, UR9, P4 ;  /* 0x00000009ff087e24 */ /* 0x000fca000a0e06ff */
[----:B------:R-:W-:-:S04]  /*1320*/  ISETP.LT.AND.EX P0, PT, R8, R3, PT, P0 ;  /* 0x000000030800720c */ /* 0x000fc80003f01300 */
[----:B0-----:R-:W-:Y:S02]  /*1330*/  SEL R6, R5, R24, P0 ;  /* 0x0000001805067207 */ /* 0x001fe40000000000 */
[----:B------:R-:W-:Y:S01]  /*1340*/  SEL R7, R8, R3, P0 ;  /* 0x0000000308077207 */ /* 0x000fe20000000000 */
[----:B------:R-:W-:Y:S01]  /*1350*/  VIADD R22, R22, 0x200 ;  /* 0x0000020016167836 */ /* 0x000fe20000000000 */
[CC--:B---3--:R-:W-:Y:S02]  /*1360*/  ISETP.NE.AND P5, PT, R12.reuse, R15.reuse, PT ;  /* 0x0000000f0c00720c */ /* 0x0c8fe40003fa5270 */
[----:B------:R-:W-:Y:S02]  /*1370*/  ISETP.NE.AND P3, PT, R12, R15, P2 ;  /* 0x0000000f0c00720c */ /* 0x000fe40001765270 */
[----:B------:R-:W-:-:S04]  /*1380*/  @!P2 SEL R26, RZ, 0x1, !P5 ;  /* 0x00000001ff1aa807 */ /* 0x000fc80006800000 */
[----:B------:R-:W-:Y:S02]  /*1390*/  SEL R26, R26, 0x1, !P3 ;  /* 0x000000011a1a7807 */ /* 0x000fe40005800000 */
[----:B------:R-:W-:Y:S02]  /*13a0*/  IADD3 R17, P5, PT, R17, UR8, RZ ;  /* 0x0000000811117c10 */ /* 0x000fe4000ffbe0ff */
[----:B------:R-:W-:-:S03]  /*13b0*/  LOP3.LUT P4, RZ, R26, 0xff, RZ, 0xc0, !PT ;  /* 0x000000ff1aff7812 */ /* 0x000fc6000788c0ff */
[----:B------:R-:W-:Y:S02]  /*13c0*/  @!P3 SEL R6, R5, R24, !P2 ;  /* 0x000000180506b207 */ /* 0x000fe40005000000 */
[----:B------:R-:W-:Y:S02]  /*13d0*/  @!P3 SEL R7, R8, R3, !P2 ;  /* 0x000000030807b207 */ /* 0x000fe40005000000 */
[CC--:B--2---:R-:W-:Y:S01]  /*13e0*/  ISETP.NE.AND P3, PT, R10.reuse, R19.reuse, P4 ;  /* 0x000000130a00720c */ /* 0x0c4fe20002765270 */
        /* <DEDUP_REMOVED lines=10> */
.L_x_275:
[----:B------:R-:W-:Y:S05]  /*1490*/  BSYNC.RECONVERGENT B2 ;  /* 0x0000000000027941 */ /* 0x000fea0003800200 */
.L_x_274:
[----:B------:R-:W-:Y:S05]  /*14a0*/  @P1 BRA `(.L_x_267) ;  /* 0x00000000005c1947 */ /* 0x000fea0003800000 */
[----:B------:R-:W0:Y:S01]  /*14b0*/  LDC.64 R6, c[0x0][0x380] ;  /* 0x0000e000ff067b82 */ /* 0x000e220000000a00 */
[----:B------:R-:W-:Y:S01]  /*14c0*/  IMAD.IADD R5, R9, 0x1, R22 ;  /* 0x0000000109057824 */ /* 0x000fe200078e0216 */
[----:B------:R-:W1:Y:S06]  /*14d0*/  LDCU.64 UR8, c[0x0][0x3a0] ;  /* 0x00007400ff0877ac */ /* 0x000e6c0008000a00 */
[----:B------:R-:W2:Y:S01]  /*14e0*/  LDC.64 R10, c[0x0][0x388] ;  /* 0x0000e200ff0a7b82 */ /* 0x000ea20000000a00 */
[----:B0-----:R-:W-:-:S06]  /*14f0*/  IMAD.WIDE.U32 R6, R5, 0x4, R6 ;  /* 0x0000000405067825 */ /* 0x001fcc00078e0006 */
[----:B------:R-:W3:Y:S01]  /*1500*/  LDG.E R6, desc[UR12][R6.64] ;  /* 0x0000000c06067981 */ /* 0x000ee2000c1e1900 */
[----:B--2---:R-:W-:-:S06]  /*1510*/  IMAD.WIDE.U32 R8, R5, 0x4, R10 ;  /* 0x0000000405087825 */ /* 0x004fcc00078e000a */
[----:B------:R-:W3:Y:S01]  /*1520*/  LDG.E R9, desc[UR12][R8.64] ;  /* 0x0000000c08097981 */ /* 0x000ee2000c1e1900 */
[----:B------:R-:W-:Y:S02]  /*1530*/  LOP3.LUT P3, RZ, R26, 0xff, RZ, 0xc0, !PT ;  /* 0x000000ff1aff7812 */ /* 0x000fe4000786c0ff */
[----:B-1----:R-:W-:-:S05]  /*1540*/  IADD3 R11, P0, PT, R5, UR8, RZ ;  /* 0x00000008050b7c10 */ /* 0x002fca000ff1e0ff */
[----:B------:R-:W-:Y:S01]  /*1550*/  IMAD.X R10, RZ, RZ, UR9, P0 ;  /* 0x00000009ff0a7e24 */ /* 0x000fe200080e06ff */
[----:B------:R-:W-:-:S04]  /*1560*/  ISETP.LT.U32.AND P0, PT, R11, R24, PT ;  /* 0x000000180b00720c */ /* 0x000fc80003f01070 */
[----:B------:R-:W-:-:S04]  /*1570*/  ISETP.LT.AND.EX P0, PT, R10, R3, PT, P0 ;  /* 0x000000030a00720c */ /* 0x000fc80003f01300 */
[----:B------:R-:W-:Y:S02]  /*1580*/  SEL R5, R11, R24, P0 ;  /* 0x000000180b057207 */ /* 0x000fe40000000000 */
[CC--:B---3--:R-:W-:Y:S02]  /*1590*/  ISETP.NE.AND P2, PT, R6.reuse, R9.reuse, P3 ;  /* 0x000000090600720c */ /* 0x0c8fe40001f45270 */
        /* <DEDUP_REMOVED lines=8> */
.L_x_267:
[----:B------:R-:W-:Y:S05]  /*1620*/  BSYNC.RECONVERGENT B1 ;  /* 0x0000000000017941 */ /* 0x000fea0003800200 */
.L_x_266:
[----:B------:R-:W-:-:S13]  /*1630*/  ISETP.GE.U32.AND P0, PT, R2, 0x100, PT ;  /* 0x000001000200780c */ /* 0x000fda0003f06070 */
        /* <DEDUP_REMOVED lines=25> */
.L_x_278:
[----:B------:R-:W-:Y:S05]  /*17d0*/  BSYNC.RECONVERGENT B1 ;  /* 0x0000000000017941 */ /* 0x000fea0003800200 */
.L_x_277:
        /* <DEDUP_REMOVED lines=23> */
.L_x_280:
[----:B------:R-:W-:Y:S05]  /*1950*/  BSYNC.RECONVERGENT B1 ;  /* 0x0000000000017941 */ /* 0x000fea0003800200 */
.L_x_279:
        /* <DEDUP_REMOVED lines=20> */
.L_x_282:
[----:B------:R-:W-:Y:S05]  /*1aa0*/  BSYNC.RECONVERGENT B1 ;  /* 0x0000000000017941 */ /* 0x000fea0003800200 */
.L_x_281:
        /* <DEDUP_REMOVED lines=20> */
.L_x_284:
[----:B------:R-:W-:Y:S05]  /*1bf0*/  BSYNC.RECONVERGENT B1 ;  /* 0x0000000000017941 */ /* 0x000fea0003800200 */
.L_x_283:
        /* <DEDUP_REMOVED lines=20> */
.L_x_286:
[----:B------:R-:W-:Y:S05]  /*1d40*/  BSYNC.RECONVERGENT B1 ;  /* 0x0000000000017941 */ /* 0x000fea0003800200 */
.L_x_285:
[----:B------:R-:W-:Y:S04]  /*1d50*/  BSSY.RECONVERGENT B1, `(.L_x_287) ;  /* 0x000000b000017945 */ /* 0x000fe80003800200 */
[----:B------:R-:W-:Y:S05]  /*1d60*/  @P1 BRA `(.L_x_288) ;  /* 0x0000000000241947 */ /* 0x000fea0003800000 */
[----:B--2---:R-:W2:Y:S01]  /*1d70*/  S2R R6, SR_CgaCtaId ;  /* 0x0000000000067919 */ /* 0x004ea20000008800 */
[----:B0-----:R-:W-:Y:S02]  /*1d80*/  MOV R5, 0x400 ;  /* 0x0000040000057802 */ /* 0x001fe40000000f00 */
[----:B------:R-:W-:-:S04]  /*1d90*/  SHF.R.U32.HI R2, RZ, 0x1, R4 ;  /* 0x00000001ff027819 */ /* 0x000fc80000011604 */
[----:B------:R-:W-:Y:S02]  /*1da0*/  LOP3.LUT R2, R2, 0x1f0, RZ, 0xc0, !PT ;  /* 0x000001f002027812 */ /* 0x000fe400078ec0ff */
[----:B--2---:R-:W-:-:S05]  /*1db0*/  LEA R5, R6, R5, 0x18 ;  /* 0x0000000506057211 */ /* 0x004fca00078ec0ff */
[----:B------:R-:W-:Y:S02]  /*1dc0*/  IMAD.IADD R5, R2, 0x1, R5 ;  /* 0x0000000102057824 */ /* 0x000fe400078e0205 */
[----:B------:R-:W-:-:S03]  /*1dd0*/  IMAD.MOV.U32 R2, RZ, RZ, R24 ;  /* 0x000000ffff027224 */ /* 0x000fc600078e0018 */
[----:B------:R0:W-:Y:S04]  /*1de0*/  STS.U8 [R5+0x8], R26 ;  /* 0x0000081a05007388 */ /* 0x0001e80000000000 */
[----:B------:R0:W-:Y:S02]  /*1df0*/  STS.64 [R5+0x10], R2 ;  /* 0x0000100205007388 */ /* 0x0001e40000000a00 */
.L_x_288:
[----:B------:R-:W-:Y:S05]  /*1e00*/  BSYNC.RECONVERGENT B1 ;  /* 0x0000000000017941 */ /* 0x000fea0003800200 */
.L_x_287:
[----:B------:R-:W-:Y:S01]  /*1e10*/  BAR.SYNC.DEFER_BLOCKING 0x0 ;  /* 0x0000000000007b1d */ /* 0x000fe20000010000 */
[----:B------:R-:W-:-:S13]  /*1e20*/  ISETP.NE.AND P1, PT, R4, RZ, PT ;  /* 0x000000ff0400720c */ /* 0x000fda0003f25270 */
[----:B------:R-:W-:Y:S05]  /*1e30*/  @P1 BRA `(.L_x_289) ;  /* 0x0000003c00e81947 */ /* 0x000fea0003800000 */
[----:B------:R-:W5:Y:S01]  /*1e40*/  S2UR UR5, SR_CgaCtaId ;  /* 0x00000000000579c3 */ /* 0x000f620000008800 */
[----:B------:R-:W-:Y:S01]  /*1e50*/  UMOV UR4, 0x400 ;  /* 0x0000040000047882 */ /* 0x000fe20000000000 */
[----:B------:R-:W-:Y:S01]  /*1e60*/  LOP3.LUT P4, RZ, R26, 0xff, RZ, 0xc0, !PT ;  /* 0x000000ff1aff7812 */ /* 0x000fe2000788c0ff */
[----:B-----5:R-:W-:-:S09]  /*1e70*/  ULEA UR4, UR5, UR4, 0x18 ;  /* 0x0000000405047291 */ /* 0x020fd2000f8ec0ff */
[----:B0-----:R-:W0:Y:S04]  /*1e80*/  LDS.U8 R2, [UR4+0x18] ;  /* 0x00001804ff027984 */ /* 0x001e280008000000 */
[----:B------:R-:W5:Y:S04]  /*1e90*/  LDS.64 R8, [UR4+0x20] ;  /* 0x00002004ff087984 */ /* 0x000f680008000a00 */
[----:B------:R-:W1:Y:S04]  /*1ea0*/  LDS.U8 R14, [UR4+0x28] ;  /* 0x00002804ff0e7984 */ /* 0x000e680008000000 */
[----:B--2-4-:R-:W2:Y:S04]  /*1eb0*/  LDS.64 R6, [UR4+0x30] ;  /* 0x00003004ff067984 */ /* 0x014ea80008000a00 */
[----:B------:R-:W4:Y:S04]  /*1ec0*/  LDS.U8 R16, [UR4+0x38] ;  /* 0x00003804ff107984 */ /* 0x000f280008000000 */
[----:B------:R-:W4:Y:S04]  /*1ed0*/  LDS.64 R10, [UR4+0x40] ;  /* 0x00004004ff0a7984 */ /* 0x000f280008000a00 */
[----:B------:R-:W4:Y:S04]  /*1ee0*/  LDS.U8 R12, [UR4+0x48] ;  /* 0x00004804ff0c7984 */ /* 0x000f280008000000 */
[----:B------:R-:W4:Y:S04]  /*1ef0*/  LDS.64 R4, [UR4+0x50] ;  /* 0x00005004ff047984 */ /* 0x000f280008000a00 */
[----:B------:R-:W4:Y:S01]  /*1f00*/  LDS.U8 R17, [UR4+0x58] ;  /* 0x00005804ff117984 */ /* 0x000f220008000000 */
[----:B0-----:R-:W-:-:S04]  /*1f10*/  ISETP.NE.AND P2, PT, R2, RZ, PT ;  /* 0x000000ff0200720c */ /* 0x001fc80003f45270 */
[----:B------:R-:W-:Y:S02]  /*1f20*/  @P4 SEL R2, R26, 0x1, !P2 ;  /* 0x000000011a024807 */ /* 0x000fe40005000000 */
[-C--:B-----5:R-:W-:Y:S01]  /*1f30*/  ISETP.LT.U32.AND P0, PT, R8, R24.reuse, PT ;  /* 0x000000180800720c */ /* 0x0a0fe20003f01070 */
[----:B------:R-:W-:Y:S01]  /*1f40*/  LDS.U8 R26, [UR4+0x78] ;  /* 0x00007804ff1a7984 */ /* 0x000fe20008000000 */
[----:B------:R-:W-:Y:S02]  /*1f50*/  LOP3.LUT P3, RZ, R2, 0xff, RZ, 0xc0, !PT ;  /* 0x000000ff02ff7812 */ /* 0x000fe4000786c0ff */
[----:B------:R-:W-:Y:S02]  /*1f60*/  ISETP.LT.AND.EX P0, PT, R9, R3, PT, P0 ;  /* 0x000000030900720c */ /* 0x000fe40003f01300 */
[----:B-1----:R-:W-:Y:S02]  /*1f70*/  ISETP.NE.AND P5, PT, R14, RZ, PT ;  /* 0x000000ff0e00720c */ /* 0x002fe40003fa5270 */
[----:B---3--:R-:W-:-:S02]  /*1f80*/  @P2 SEL R24, R8, R24, P0 ;  /* 0x0000001808182207 */ /* 0x008fc40000000000 */
[C---:B------:R-:W-:Y:S02]  /*1f90*/  @P2 SEL R3, R9.reuse, R3, P0 ;  /* 0x0000000309032207 */ /* 0x040fe40000000000 */
[----:B------:R-:W-:Y:S02]  /*1fa0*/  SEL R13, R8, R24, !P4 ;  /* 0x00000018080d7207 */ /* 0x000fe40006000000 */
[----:B------:R-:W-:Y:S02]  /*1fb0*/  SEL R3, R9, R3, !P4 ;  /* 0x0000000309037207 */ /* 0x000fe40006000000 */
[----:B--2---:R-:W-:Y:S01]  /*1fc0*/  ISETP.LT.U32.AND P0, PT, R6, R13, PT ;  /* 0x0000000d0600720c */ /* 0x004fe20003f01070 */
[----:B------:R-:W0:Y:S01]  /*1fd0*/  LDS.64 R8, [UR4+0x60] ;  /* 0x00006004ff087984 */ /* 0x000e220008000a00 */
[----:B------:R-:W-:Y:S02]  /*1fe0*/  @P3 SEL R14, R2, 0x1, !P5 ;  /* 0x00000001020e3807 */ /* 0x000fe40006800000 */
[----:B------:R-:W-:-:S02]  /*1ff0*/  ISETP.LT.AND.EX P0, PT, R7, R3, PT, P0 ;  /* 0x000000030700720c */ /* 0x000fc40003f01300 */
[----:B------:R-:W-:Y:S02]  /*2000*/  LOP3.LUT P2, RZ, R14, 0xff, RZ, 0xc0, !PT ;  /* 0x000000ff0eff7812 */ /* 0x000fe4000784c0ff */
[----:B------:R-:W-:Y:S02]  /*2010*/  @P5 SEL R13, R6, R13, P0 ;  /* 0x0000000d060d5207 */ /* 0x000fe40000000000 */
[----:B----4-:R-:W-:Y:S02]  /*2020*/  ISETP.NE.AND P4, PT, R16, RZ, PT ;  /* 0x000000ff1000720c */ /* 0x010fe40003f85270 */
[C---:B------:R-:W-:Y:S02]  /*2030*/  @P5 SEL R3, R7.reuse, R3, P0 ;  /* 0x0000000307035207 */ /* 0x040fe40000000000 */
[----:B------:R-:W-:Y:S02]  /*2040*/  SEL R13, R6, R13, !P3 ;  /* 0x0000000d060d7207 */ /* 0x000fe40005800000 */
[----:B------:R-:W-:-:S02]  /*2050*/  SEL R15, R7, R3, !P3 ;  /* 0x00000003070f7207 */ /* 0x000fc40005800000 */
[----:B------:R-:W-:Y:S01]  /*2060*/  ISETP.LT.U32.AND P0, PT, R10, R13, PT ;  /* 0x0000000d0a00720c */ /* 0x000fe20003f01070 */
[----:B------:R-:W-:Y:S01]  /*2070*/  LDS.64 R6, [UR4+0x70] ;  /* 0x00007004ff067984 */ /* 0x000fe20008000a00 */
[----:B------:R-:W-:Y:S02]  /*2080*/  @P2 SEL R16, R14, 0x1, !P4 ;  /* 0x000000010e102807 */ /* 0x000fe40006000000 */
[----:B------:R-:W-:Y:S01]  /*2090*/  ISETP.LT.AND.EX P0, PT, R11, R15, PT, P0 ;  /* 0x0000000f0b00720c */ /* 0x000fe20003f01300 */
[----:B------:R-:W1:Y:S01]  /*20a0*/  LDS.U8 R14, [UR4+0x68] ;  /* 0x00006804ff0e7984 */ /* 0x000e620008000000 */
[----:B------:R-:W-:Y:S02]  /*20b0*/  ISETP.NE.AND P3, PT, R12, RZ, PT ;  /* 0x000000ff0c00720c */ /* 0x000fe40003f65270 */
[----:B------:R-:W-:Y:S01]  /*20c0*/  @P4 SEL R13, R10, R13, P0 ;  /* 0x0000000d0a0d4207 */ /* 0x000fe20000000000 */
[----:B------:R-:W2:Y:S01]  /*20d0*/  LDS.64 R2, [UR4+0x80] ;  /* 0x00008004ff027984 */ /* 0x000ea20008000a00 */
[----:B------:R-:W-:-:S02]  /*20e0*/  LOP3.LUT P5, RZ, R16, 0xff, RZ, 0xc0, !PT ;  /* 0x000000ff10ff7812 */ /* 0x000fc400078ac0ff */
[C---:B------:R-:W-:Y:S02]  /*20f0*/  @P4 SEL R15, R11.reuse, R15, P0 ;  /* 0x0000000f0b0f4207 */ /* 0x040fe40000000000 */
[----:B------:R-:W-:Y:S02]  /*2100*/  SEL R13, R10, R13, !P2 ;  /* 0x0000000d0a0d7207 */ /* 0x000fe40005000000 */
[----:B------:R-:W-:Y:S02]  /*2110*/  SEL R15, R11, R15, !P2 ;  /* 0x0000000f0b0f7207 */ /* 0x000fe40005000000 */
[----:B------:R-:W-:Y:S02]  /*2120*/  ISETP.LT.U32.AND P0, PT, R4, R13, PT ;  /* 0x0000000d0400720c */ /* 0x000fe40003f01070 */
[----:B------:R-:W-:Y:S02]  /*2130*/  ISETP.NE.AND P2, PT, R17, RZ, PT ;  /* 0x000000ff1100720c */ /* 0x000fe40003f45270 */
[----:B------:R-:W-:-:S02]  /*2140*/  ISETP.LT.AND.EX P0, PT, R5, R15, PT, P0 ;  /* 0x0000000f0500720c */ /* 0x000fc40003f01300 */
[----:B------:R-:W-:Y:S02]  /*2150*/  @P5 SEL R12, R16, 0x1, !P3 ;  /* 0x00000001100c5807 */ /* 0x000fe40005800000 */
[C---:B------:R-:W-:Y:S02]  /*2160*/  @P3 SEL R13, R4.reuse, R13, P0 ;  /* 0x0000000d040d3207 */ /* 0x040fe40000000000 */
[C---:B------:R-:W-:Y:S02]  /*2170*/  @P3 SEL R15, R5.reuse, R15, P0 ;  /* 0x0000000f050f3207 */ /* 0x040fe40000000000 */
[----:B------:R-:W-:Y:S02]  /*2180*/  SEL R11, R4, R13, !P5 ;  /* 0x0000000d040b7207 */ /* 0x000fe40006800000 */
[----:B------:R-:W-:Y:S02]  /*2190*/  LOP3.LUT P4, RZ, R12, 0xff, RZ, 0xc0, !PT ;  /* 0x000000ff0cff7812 */ /* 0x000fe4000788c0ff */
[----:B------:R-:W-:-:S02]  /*21a0*/  SEL R13, R5, R15, !P5 ;  /* 0x0000000f050d7207 */ /* 0x000fc40006800000 */
[----:B0-----:R-:W-:-:S04]  /*21b0*/  ISETP.LT.U32.AND P0, PT, R8, R11, PT ;  /* 0x0000000b0800720c */ /* 0x001fc80003f01070 */
[----:B------:R-:W-:-:S04]  /*21c0*/  ISETP.LT.AND.EX P0, PT, R9, R13, PT, P0 ;  /* 0x0000000d0900720c */ /* 0x000fc80003f01300 */
[----:B------:R-:W-:Y:S02]  /*21d0*/  @P2 SEL R11, R8, R11, P0 ;  /* 0x0000000b080b2207 */ /* 0x000fe40000000000 */
[----:B------:R-:W-:Y:S02]  /*21e0*/  @P4 SEL R17, R12, 0x1, !P2 ;  /* 0x000000010c114807 */ /* 0x000fe40005000000 */
[----:B-1----:R-:W-:Y:S02]  /*21f0*/  ISETP.NE.AND P3, PT, R14, RZ, PT ;  /* 0x000000ff0e00720c */ /* 0x002fe40003f65270 */
[----:B------:R-:W-:Y:S02]  /*2200*/  @P2 SEL R13, R9, R13, P0 ;  /* 0x0000000d090d2207 */ /* 0x000fe40000000000 */
[----:B------:R-:W-:Y:S02]  /*2210*/  SEL R5, R8, R11, !P4 ;  /* 0x0000000b08057207 */ /* 0x000fe40006000000 */
[----:B------:R-:W-:-:S02]  /*2220*/  LOP3.LUT P5, RZ, R17, 0xff, RZ, 0xc0, !PT ;  /* 0x000000ff11ff7812 */ /* 0x000fc400078ac0ff */
[----:B------:R-:W-:Y:S02]  /*2230*/  SEL R9, R9, R13, !P4 ;  /* 0x0000000d09097207 */ /* 0x000fe40006000000 */
[----:B------:R-:W-:Y:S02]  /*2240*/  ISETP.LT.U32.AND P0, PT, R6, R5, PT ;  /* 0x000000050600720c */ /* 0x000fe40003f01070 */
[----:B------:R-:W-:Y:S02]  /*2250*/  ISETP.NE.AND P4, PT, R26, RZ, PT ;  /* 0x000000ff1a00720c */ /* 0x000fe40003f85270 */
[----:B------:R-:W-:-:S04]  /*2260*/  ISETP.LT.AND.EX P0, PT, R7, R9, PT, P0 ;  /* 0x000000090700720c */ /* 0x000fc80003f01300 */
[C---:B------:R-:W-:Y:S02]  /*2270*/  @P3 SEL R5, R6.reuse, R5, P0 ;  /* 0x0000000506053207 */ /* 0x040fe40000000000 */
[----:B------:R-:W-:Y:S02]  /*2280*/  @P5 SEL R14, R17, 0x1, !P3 ;  /* 0x00000001110e5807 */ /* 0x000fe40005800000 */
[C---:B------:R-:W-:Y:S02]  /*2290*/  @P3 SEL R9, R7.reuse, R9, P0 ;  /* 0x0000000907093207 */ /* 0x040fe40000000000 */
[----:B------:R-:W-:Y:S02]  /*22a0*/  SEL R5, R6, R5, !P5 ;  /* 0x0000000506057207 */ /* 0x000fe40006800000 */
[----:B------:R-:W-:Y:S02]  /*22b0*/  LOP3.LUT P2, RZ, R14, 0xff, RZ, 0xc0, !PT ;  /* 0x000000ff0eff7812 */ /* 0x000fe4000784c0ff */
[----:B------:R-:W-:-:S02]  /*22c0*/  SEL R7, R7, R9, !P5 ;  /* 0x0000000907077207 */ /* 0x000fc40006800000 */
[----:B--2---:R-:W-:-:S04]  /*22d0*/  ISETP.LT.U32.AND P0, PT, R2, R5, PT ;  /* 0x000000050200720c */ /* 0x004fc80003f01070 */
[----:B------:R-:W-:-:S04]  /*22e0*/  ISETP.LT.AND.EX P0, PT, R3, R7, PT, P0 ;  /* 0x000000070300720c */ /* 0x000fc80003f01300 */
[----:B------:R-:W-:Y:S02]  /*22f0*/  @P4 SEL R5, R2, R5, P0 ;  /* 0x0000000502054207 */ /* 0x000fe40000000000 */
[C---:B------:R-:W-:Y:S02]  /*2300*/  @P4 SEL R7, R3.reuse, R7, P0 ;  /* 0x0000000703074207 */ /* 0x040fe40000000000 */
[----:B------:R-:W-:Y:S02]  /*2310*/  @P2 SEL R26, R14, 0x1, !P4 ;  /* 0x000000010e1a2807 */ /* 0x000fe40006000000 */
[----:B------:R-:W-:Y:S02]  /*2320*/  SEL R24, R2, R5, !P2 ;  /* 0x0000000502187207 */ /* 0x000fe40005000000 */
[----:B------:R-:W-:Y:S01]  /*2330*/  SEL R3, R3, R7, !P2 ;  /* 0x0000000703037207 */ /* 0x000fe20005000000 */
[----:B------:R-:W-:Y:S06]  /*2340*/  BRA `(.L_x_289) ;  /* 0x0000003800a47947 */ /* 0x000fec0003800000 */
.L_x_276:
[----:B------:R-:W0:Y:S01]  /*2350*/  S2R R12, SR_LANEID ;  /* 0x00000000000c7919 */ /* 0x000e220000000000 */
[----:B------:R-:W-:Y:S01]  /*2360*/  LOP3.LUT R5, R4, 0x3e0, RZ, 0xc0, !PT ;  /* 0x000003e004057812 */ /* 0x000fe200078ec0ff */
[----:B------:R-:W-:Y:S04]  /*2370*/  BSSY.RECONVERGENT B1, `(.L_x_290) ;  /* 0x0000022000017945 */ /* 0x000fe80003800200 */
[----:B------:R-:W-:Y:S01]  /*2380*/  VIADD R7, R5, 0x20 ;  /* 0x0000002005077836 */ /* 0x000fe20000000000 */
[----:B------:R-:W-:-:S04]  /*2390*/  LOP3.LUT R5, RZ, R5, RZ, 0x33, !PT ;  /* 0x00000005ff057212 */ /* 0x000fc800078e33ff */
[----:B------:R-:W-:Y:S01]  /*23a0*/  ISETP.GT.U32.AND P0, PT, R7, R2, PT ;  /* 0x000000020700720c */ /* 0x000fe20003f04070 */
[----:B------:R-:W-:-:S05]  /*23b0*/  IMAD.IADD R5, R2, 0x1, R5 ;  /* 0x0000000102057824 */ /* 0x000fca00078e0205 */
[----:B------:R-:W-:-:S05]  /*23c0*/  SEL R5, R5, 0x1f, P0 ;  /* 0x0000001f05057807 */ /* 0x000fca0000000000 */
[----:B------:R1:W2:Y:S01]  /*23d0*/  SHFL.DOWN PT, R9, R24, 0x1, R5 ;  /* 0x0820000018097989 */ /* 0x0002a200000e0005 */
[CC--:B0-----:R-:W-:Y:S01]  /*23e0*/  ISETP.GE.AND P0, PT, R12.reuse, R5.reuse, PT ;  /* 0x000000050c00720c */ /* 0x0c1fe20003f06270 */
[C---:B------:R-:W-:Y:S01]  /*23f0*/  VIADD R6, R12.reuse, 0x2 ;  /* 0x000000020c067836 */ /* 0x040fe20000000000 */
[C---:B------:R-:W-:Y:S01]  /*2400*/  ISETP.NE.AND P1, PT, R12.reuse, RZ, PT ;  /* 0x000000ff0c00720c */ /* 0x040fe20003f25270 */
[C---:B------:R-:W-:Y:S02]  /*2410*/  VIADD R10, R12.reuse, 0x8 ;  /* 0x000000080c0a7836 */ /* 0x040fe40000000000 */
        /* <DEDUP_REMOVED lines=11> */
[----:B-1----:R-:W-:-:S04]  /*24d0*/  LOP3.LUT P4, R6, R26, 0xff, RZ, 0xc0, !PT ;  /* 0x000000ff1a067812 */ /* 0x002fc8000788c0ff */
[----:B------:R-:W-:-:S13]  /*24e0*/  PLOP3.LUT P0, PT, P4, P0, PT, 0x2f, 0xf2 ;  /* 0x0000000000f2781c */ /* 0x000fda0002700577 */
[----:B------:R-:W-:Y:S02]  /*24f0*/  @!P0 ISETP.LT.U32.AND P4, PT, R9, R24, PT ;  /* 0x000000180900820c */ /* 0x000fe40003f81070 */
[----:B------:R-:W-:Y:S02]  /*2500*/  @P0 ISETP.NE.AND P6, PT, R6, RZ, PT ;  /* 0x000000ff0600020c */ /* 0x000fe40003fc5270 */
[----:B------:R-:W-:Y:S02]  /*2510*/  @!P0 PRMT R26, R11, 0x7610, R26 ;  /* 0x000076100b1a8816 */ /* 0x000fe4000000001a */
[----:B0-----:R-:W-:Y:S02]  /*2520*/  @!P0 ISETP.LT.AND.EX P4, PT, R10, R3, PT, P4 ;  /* 0x000000030a00820c */ /* 0x001fe40003f81340 */
[----:B------:R-:W-:Y:S02]  /*2530*/  @P0 SEL R6, R7, R26, !P6 ;  /* 0x0000001a07060207 */ /* 0x000fe40007000000 */
[----:B------:R-:W-:-:S02]  /*2540*/  @!P0 SEL R24, R9, R24, P4 ;  /* 0x0000001809188207 */ /* 0x000fc40002000000 */
[----:B------:R-:W-:Y:S02]  /*2550*/  @!P0 SEL R3, R10, R3, P4 ;  /* 0x000000030a038207 */ /* 0x000fe40002000000 */
[----:B------:R-:W-:Y:S02]  /*2560*/  @P0 PRMT R26, R6, 0x7610, R26 ;  /* 0x00007610061a0816 */ /* 0x000fe4000000001a */
[----:B------:R-:W-:Y:S02]  /*2570*/  @P0 SEL R24, R9, R24, !P6 ;  /* 0x0000001809180207 */ /* 0x000fe40007000000 */
[----:B------:R-:W-:-:S07]  /*2580*/  @P0 SEL R3, R10, R3, !P6 ;  /* 0x000000030a030207 */ /* 0x000fce0007000000 */
.L_x_291:
[----:B------:R-:W-:Y:S05]  /*2590*/  BSYNC.RECONVERGENT B1 ;  /* 0x0000000000017941 */ /* 0x000fea0003800200 */
.L_x_290:
[----:B-1----:R-:W-:Y:S01]  /*25a0*/  LOP3.LUT R6, R26, 0xff, RZ, 0xc0, !PT ;  /* 0x000000ff1a067812 */ /* 0x002fe200078ec0ff */
[----:B------:R1:W2:Y:S01]  /*25b0*/  SHFL.DOWN PT, R9, R24, 0x2, R5 ;  /* 0x0840000018097989 */ /* 0x0002a200000e0005 */
[----:B------:R-:W-:Y:S01]  /*25c0*/  ISETP.GT.AND P4, PT, R8, R5, PT ;  /* 0x000000050800720c */ /* 0x000fe20003f84270 */
[----:B------:R-:W-:Y:S02]  /*25d0*/  BSSY.RECONVERGENT B1, `(.L_x_292) ;  /* 0x0000012000017945 */ /* 0x000fe40003800200 */
[----:B------:R1:W4:Y:S04]  /*25e0*/  SHFL.DOWN PT, R8, R3, 0x2, R5 ;  /* 0x0840000003087989 */ /* 0x00032800000e0005 */
[----:B---3--:R1:W3:Y:S01]  /*25f0*/  SHFL.DOWN PT, R7, R6, 0x2, R5 ;  /* 0x0840000006077989 */ /* 0x0082e200000e0005 */
[----:B------:R-:W-:Y:S05]  /*2600*/  @P5 BRA `(.L_x_293) ;  /* 0x0000000000385947 */ /* 0x000fea0003800000 */
[----:B---3--:R-:W-:Y:S01]  /*2610*/  LOP3.LUT P0, RZ, R7, 0xff, RZ, 0xc0, !PT ;  /* 0x000000ff07ff7812 */ /* 0x008fe2000780c0ff */
[----:B0-----:R-:W-:Y:S01]  /*2620*/  IMAD.MOV.U32 R10, RZ, RZ, 0x1 ;  /* 0x00000001ff0a7424 */ /* 0x001fe200078e00ff */
[----:B-1----:R-:W-:-:S04]  /*2630*/  LOP3.LUT P5, R6, R26, 0xff, RZ, 0xc0, !PT ;  /* 0x000000ff1a067812 */ /* 0x002fc800078ac0ff */
[----:B------:R-:W-:-:S13]  /*2640*/  PLOP3.LUT P0, PT, P5, P0, PT, 0x2f, 0xf2 ;  /* 0x0000000000f2781c */ /* 0x000fda0002f00577 */
[----:B--2---:R-:W-:Y:S02]  /*2650*/  @!P0 ISETP.LT.U32.AND P5, PT, R9, R24, PT ;  /* 0x000000180900820c */ /* 0x004fe40003fa1070 */
[----:B------:R-:W-:Y:S02]  /*2660*/  @P0 ISETP.NE.AND P6, PT, R6, RZ, PT ;  /* 0x000000ff0600020c */ /* 0x000fe40003fc5270 */
[----:B------:R-:W-:Y:S02]  /*2670*/  @!P0 PRMT R26, R10, 0x7610, R26 ;  /* 0x000076100a1a8816 */ /* 0x000fe4000000001a */
[----:B----4-:R-:W-:Y:S02]  /*2680*/  @!P0 ISETP.LT.AND.EX P5, PT, R8, R3, PT, P5 ;  /* 0x000000030800820c */ /* 0x010fe40003fa1350 */
[----:B------:R-:W-:Y:S02]  /*2690*/  @P0 SEL R6, R7, R26, !P6 ;  /* 0x0000001a07060207 */ /* 0x000fe40007000000 */
[----:B------:R-:W-:-:S02]  /*26a0*/  @!P0 SEL R24, R9, R24, P5 ;  /* 0x0000001809188207 */ /* 0x000fc40002800000 */
[----:B------:R-:W-:Y:S02]  /*26b0*/  @!P0 SEL R3, R8, R3, P5 ;  /* 0x0000000308038207 */ /* 0x000fe40002800000 */
[----:B------:R-:W-:Y:S02]  /*26c0*/  @P0 PRMT R26, R6, 0x7610, R26 ;  /* 0x00007610061a0816 */ /* 0x000fe4000000001a */
[----:B------:R-:W-:Y:S02]  /*26d0*/  @P0 SEL R24, R9, R24, !P6 ;  /* 0x0000001809180207 */ /* 0x000fe40007000000 */
[----:B------:R-:W-:-:S07]  /*26e0*/  @P0 SEL R3, R8, R3, !P6 ;  /* 0x0000000308030207 */ /* 0x000fce0007000000 */
.L_x_293:
[----:B------:R-:W-:Y:S05]  /*26f0*/  BSYNC.RECONVERGENT B1 ;  /* 0x0000000000017941 */ /* 0x000fea0003800200 */
.L_x_292:
[----:B-1----:R-:W-:Y:S01]  /*2700*/  LOP3.LUT R6, R26, 0xff, RZ, 0xc0, !PT ;  /* 0x000000ff1a067812 */ /* 0x002fe200078ec0ff */
[----:B--2---:R1:W2:Y:S01]  /*2710*/  SHFL.DOWN PT, R9, R24, 0x4, R5 ;  /* 0x0880000018097989 */ /* 0x0042a200000e0005 */
[----:B------:R-:W-:Y:S03]  /*2720*/  BSSY.RECONVERGENT B1, `(.L_x_294) ;  /* 0x0000012000017945 */ /* 0x000fe60003800200 */
[----:B----4-:R1:W4:Y:S04]  /*2730*/  SHFL.DOWN PT, R8, R3, 0x4, R5 ;  /* 0x0880000003087989 */ /* 0x01032800000e0005 */
        /* <DEDUP_REMOVED lines=16> */
.L_x_295:
[----:B------:R-:W-:Y:S05]  /*2840*/  BSYNC.RECONVERGENT B1 ;  /* 0x0000000000017941 */ /* 0x000fea0003800200 */
.L_x_294:
        /* <DEDUP_REMOVED lines=20> */
.L_x_297:
[----:B------:R-:W-:Y:S05]  /*2990*/  BSYNC.RECONVERGENT B1 ;  /* 0x0000000000017941 */ /* 0x000fea0003800200 */
.L_x_296:
[----:B----4-:R-:W-:Y:S01]  /*29a0*/  LOP3.LUT R8, R26, 0xff, RZ, 0xc0, !PT ;  /* 0x000000ff1a087812 */ /* 0x010fe200078ec0ff */
[----:B--2---:R2:W4:Y:S01]  /*29b0*/  SHFL.DOWN PT, R9, R24, 0x10, R5 ;  /* 0x0a00000018097989 */ /* 0x00452200000e0005 */
[----:B------:R-:W-:Y:S03]  /*29c0*/  BSSY.RECONVERGENT B1, `(.L_x_298) ;  /* 0x0000012000017945 */ /* 0x000fe60003800200 */
[----:B---3--:R2:W3:Y:S04]  /*29d0*/  SHFL.DOWN PT, R7, R8, 0x10, R5 ;  /* 0x0a00000008077989 */ /* 0x0084e800000e0005 */
[----:B-1----:R2:W1:Y:S01]  /*29e0*/  SHFL.DOWN PT, R6, R3, 0x10, R5 ;  /* 0x0a00000003067989 */ /* 0x00246200000e0005 */
[----:B------:R-:W-:Y:S05]  /*29f0*/  @P4 BRA `(.L_x_299) ;  /* 0x0000000000384947 */ /* 0x000fea0003800000 */
[----:B---3--:R-:W-:Y:S01]  /*2a00*/  LOP3.LUT P0, RZ, R7, 0xff, RZ, 0xc0, !PT ;  /* 0x000000ff07ff7812 */ /* 0x008fe2000780c0ff */
[----:B--2---:R-:W-:Y:S01]  /*2a10*/  IMAD.MOV.U32 R8, RZ, RZ, 0x1 ;  /* 0x00000001ff087424 */ /* 0x004fe200078e00ff */
[----:B------:R-:W-:-:S04]  /*2a20*/  LOP3.LUT P2, R5, R26, 0xff, RZ, 0xc0, !PT ;  /* 0x000000ff1a057812 */ /* 0x000fc8000784c0ff */
[----:B------:R-:W-:-:S13]  /*2a30*/  PLOP3.LUT P0, PT, P2, P0, PT, 0x2f, 0xf2 ;  /* 0x0000000000f2781c */ /* 0x000fda0001700577 */
[----:B----4-:R-:W-:Y:S02]  /*2a40*/  @!P0 ISETP.LT.U32.AND P2, PT, R9, R24, PT ;  /* 0x000000180900820c */ /* 0x010fe40003f41070 */
[----:B------:R-:W-:Y:S02]  /*2a50*/  @P0 ISETP.NE.AND P3, PT, R5, RZ, PT ;  /* 0x000000ff0500020c */ /* 0x000fe40003f65270 */
[----:B------:R-:W-:Y:S02]  /*2a60*/  @!P0 PRMT R26, R8, 0x7610, R26 ;  /* 0x00007610081a8816 */ /* 0x000fe4000000001a */
[----:B-1----:R-:W-:Y:S02]  /*2a70*/  @!P0 ISETP.LT.AND.EX P2, PT, R6, R3, PT, P2 ;  /* 0x000000030600820c */ /* 0x002fe40003f41320 */
[----:B------:R-:W-:Y:S02]  /*2a80*/  @P0 SEL R5, R7, R26, !P3 ;  /* 0x0000001a07050207 */ /* 0x000fe40005800000 */
[----:B------:R-:W-:-:S02]  /*2a90*/  @!P0 SEL R24, R9, R24, P2 ;  /* 0x0000001809188207 */ /* 0x000fc40001000000 */
[C---:B------:R-:W-:Y:S02]  /*2aa0*/  @!P0 SEL R3, R6.reuse, R3, P2 ;  /* 0x0000000306038207 */ /* 0x040fe40001000000 */
[----:B------:R-:W-:Y:S02]  /*2ab0*/  @P0 PRMT R26, R5, 0x7610, R26 ;  /* 0x00007610051a0816 */ /* 0x000fe4000000001a */
[----:B------:R-:W-:Y:S02]  /*2ac0*/  @P0 SEL R24, R9, R24, !P3 ;  /* 0x0000001809180207 */ /* 0x000fe40005800000 */
[----:B------:R-:W-:-:S07]  /*2ad0*/  @P0 SEL R3, R6, R3, !P3 ;  /* 0x0000000306030207 */ /* 0x000fce0005800000 */
.L_x_299:
[----:B------:R-:W-:Y:S05]  /*2ae0*/  BSYNC.RECONVERGENT B1 ;  /* 0x0000000000017941 */ /* 0x000fea0003800200 */
.L_x_298:
[----:B------:R-:W-:Y:S04]  /*2af0*/  BSSY.RECONVERGENT B1, `(.L_x_300) ;  /* 0x000000b000017945 */ /* 0x000fe80003800200 */
[----:B------:R-:W-:Y:S05]  /*2b00*/  @P1 BRA `(.L_x_301) ;  /* 0x0000000000241947 */ /* 0x000fea0003800000 */
[----:B---3--:R-:W3:Y:S01]  /*2b10*/  S2R R7, SR_CgaCtaId ;  /* 0x0000000000077919 */ /* 0x008ee20000008800 */
[----:B-1----:R-:W-:Y:S01]  /*2b20*/  MOV R6, 0x400 ;  /* 0x0000040000067802 */ /* 0x002fe20000000f00 */
[----:B------:R-:W-:Y:S01]  /*2b30*/  IMAD.MOV.U32 R25, RZ, RZ, R3 ;  /* 0x000000ffff197224 */ /* 0x000fe200078e0003 */
[----:B--2---:R-:W-:-:S04]  /*2b40*/  SHF.R.U32.HI R5, RZ, 0x1, R4 ;  /* 0x00000001ff057819 */ /* 0x004fc80000011604 */
[----:B------:R-:W-:Y:S02]  /*2b50*/  LOP3.LUT R5, R5, 0x1f0, RZ, 0xc0, !PT ;  /* 0x000001f005057812 */ /* 0x000fe400078ec0ff */
[----:B---3--:R-:W-:-:S05]  /*2b60*/  LEA R6, R7, R6, 0x18 ;  /* 0x0000000607067211 */ /* 0x008fca00078ec0ff */
[----:B------:R-:W-:-:S05]  /*2b70*/  IMAD.IADD R5, R5, 0x1, R6 ;  /* 0x0000000105057824 */ /* 0x000fca00078e0206 */
[----:B------:R1:W-:Y:S04]  /*2b80*/  STS.64 [R5+0x10], R24 ;  /* 0x0000101805007388 */ /* 0x0003e80000000a00 */
[----:B------:R1:W-:Y:S02]  /*2b90*/  STS.U8 [R5+0x8], R26 ;  /* 0x0000081a05007388 */ /* 0x0003e40000000000 */
.L_x_301:
[----:B------:R-:W-:Y:S05]  /*2ba0*/  BSYNC.RECONVERGENT B1 ;  /* 0x0000000000017941 */ /* 0x000fea0003800200 */
.L_x_300:
[----:B------:R-:W-:Y:S01]  /*2bb0*/  BAR.SYNC.DEFER_BLOCKING 0x0 ;  /* 0x0000000000007b1d */ /* 0x000fe20000010000 */
[----:B------:R-:W-:-:S13]  /*2bc0*/  ISETP.NE.AND P1, PT, R4, RZ, PT ;  /* 0x000000ff0400720c */ /* 0x000fda0003f25270 */
[----:B------:R-:W-:Y:S05]  /*2bd0*/  @P1 BRA `(.L_x_289) ;  /* 0x0000003000801947 */ /* 0x000fea0003800000 */
[C---:B------:R-:W-:Y:S02]  /*2be0*/  ISETP.GE.U32.AND P0, PT, R2.reuse, 0x21, PT ;  /* 0x000000210200780c */ /* 0x040fe40003f06070 */
[C---:B------:R-:W-:Y:S02]  /*2bf0*/  ISETP.GE.U32.AND P2, PT, R2.reuse, 0x41, PT ;  /* 0x000000410200780c */ /* 0x040fe40003f46070 */
[C---:B------:R-:W-:Y:S02]  /*2c00*/  ISETP.GE.U32.AND P3, PT, R2.reuse, 0x61, PT ;  /* 0x000000610200780c */ /* 0x040fe40003f66070 */
[----:B------:R-:W-:-:S07]  /*2c10*/  ISETP.GE.U32.AND P4, PT, R2, 0x81, PT ;  /* 0x000000810200780c */ /* 0x000fce0003f86070 */
[----:B------:R-:W-:Y:S06]  /*2c20*/  @!P0 BRA `(.L_x_302) ;  /* 0x00000000003c8947 */ /* 0x000fec0003800000 */
[----:B------:R-:W5:Y:S01]  /*2c30*/  S2UR UR5, SR_CgaCtaId ;  /* 0x00000000000579c3 */ /* 0x000f620000008800 */
[----:B------:R-:W-:Y:S01]  /*2c40*/  UMOV UR4, 0x400 ;  /* 0x0000040000047882 */ /* 0x000fe20000000000 */
[----:B------:R-:W-:Y:S01]  /*2c50*/  LOP3.LUT P5, RZ, R26, 0xff, RZ, 0xc0, !PT ;  /* 0x000000ff1aff7812 */ /* 0x000fe200078ac0ff */
[----:B-----5:R-:W-:-:S09]  /*2c60*/  ULEA UR4, UR5, UR4, 0x18 ;  /* 0x0000000405047291 */ /* 0x020fd2000f8ec0ff */
[----:B-1----:R-:W1:Y:S04]  /*2c70*/  LDS.U8 R6, [UR4+0x18] ;  /* 0x00001804ff067984 */ /* 0x002e680008000000 */
[----:B--2---:R-:W2:Y:S01]  /*2c80*/  LDS.64 R4, [UR4+0x20] ;  /* 0x00002004ff047984 */ /* 0x004ea20008000a00 */
[----:B-1----:R-:W-:Y:S02]  /*2c90*/  ISETP.NE.AND P6, PT, R6, RZ, PT ;  /* 0x000000ff0600720c */ /* 0x002fe40003fc5270 */
        /* <DEDUP_REMOVED lines=8> */
.L_x_302:
[----:B------:R-:W-:Y:S01]  /*2d20*/  ISETP.GE.U32.AND P5, PT, R2, 0xa1, PT ;  /* 0x000000a10200780c */ /* 0x000fe20003fa6070 */
[----:B------:R-:W-:-:S12]  /*2d30*/  @!P2 BRA `(.L_x_303) ;  /* 0x00000000003ca947 */ /* 0x000fd80003800000 */
        /* <DEDUP_REMOVED lines=15> */
.L_x_303:
        /* <DEDUP_REMOVED lines=17> */
.L_x_304:
[----:B------:R-:W-:Y:S01]  /*2f40*/  ISETP.GE.U32.AND P3, PT, R2, 0xe1, PT ;  /* 0x000000e10200780c */ /* 0x000fe20003f66070 */
[----:B------:R-:W-:-:S12]  /*2f50*/  @!P4 BRA `(.L_x_305) ;  /* 0x00000000003cc947 */ /* 0x000fd80003800000 */
[----:B------:R-:W5:Y:S01]  /*2f60*/  S2UR UR5, SR_CgaCtaId ;  /* 0x00000000000579c3 */ /* 0x000f620000008800 */
[----:B------:R-:W-:Y:S01]  /*2f70*/  UMOV UR4, 0x400 ;  /* 0x0000040000047882 */ /* 0x000fe20000000000 */
[----:B------:R-:W-:Y:S01]  /*2f80*/  LOP3.LUT P4, RZ, R26, 0xff, RZ, 0xc0, !PT ;  /* 0x000000ff1aff7812 */ /* 0x000fe2000788c0ff */
[----:B-----5:R-:W-:-:S09]  /*2f90*/  ULEA UR4, UR5, UR4, 0x18 ;  /* 0x0000000405047291 */ /* 0x020fd2000f8ec0ff */
[----:B------:R-:W5:Y:S04]  /*2fa0*/  LDS.U8 R2, [UR4+0x48] ;  /* 0x00004804ff027984 */ /* 0x000f680008000000 */
[----:B-12---:R-:W1:Y:S01]  /*2fb0*/  LDS.64 R4, [UR4+0x50] ;  /* 0x00005004ff047984 */ /* 0x006e620008000a00 */
[----:B-----5:R-:W-:Y:S02]  /*2fc0*/  ISETP.NE.AND P6, PT, R2, RZ, PT ;  /* 0x000000ff0200720c */ /* 0x020fe40003fc5270 */
[----:B-1----:R-:W-:Y:S02]  /*2fd0*/  ISETP.LT.U32.AND P0, PT, R4, R24, PT ;  /* 0x000000180400720c */ /* 0x002fe40003f01070 */
[----:B------:R-:W-:Y:S02]  /*2fe0*/  @P4 SEL R2, R26, 0x1, !P6 ;  /* 0x000000011a024807 */ /* 0x000fe40007000000 */
[----:B------:R-:W-:-:S02]  /*2ff0*/  ISETP.LT.AND.EX P0, PT, R5, R3, PT, P0 ;  /* 0x000000030500720c */ /* 0x000fc40003f01300 */
[----:B------:R-:W-:-:S05]  /*3000*/  PRMT R26, R2, 0x7610, R26 ;  /* 0x00007610021a7816 */ /* 0x000fca000000001a */
[C---:B------:R-:W-:Y:S02]  /*3010*/  @P6 SEL R24, R4.reuse, R24, P0 ;  /* 0x0000001804186207 */ /* 0x040fe40000000000 */
[C---:B------:R-:W-:Y:S02]  /*3020*/  @P6 SEL R3, R5.reuse, R3, P0 ;  /* 0x0000000305036207 */ /* 0x040fe40000000000 */
[----:B------:R-:W-:Y:S02]  /*3030*/  SEL R24, R4, R24, !P4 ;  /* 0x0000001804187207 */ /* 0x000fe40006000000 */
[----:B------:R-:W-:-:S07]  /*3040*/  SEL R3, R5, R3, !P4 ;  /* 0x0000000305037207 */ /* 0x000fce0006000000 */
.L_x_305:
[----:B------:R-:W-:Y:S05]  /*3050*/  @!P5 BRA `(.L_x_306) ;  /* 0x00000000003cd947 */ /* 0x000fea0003800000 */
        /* <DEDUP_REMOVED lines=15> */
.L_x_306:
        /* <DEDUP_REMOVED lines=16> */
.L_x_307:
        /* <DEDUP_REMOVED lines=17> */
.L_x_265:
[----:B------:R-:W0:Y:S01]  /*3360*/  S2R R4, SR_TID.X ;  /* 0x0000000000047919 */ /* 0x000e220000002100 */
[----:B------:R-:W1:Y:S01]  /*3370*/  LDCU.128 UR8, c[0x0][0x380] ;  /* 0x00007000ff0877ac */ /* 0x000e620008000c00 */
[----:B------:R-:W2:Y:S01]  /*3380*/  LDCU.64 UR6, c[0x0][0x3a0] ;  /* 0x00007400ff0677ac */ /* 0x000ea20008000a00 */
[----:B------:R-:W3:Y:S01]  /*3390*/  LDCU UR4, c[0x0][0x3cc] ;  /* 0x00007980ff0477ac */ /* 0x000ee20008000800 */
        /* <DEDUP_REMOVED lines=8> */
[----:B------:R-:W4:Y:S04]  /*3420*/  LDG.E R5, desc[UR12][R10.64] ;  /* 0x0000000c0a057981 */ /* 0x000f28000c1e1900 */
[----:B------:R-:W4:Y:S04]  /*3430*/  LDG.E R8, desc[UR12][R12.64] ;  /* 0x0000000c0c087981 */ /* 0x000f28000c1e1900 */
[----:B------:R-:W5:Y:S04]  /*3440*/  LDG.E R6, desc[UR12][R10.64+0x800] ;  /* 0x0008000c0a067981 */ /* 0x000f68000c1e1900 */
[----:B------:R-:W5:Y:S04]  /*3450*/  LDG.E R3, desc[UR12][R12.64+0x800] ;  /* 0x0008000c0c037981 */ /* 0x000f68000c1e1900 */
[----:B------:R-:W5:Y:S04]  /*3460*/  LDG.E R14, desc[UR12][R10.64+0x400] ;  /* 0x0004000c0a0e7981 */ /* 0x000f68000c1e1900 */
[----:B------:R-:W5:Y:S04]  /*3470*/  LDG.E R15, desc[UR12][R12.64+0x400] ;  /* 0x0004000c0c0f7981 */ /* 0x000f68000c1e1900 */
[----:B------:R0:W5:Y:S04]  /*3480*/  LDG.E R7, desc[UR12][R10.64+0xc00] ;  /* 0x000c000c0a077981 */ /* 0x000168000c1e1900 */
[----:B------:R1:W5:Y:S01]  /*3490*/  LDG.E R16, desc[UR12][R12.64+0xc00] ;  /* 0x000c000c0c107981 */ /* 0x000362000c1e1900 */
[----:B--2---:R-:W-:-:S02]  /*34a0*/  IADD3 R19, P1, PT, R9, UR6, RZ ;  /* 0x0000000609137c10 */ /* 0x004fc4000ff3e0ff */
[----:B----4-:R-:W-:Y:S01]  /*34b0*/  ISETP.NE.AND P0, PT, R5, R8, PT ;  /* 0x000000080500720c */ /* 0x010fe20003f05270 */
[C---:B------:R-:W-:Y:S02]  /*34c0*/  VIADD R5, R4.reuse, 0x100 ;  /* 0x0000010004057836 */ /* 0x040fe40000000000 */
[----:B------:R-:W-:-:S03]  /*34d0*/  VIADD R8, R4, 0x200 ;  /* 0x0000020004087836 */ /* 0x000fc60000000000 */
[----:B------:R-:W-:Y:S01]  /*34e0*/  SEL R24, R4, R5, P0 ;  /* 0x0000000504187207 */ /* 0x000fe20000000000 */
[----:B------:R-:W-:Y:S01]  /*34f0*/  IMAD.U32 R5, RZ, RZ, UR7 ;  /* 0x00000007ff057e24 */ /* 0x000fe2000f8e00ff */
[-C--:B------:R-:W-:Y:S01]  /*3500*/  IADD3 R17, P3, PT, R8, R19.reuse, RZ ;  /* 0x0000001308117210 */ /* 0x080fe20007f7e0ff */
[----:B---3--:R-:W-:Y:S01]  /*3510*/  IMAD.U32 R8, RZ, RZ, UR4 ;  /* 0x00000004ff087e24 */ /* 0x008fe2000f8e00ff */
[----:B------:R-:W-:Y:S01]  /*3520*/  IADD3 R24, P4, PT, R24, R19, RZ ;  /* 0x0000001318187210 */ /* 0x000fe20007f9e0ff */
[----:B0-----:R-:W-:Y:S01]  /*3530*/  IMAD.X R10, RZ, RZ, R5, P1 ;  /* 0x000000ffff0a7224 */ /* 0x001fe200008e0605 */
[----:B-----5:R-:W-:Y:S02]  /*3540*/  ISETP.NE.AND P2, PT, R6, R3, PT ;  /* 0x000000030600720c */ /* 0x020fe40003f45270 */
[C---:B------:R-:W-:Y:S01]  /*3550*/  ISETP.LT.U32.AND P1, PT, R17.reuse, R24, PT ;  /* 0x000000181100720c */ /* 0x040fe20003f21070 */
[--C-:B-1----:R-:W-:Y:S01]  /*3560*/  IMAD.X R13, RZ, RZ, R10.reuse, P3 ;  /* 0x000000ffff0d7224 */ /* 0x102fe200018e060a */
[----:B------:R-:W-:Y:S01]  /*3570*/  ISETP.NE.OR P0, PT, R14, R15, P0 ;  /* 0x0000000f0e00720c */ /* 0x000fe20000705670 */
[----:B------:R-:W-:Y:S01]  /*3580*/  IMAD.X R10, RZ, RZ, R10, P4 ;  /* 0x000000ffff0a7224 */ /* 0x000fe200020e060a */
[----:B------:R-:W-:-:S04]  /*3590*/  IADD3 R11, P3, PT, R17, 0x100, RZ ;  /* 0x00000100110b7810 */ /* 0x000fc80007f7e0ff */
[----:B------:R-:W-:-:S04]  /*35a0*/  ISETP.LT.AND.EX P1, PT, R13, R10, PT, P1 ;  /* 0x0000000a0d00720c */ /* 0x000fc80003f21310 */
[----:B------:R-:W-:Y:S02]  /*35b0*/  @P2 SEL R24, R17, R24, P1 ;  /* 0x0000001811182207 */ /* 0x000fe40000800000 */
[----:B------:R-:W-:Y:S02]  /*35c0*/  @P2 SEL R10, R13, R10, P1 ;  /* 0x0000000a0d0a2207 */ /* 0x000fe40000800000 */
[----:B------:R-:W-:Y:S02]  /*35d0*/  SEL R24, R24, R17, P0 ;  /* 0x0000001118187207 */ /* 0x000fe40000000000 */
[----:B------:R-:W-:Y:S01]  /*35e0*/  SEL R10, R10, R13, P0 ;  /* 0x0000000d0a0a7207 */ /* 0x000fe20000000000 */
[----:B------:R-:W-:Y:S01]  /*35f0*/  IMAD.X R13, RZ, RZ, R13, P3 ;  /* 0x000000ffff0d7224 */ /* 0x000fe200018e060d */
[----:B------:R-:W-:Y:S01]  /*3600*/  ISETP.NE.OR P0, PT, R6, R3, P0 ;  /* 0x000000030600720c */ /* 0x000fe20000705670 */
[----:B------:R-:W-:Y:S01]  /*3610*/  IMAD.SHL.U32 R6, R8, 0x400, RZ ;  /* 0x0000040008067824 */ /* 0x000fe200078e00ff */
[----:B------:R-:W-:-:S02]  /*3620*/  ISETP.NE.AND P2, PT, R7, R16, PT ;  /* 0x000000100700720c */ /* 0x000fc40003f45270 */
[----:B------:R-:W-:Y:S02]  /*3630*/  ISETP.LT.U32.AND P1, PT, R11, R24, PT ;  /* 0x000000180b00720c */ /* 0x000fe40003f21070 */
[----:B------:R-:W-:Y:S02]  /*3640*/  ISETP.GE.U32.AND P4, PT, R2, R6, PT ;  /* 0x000000060200720c */ /* 0x000fe40003f86070 */
[----:B------:R-:W-:Y:S02]  /*3650*/  ISETP.LT.AND.EX P1, PT, R13, R10, PT, P1 ;  /* 0x0000000a0d00720c */ /* 0x000fe40003f21310 */
[----:B------:R-:W-:-:S04]  /*3660*/  ISETP.NE.OR P3, PT, R7, R16, P0 ;  /* 0x000000100700720c */ /* 0x000fc80000765670 */
[----:B------:R-:W-:Y:S02]  /*3670*/  SEL R26, RZ, 0x1, !P3 ;  /* 0x00000001ff1a7807 */ /* 0x000fe40005800000 */
[----:B------:R-:W-:Y:S02]  /*3680*/  @P2 SEL R24, R11, R24, P1 ;  /* 0x000000180b182207 */ /* 0x000fe40000800000 */
[----:B------:R-:W-:Y:S02]  /*3690*/  @P2 SEL R10, R13, R10, P1 ;  /* 0x0000000a0d0a2207 */ /* 0x000fe40000800000 */
[----:B------:R-:W-:Y:S02]  /*36a0*/  SEL R24, R24, R11, P0 ;  /* 0x0000000b18187207 */ /* 0x000fe40000000000 */
[----:B------:R-:W-:Y:S01]  /*36b0*/  SEL R3, R10, R13, P0 ;  /* 0x0000000d0a037207 */ /* 0x000fe20000000000 */
[----:B------:R-:W-:Y:S06]  /*36c0*/  @!P4 BRA `(.L_x_308) ;  /* 0x000000180088c947 */ /* 0x000fec0003800000 */
[----:B------:R-:W-:Y:S01]  /*36d0*/  UIADD3 UR7, UPT, UPT, UR5, -0x400, URZ ;  /* 0xfffffc0005077890 */ /* 0x000fe2000fffe0ff */
[C-C-:B------:R-:W-:Y:S01]  /*36e0*/  IMAD.IADD R7, R9.reuse, 0x1, R6.reuse ;  /* 0x0000000109077824 */ /* 0x140fe200078e0206 */
[-C--:B------:R-:W-:Y:S01]  /*36f0*/  LOP3.LUT R11, RZ, R4.reuse, RZ, 0x33, !PT ;  /* 0x00000004ff0b7212 */ /* 0x080fe200078e33ff */
[----:B------:R-:W0:Y:S01]  /*3700*/  LDCU.64 UR8, c[0x0][0x3a0] ;  /* 0x00007400ff0877ac */ /* 0x000e220008000a00 */
[----:B------:R-:W-:Y:S02]  /*3710*/  IADD3 R10, PT, PT, R9, R4, R6 ;  /* 0x00000004090a7210 */ /* 0x000fe40007ffe006 */
[----:B------:R-:W-:Y:S01]  /*3720*/  ISETP.GT.U32.AND P0, PT, R7, UR7, PT ;  /* 0x0000000707007c0c */ /* 0x000fe2000bf04070 */
[----:B------:R-:W1:Y:S01]  /*3730*/  LDCU.64 UR10, c[0x0][0x3c8] ;  /* 0x00007900ff0a77ac */ /* 0x000e620008000a00 */
[----:B------:R-:W-:Y:S01]  /*3740*/  IADD3 R2, PT, PT, -R6, UR5, R11 ;  /* 0x0000000506027c10 */ /* 0x000fe2000fffe10b */
[----:B------:R-:W-:Y:S01]  /*3750*/  VIADD R10, R10, 0x400 ;  /* 0x000004000a0a7836 */ /* 0x000fe20000000000 */
[----:B------:R-:W-:-:S03]  /*3760*/  UMOV UR4, URZ ;  /* 0x000000ff00047c82 */ /* 0x000fc60008000000 */
[----:B------:R-:W-:Y:S02]  /*3770*/  IMAD.IADD R11, R2, 0x1, -R9 ;  /* 0x00000001020b7824 */ /* 0x000fe400078e0a09 */
[----:B------:R-:W-:-:S04]  /*3780*/  IMAD.MOV.U32 R9, RZ, RZ, R6 ;  /* 0x000000ffff097224 */ /* 0x000fc800078e0006 */
[----:B------:R-:W-:Y:S05]  /*3790*/  @P0 BRA `(.L_x_309) ;  /* 0x0000000400380947 */ /* 0x000fea0003800000 */
.L_x_310:
[----:B------:R-:W2:Y:S01]  /*37a0*/  LDC.64 R8, c[0x0][0x380] ;  /* 0x0000e000ff087b82 */ /* 0x000ea20000000a00 */
[----:B------:R-:W-:-:S07]  /*37b0*/  IMAD.IADD R5, R4, 0x1, R7 ;  /* 0x0000000104057824 */ /* 0x000fce00078e0207 */
[----:B------:R-:W3:Y:S01]  /*37c0*/  LDC.64 R12, c[0x0][0x388] ;  /* 0x0000e200ff0c7b82 */ /* 0x000ee20000000a00 */
[----:B--2---:R-:W-:-:S05]  /*37d0*/  IMAD.WIDE.U32 R8, R5, 0x4, R8 ;  /* 0x0000000405087825 */ /* 0x004fca00078e0008 */
[----:B------:R-:W2:Y:S01]  /*37e0*/  LDG.E R14, desc[UR12][R8.64] ;  /* 0x0000000c080e7981 */ /* 0x000ea2000c1e1900 */
[----:B---3--:R-:W-:-:S03]  /*37f0*/  IMAD.WIDE.U32 R12, R5, 0x4, R12 ;  /* 0x00000004050c7825 */ /* 0x008fc600078e000c */
[----:B------:R-:W3:Y:S04]  /*3800*/  LDG.E R16, desc[UR12][R8.64+0x400] ;  /* 0x0004000c08107981 */ /* 0x000ee8000c1e1900 */
[----:B------:R-:W2:Y:S04]  /*3810*/  LDG.E R19, desc[UR12][R12.64] ;  /* 0x0000000c0c137981 */ /* 0x000ea8000c1e1900 */
[----:B------:R-:W3:Y:S04]  /*3820*/  LDG.E R21, desc[UR12][R12.64+0x400] ;  /* 0x0004000c0c157981 */ /* 0x000ee8000c1e1900 */
[----:B------:R-:W4:Y:S04]  /*3830*/  LDG.E R6, desc[UR12][R8.64+0x800] ;  /* 0x0008000c08067981 */ /* 0x000f28000c1e1900 */
[----:B------:R-:W4:Y:S04]  /*3840*/  LDG.E R17, desc[UR12][R12.64+0x800] ;  /* 0x0008000c0c117981 */ /* 0x000f28000c1e1900 */
[----:B------:R5:W4:Y:S04]  /*3850*/  LDG.E R2, desc[UR12][R8.64+0xc00] ;  /* 0x000c000c08027981 */ /* 0x000b28000c1e1900 */
[----:B------:R3:W4:Y:S01]  /*3860*/  LDG.E R15, desc[UR12][R12.64+0xc00] ;  /* 0x000c000c0c0f7981 */ /* 0x000722000c1e1900 */
[----:B0-----:R-:W-:Y:S01]  /*3870*/  UMOV UR6, UR8 ;  /* 0x0000000800067c82 */ /* 0x001fe20008000000 */
[----:B------:R-:W-:Y:S01]  /*3880*/  LOP3.LUT P4, RZ, R26, 0xff, RZ, 0xc0, !PT ;  /* 0x000000ff1aff7812 */ /* 0x000fe2000788c0ff */
[----:B------:R-:W-:Y:S01]  /*3890*/  IMAD.MOV.U32 R18, RZ, RZ, R3 ;  /* 0x000000ffff127224 */ /* 0x000fe200078e0003 */
[----:B-1----:R-:W-:Y:S01]  /*38a0*/  UMOV UR5, UR10 ;  /* 0x0000000a00057c82 */ /* 0x002fe20008000000 */
[----:B--2---:R-:W-:-:S02]  /*38b0*/  ISETP.NE.AND P2, PT, R14, R19, PT ;  /* 0x000000130e00720c */ /* 0x004fc40003f45270 */
[----:B------:R-:W-:Y:S01]  /*38c0*/  IADD3 R14, P1, PT, R5, UR6, RZ ;  /* 0x00000006050e7c10 */ /* 0x000fe2000ff3e0ff */
[----:B------:R-:W-:-:S03]  /*38d0*/  IMAD.U32 R5, RZ, RZ, UR9 ;  /* 0x00000009ff057e24 */ /* 0x000fc6000f8e00ff */
[----:B------:R-:W-:Y:S01]  /*38e0*/  ISETP.LT.U32.AND P0, PT, R14, R24, PT ;  /* 0x000000180e00720c */ /* 0x000fe20003f01070 */
[----:B------:R-:W-:-:S05]  /*38f0*/  IMAD.X R3, RZ, RZ, R5, P1 ;  /* 0x000000ffff037224 */ /* 0x000fca00008e0605 */
[----:B------:R-:W-:Y:S02]  /*3900*/  ISETP.LT.AND.EX P0, PT, R3, R18, PT, P0 ;  /* 0x000000120300720c */ /* 0x000fe40003f01300 */
[----:B-----5:R-:W-:Y:S02]  /*3910*/  SEL R8, RZ, 0x1, !P2 ;  /* 0x00000001ff087807 */ /* 0x020fe40005000000 */
[C---:B------:R-:W-:Y:S01]  /*3920*/  @P2 SEL R24, R14.reuse, R24, P0 ;  /* 0x000000180e182207 */ /* 0x040fe20000000000 */
[----:B------:R-:W-:Y:S01]  /*3930*/  VIADD R19, R14, 0x100 ;  /* 0x000001000e137836 */ /* 0x000fe20000000000 */
[----:B------:R-:W-:Y:S02]  /*3940*/  @P4 SEL R8, R26, 0x1, !P2 ;  /* 0x000000011a084807 */ /* 0x000fe40005000000 */
[----:B------:R-:W-:Y:S02]  /*3950*/  IADD3 RZ, P5, PT, R14, 0x100, RZ ;  /* 0x000001000eff7810 */ /* 0x000fe40007fbe0ff */
[----:B---3--:R-:W-:-:S02]  /*3960*/  ISETP.NE.AND P3, PT, R16, R21, PT ;  /* 0x000000151000720c */ /* 0x008fc40003f65270 */
[C---:B------:R-:W-:Y:S02]  /*3970*/  @P2 SEL R18, R3.reuse, R18, P0 ;  /* 0x0000001203122207 */ /* 0x040fe40000000000 */
[----:B------:R-:W-:Y:S01]  /*3980*/  SEL R24, R14, R24, !P4 ;  /* 0x000000180e187207 */ /* 0x000fe20006000000 */
[----:B------:R-:W-:Y:S01]  /*3990*/  IMAD.X R12, RZ, RZ, R3, P5 ;  /* 0x000000ffff0c7224 */ /* 0x000fe200028e0603 */
[----:B------:R-:W-:Y:S02]  /*39a0*/  LOP3.LUT P1, RZ, R8, 0xff, RZ, 0xc0, !PT ;  /* 0x000000ff08ff7812 */ /* 0x000fe4000782c0ff */
[----:B------:R-:W-:Y:S02]  /*39b0*/  SEL R9, R3, R18, !P4 ;  /* 0x0000001203097207 */ /* 0x000fe40006000000 */
[----:B------:R-:W-:-:S04]  /*39c0*/  ISETP.LT.U32.AND P0, PT, R19, R24, PT ;  /* 0x000000181300720c */ /* 0x000fc80003f01070 */
[CC--:B------:R-:W-:Y:S02]  /*39d0*/  ISETP.LT.AND.EX P0, PT, R12.reuse, R9.reuse, PT, P0 ;  /* 0x000000090c00720c */ /* 0x0c0fe40003f01300 */
[----:B------:R-:W-:Y:S02]  /*39e0*/  SEL R16, RZ, 0x1, !P3 ;  /* 0x00000001ff107807 */ /* 0x000fe40005800000 */
[----:B------:R-:W-:Y:S02]  /*39f0*/  @P3 SEL R24, R19, R24, P0 ;  /* 0x0000001813183207 */ /* 0x000fe40000000000 */
[----:B------:R-:W-:Y:S02]  /*3a00*/  @P3 SEL R9, R12, R9, P0 ;  /* 0x000000090c093207 */ /* 0x000fe40000000000 */
[----:B------:R-:W-:Y:S02]  /*3a10*/  IADD3 R13, P0, PT, R14, 0x200, RZ ;  /* 0x000002000e0d7810 */ /* 0x000fe40007f1e0ff */
[----:B------:R-:W-:-:S02]  /*3a20*/  @P1 SEL R16, R8, 0x1, !P3 ;  /* 0x0000000108101807 */ /* 0x000fc40005800000 */
[----:B----4-:R-:W-:Y:S02]  /*3a30*/  ISETP.NE.AND P2, PT, R6, R17, PT ;  /* 0x000000110600720c */ /* 0x010fe40003f45270 */
[----:B------:R-:W-:Y:S02]  /*3a40*/  SEL R24, R19, R24, !P1 ;  /* 0x0000001813187207 */ /* 0x000fe40004800000 */
[----:B------:R-:W-:Y:S01]  /*3a50*/  SEL R6, R12, R9, !P1 ;  /* 0x000000090c067207 */ /* 0x000fe20004800000 */
[----:B------:R-:W-:Y:S01]  /*3a60*/  IMAD.X R9, RZ, RZ, R3, P0 ;  /* 0x000000ffff097224 */ /* 0x000fe200000e0603 */
[----:B------:R-:W-:Y:S02]  /*3a70*/  LOP3.LUT P1, RZ, R16, 0xff, RZ, 0xc0, !PT ;  /* 0x000000ff10ff7812 */ /* 0x000fe4000782c0ff */
[----:B------:R-:W-:-:S04]  /*3a80*/  ISETP.LT.U32.AND P0, PT, R13, R24, PT ;  /* 0x000000180d00720c */ /* 0x000fc80003f01070 */
[----:B------:R-:W-:Y:S01]  /*3a90*/  ISETP.LT.AND.EX P0, PT, R9, R6, PT, P0 ;  /* 0x000000060900720c */ /* 0x000fe20003f01300 */
[----:B------:R-:W-:-:S03]  /*3aa0*/  IMAD.U32 R8, RZ, RZ, UR11 ;  /* 0x0000000bff087e24 */ /* 0x000fc6000f8e00ff */
[----:B------:R-:W-:Y:S02]  /*3ab0*/  @P2 SEL R24, R13, R24, P0 ;  /* 0x000000180d182207 */ /* 0x000fe40000000000 */
[----:B------:R-:W-:Y:S02]  /*3ac0*/  @P2 SEL R6, R9, R6, P0 ;  /* 0x0000000609062207 */ /* 0x000fe40000000000 */
[----:B------:R-:W-:Y:S01]  /*3ad0*/  SEL R17, RZ, 0x1, !P2 ;  /* 0x00000001ff117807 */ /* 0x000fe20005000000 */
[----:B------:R-:W-:Y:S01]  /*3ae0*/  IMAD.SHL.U32 R12, R8, 0x400, RZ ;  /* 0x00000400080c7824 */ /* 0x000fe200078e00ff */
[----:B------:R-:W-:Y:S02]  /*3af0*/  @P1 SEL R17, R16, 0x1, !P2 ;  /* 0x0000000110111807 */ /* 0x000fe40005000000 */
[----:B------:R-:W-:Y:S02]  /*3b00*/  SEL R24, R13, R24, !P1 ;  /* 0x000000180d187207 */ /* 0x000fe40004800000 */
[----:B------:R-:W-:-:S02]  /*3b10*/  SEL R6, R9, R6, !P1 ;  /* 0x0000000609067207 */ /* 0x000fc40004800000 */
[----:B------:R-:W-:Y:S02]  /*3b20*/  ISETP.NE.AND P1, PT, R2, R15, PT ;  /* 0x0000000f0200720c */ /* 0x000fe40003f25270 */
[----:B------:R-:W-:Y:S02]  /*3b30*/  IADD3 R2, PT, PT, -R7, UR5, RZ ;  /* 0x0000000507027c10 */ /* 0x000fe4000fffe1ff */
[----:B------:R-:W-:Y:S02]  /*3b40*/  IADD3 R9, P0, PT, R14, 0x300, RZ ;  /* 0x000003000e097810 */ /* 0x000fe40007f1e0ff */
[----:B------:R-:W-:Y:S02]  /*3b50*/  ISETP.GE.U32.AND P3, PT, R2, R12, PT ;  /* 0x0000000c0200720c */ /* 0x000fe40003f66070 */
[----:B------:R-:W-:Y:S01]  /*3b60*/  LOP3.LUT P2, RZ, R17, 0xff, RZ, 0xc0, !PT ;  /* 0x000000ff11ff7812 */ /* 0x000fe2000784c0ff */
[----:B------:R-:W-:Y:S01]  /*3b70*/  IMAD.X R3, RZ, RZ, R3, P0 ;  /* 0x000000ffff037224 */ /* 0x000fe200000e0603 */
[----:B------:R-:W-:-:S04]  /*3b80*/  ISETP.LT.U32.AND P0, PT, R9, R24, PT ;  /* 0x000000180900720c */ /* 0x000fc80003f01070 */
[----:B------:R-:W-:-:S04]  /*3b90*/  ISETP.LT.AND.EX P0, PT, R3, R6, PT, P0 ;  /* 0x000000060300720c */ /* 0x000fc80003f01300 */
[----:B------:R-:W-:Y:S02]  /*3ba0*/  @P1 SEL R24, R9, R24, P0 ;  /* 0x0000001809181207 */ /* 0x000fe40000000000 */
[----:B------:R-:W-:Y:S02]  /*3bb0*/  @P1 SEL R6, R3, R6, P0 ;  /* 0x0000000603061207 */ /* 0x000fe40000000000 */
[----:B------:R-:W-:Y:S02]  /*3bc0*/  SEL R26, RZ, 0x1, !P1 ;  /* 0x00000001ff1a7807 */ /* 0x000fe40004800000 */
[----:B------:R-:W-:Y:S02]  /*3bd0*/  @P2 SEL R26, R17, 0x1, !P1 ;  /* 0x00000001111a2807 */ /* 0x000fe40004800000 */
[----:B------:R-:W-:Y:S02]  /*3be0*/  SEL R24, R9, R24, !P2 ;  /* 0x0000001809187207 */ /* 0x000fe40005000000 */
[----:B------:R-:W-:Y:S01]  /*3bf0*/  SEL R3, R3, R6, !P2 ;  /* 0x0000000603037207 */ /* 0x000fe20005000000 */
[----:B------:R-:W-:Y:S06]  /*3c00*/  @!P3 BRA `(.L_x_308) ;  /* 0x000000140038b947 */ /* 0x000fec0003800000 */
[C---:B------:R-:W-:Y:S01]  /*3c10*/  IMAD.IADD R7, R12.reuse, 0x1, R7 ;  /* 0x000000010c077824 */ /* 0x040fe200078e0207 */
[----:B------:R-:W-:Y:S01]  /*3c20*/  UIADD3 UR4, UPT, UPT, UR4, 0x1, URZ ;  /* 0x0000000104047890 */ /* 0x000fe2000fffe0ff */
[----:B------:R-:W-:Y:S02]  /*3c30*/  IMAD.IADD R10, R12, 0x1, R10 ;  /* 0x000000010c0a7824 */ /* 0x000fe400078e020a */
[----:B------:R-:W-:Y:S01]  /*3c40*/  IMAD.IADD R11, R11, 0x1, -R12 ;  /* 0x000000010b0b7824 */ /* 0x000fe200078e0a0c */
[----:B------:R-:W-:-:S13]  /*3c50*/  ISETP.GT.U32.AND P0, PT, R7, UR7, PT ;  /* 0x0000000707007c0c */ /* 0x000fda000bf04070 */
[----:B------:R-:W-:Y:S05]  /*3c60*/  @!P0 BRA `(.L_x_310) ;  /* 0xfffffff800cc8947 */ /* 0x000fea000383ffff */
[----:B------:R-:W-:-:S07]  /*3c70*/  IMAD.MOV.U32 R9, RZ, RZ, R12 ;  /* 0x000000ffff097224 */ /* 0x000fce00078e000c */
.L_x_309:
[----:B------:R-:W-:Y:S01]  /*3c80*/  IADD3 R13, PT, PT, -R7, UR5, RZ ;  /* 0x00000005070d7c10 */ /* 0x000fe2000fffe1ff */
[----:B------:R-:W-:Y:S03]  /*3c90*/  BSSY.RECONVERGENT B1, `(.L_x_308) ;  /* 0x0000145000017945 */ /* 0x000fe60003800200 */
[----:B------:R-:W-:-:S04]  /*3ca0*/  ISETP.GE.AND P0, PT, R4, R13, PT ;  /* 0x0000000d0400720c */ /* 0x000fc80003f06270 */
[----:B------:R-:W-:-:S13]  /*3cb0*/  ISETP.GE.U32.OR P0, PT, R7, UR5, P0 ;  /* 0x0000000507007c0c */ /* 0x000fda0008706470 */
[----:B------:R-:W-:Y:S05]  /*3cc0*/  @P0 BRA `(.L_x_311) ;  /* 0x0000001400040947 */ /* 0x000fea0003800000 */
[----:B------:R-:W-:Y:S01]  /*3cd0*/  LOP3.LUT R6, RZ, R4, RZ, 0x33, !PT ;  /* 0x00000004ff067212 */ /* 0x000fe200078e33ff */
[----:B------:R-:W-:Y:S01]  /*3ce0*/  IMAD.SHL.U32 R2, R0, 0x400, RZ ;  /* 0x0000040000027824 */ /* 0x000fe200078e00ff */
[----:B------:R-:W-:Y:S01]  /*3cf0*/  BSSY.RECONVERGENT B2, `(.L_x_312) ;  /* 0x00000a8000027945 */ /* 0x000fe20003800200 */
[----:B------:R-:W-:Y:S02]  /*3d00*/  IMAD R8, R8, UR4, RZ ;  /* 0x0000000408087c24 */ /* 0x000fe4000f8e02ff */
[----:B------:R-:W-:-:S05]  /*3d10*/  VIADD R6, R6, UR5 ;  /* 0x0000000506067c36 */ /* 0x000fca0008000000 */
[----:B------:R-:W-:Y:S01]  /*3d20*/  IADD3 R9, PT, PT, R6, -R9, -R2 ;  /* 0x8000000906097210 */ /* 0x000fe20007ffe802 */
[----:B------:R-:W-:-:S04]  /*3d30*/  IMAD.MOV.U32 R2, RZ, RZ, R4 ;  /* 0x000000ffff027224 */ /* 0x000fc800078e0004 */
[----:B------:R-:W-:-:S05]  /*3d40*/  IMAD R8, R8, -0x400, R9 ;  /* 0xfffffc0008087824 */ /* 0x000fca00078e0209 */
[C---:B------:R-:W-:Y:S02]  /*3d50*/  ISETP.GE.U32.AND P0, PT, R8.reuse, 0x700, PT ;  /* 0x000007000800780c */ /* 0x040fe40003f06070 */
[----:B------:R-:W-:-:S04]  /*3d60*/  LEA.HI R8, R8, 0x1, RZ, 0x18 ;  /* 0x0000000108087811 */ /* 0x000fc800078fc0ff */
[----:B------:R-:W-:-:S07]  /*3d70*/  LOP3.LUT R9, R8, 0x7, RZ, 0xc0, !PT ;  /* 0x0000000708097812 */ /* 0x000fce00078ec0ff */
[----:B------:R-:W-:Y:S05]  /*3d80*/  @!P0 BRA `(.L_x_313) ;  /* 0x0000000800788947 */ /* 0x000fea0003800000 */
[----:B------:R-:W2:Y:S01]  /*3d90*/  LDC.64 R12, c[0x0][0x380] ;  /* 0x0000e000ff0c7b82 */ /* 0x000ea20000000a00 */
[----:B------:R-:W-:Y:S01]  /*3da0*/  LEA.HI R11, R11, 0x1, RZ, 0x18 ;  /* 0x000000010b0b7811 */ /* 0x000fe200078fc0ff */
[----:B------:R-:W-:Y:S03]  /*3db0*/  BSSY.RECONVERGENT B3, `(.L_x_314) ;  /* 0x000009a000037945 */ /* 0x000fe60003800200 */
[----:B------:R-:W-:Y:S02]  /*3dc0*/  LOP3.LUT R2, R11, 0x1fffff8, RZ, 0xc0, !PT ;  /* 0x01fffff80b027812 */ /* 0x000fe400078ec0ff */
[----:B------:R-:W-:Y:S01]  /*3dd0*/  LOP3.LUT R11, R4, 0x400, RZ, 0xfc, !PT ;  /* 0x00000400040b7812 */ /* 0x000fe200078efcff */
[----:B------:R-:W3:Y:S02]  /*3de0*/  LDC.64 R14, c[0x0][0x388] ;  /* 0x0000e200ff0e7b82 */ /* 0x000ee40000000a00 */
[----:B------:R-:W-:-:S07]  /*3df0*/  IMAD.MOV R2, RZ, RZ, -R2 ;  /* 0x000000ffff027224 */ /* 0x000fce00078e0a02 */
.L_x_315:
[----:B------:R-:W-:-:S04]  /*3e00*/  VIADD R27, R10, 0xfffffc00 ;  /* 0xfffffc000a1b7836 */ /* 0x000fc80000000000 */
[----:B--2---:R-:W-:-:S04]  /*3e10*/  IMAD.WIDE.U32 R16, R27, 0x4, R12 ;  /* 0x000000041b107825 */ /* 0x004fc800078e000c */
[----:B---3--:R-:W-:Y:S02]  /*3e20*/  IMAD.WIDE.U32 R18, R27, 0x4, R14 ;  /* 0x000000041b127825 */ /* 0x008fe400078e000e */
[----:B------:R2:W3:Y:S04]  /*3e30*/  LDG.E R16, desc[UR12][R16.64] ;  /* 0x0000000c10107981 */ /* 0x0004e8000c1e1900 */
[----:B------:R-:W3:Y:S01]  /*3e40*/  LDG.E R19, desc[UR12][R18.64] ;  /* 0x0000000c12137981 */ /* 0x000ee2000c1e1900 */
[----:B------:R-:W-:-:S04]  /*3e50*/  VIADD R25, R10, 0xfffffd00 ;  /* 0xfffffd000a197836 */ /* 0x000fc80000000000 */
[----:B------:R-:W-:-:S04]  /*3e60*/  IMAD.WIDE.U32 R20, R25, 0x4, R12 ;  /* 0x0000000419147825 */ /* 0x000fc800078e000c */
[----:B------:R-:W-:Y:S02]  /*3e70*/  IMAD.WIDE.U32 R22, R25, 0x4, R14 ;  /* 0x0000000419167825 */ /* 0x000fe400078e000e */
[----:B------:R-:W4:Y:S04]  /*3e80*/  LDG.E R20, desc[UR12][R20.64] ;  /* 0x0000000c14147981 */ /* 0x000f28000c1e1900 */
[----:B------:R-:W4:Y:S01]  /*3e90*/  LDG.E R23, desc[UR12][R22.64] ;  /* 0x0000000c16177981 */ /* 0x000f22000c1e1900 */
[----:B------:R-:W-:Y:S02]  /*3ea0*/  LOP3.LUT P2, RZ, R26, 0xff, RZ, 0xc0, !PT ;  /* 0x000000ff1aff7812 */ /* 0x000fe4000784c0ff */
[----:B--2---:R-:W-:Y:S01]  /*3eb0*/  IADD3 R17, P3, PT, R27, UR6, RZ ;  /* 0x000000061b117c10 */ /* 0x004fe2000ff7e0ff */
[----:B------:R-:W-:-:S03]  /*3ec0*/  VIADD R27, R10, 0xfffffe00 ;  /* 0xfffffe000a1b7836 */ /* 0x000fc60000000000 */
[----:B------:R-:W-:Y:S01]  /*3ed0*/  ISETP.LT.U32.AND P0, PT, R17, R24, PT ;  /* 0x000000181100720c */ /* 0x000fe20003f01070 */
[----:B------:R-:W-:-:S05]  /*3ee0*/  IMAD.X R28, RZ, RZ, R5, P3 ;  /* 0x000000ffff1c7224 */ /* 0x000fca00018e0605 */
[----:B------:R-:W-:-:S04]  /*3ef0*/  ISETP.LT.AND.EX P0, PT, R28, R3, PT, P0 ;  /* 0x000000031c00720c */ /* 0x000fc80003f01300 */
[----:B------:R-:W-:Y:S02]  /*3f00*/  SEL R29, R17, R24, P0 ;  /* 0x00000018111d7207 */ /* 0x000fe40000000000 */
[CC--:B---3--:R-:W-:Y:S02]  /*3f10*/  ISETP.NE.AND P1, PT, R16.reuse, R19.reuse, P2 ;  /* 0x000000131000720c */ /* 0x0c8fe40001725270 */
[----:B------:R-:W-:Y:S01]  /*3f20*/  ISETP.NE.AND P3, PT, R16, R19, PT ;  /* 0x000000131000720c */ /* 0x000fe20003f65270 */
[----:B------:R-:W-:-:S05]  /*3f30*/  IMAD.WIDE.U32 R18, R27, 0x4, R14 ;  /* 0x000000041b127825 */ /* 0x000fca00078e000e */
[----:B------:R-:W2:Y:S05]  /*3f40*/  LDG.E R22, desc[UR12][R18.64] ;  /* 0x0000000c12167981 */ /* 0x000eaa000c1e1900 */
[----:B------:R-:W-:Y:S01]  /*3f50*/  @!P1 SEL R29, R17, R24, !P2 ;  /* 0x00000018111d9207 */ /* 0x000fe20005000000 */
[----:B------:R-:W-:-:S05]  /*3f60*/  IMAD.WIDE.U32 R16, R27, 0x4, R12 ;  /* 0x000000041b107825 */ /* 0x000fca00078e000c */
[----:B------:R3:W2:Y:S01]  /*3f70*/  LDG.E R21, desc[UR12][R16.64] ;  /* 0x0000000c10157981 */ /* 0x0006a2000c1e1900 */
[----:B------:R-:W-:-:S04]  /*3f80*/  @!P2 SEL R26, RZ, 0x1, !P3 ;  /* 0x00000001ff1aa807 */ /* 0x000fc80005800000 */
[----:B------:R-:W-:Y:S02]  /*3f90*/  SEL R26, R26, 0x1, !P1 ;  /* 0x000000011a1a7807 */ /* 0x000fe40004800000 */
[-C--:B------:R-:W-:Y:S02]  /*3fa0*/  SEL R24, R28, R3.reuse, P0 ;  /* 0x000000031c187207 */ /* 0x080fe40000000000 */
[----:B------:R-:W-:Y:S02]  /*3fb0*/  LOP3.LUT P3, RZ, R26, 0xff, RZ, 0xc0, !PT ;  /* 0x000000ff1aff7812 */ /* 0x000fe4000786c0ff */
[----:B---3--:R-:W-:Y:S02]  /*3fc0*/  IADD3 R16, P0, PT, R25, UR6, RZ ;  /* 0x0000000619107c10 */ /* 0x008fe4000ff1e0ff */
[----:B------:R-:W-:Y:S02]  /*3fd0*/  @!P1 SEL R24, R28, R3, !P2 ;  /* 0x000000031c189207 */ /* 0x000fe40005000000 */
[----:B----4-:R-:W-:Y:S01]  /*3fe0*/  ISETP.NE.AND P2, PT, R20, R23, P3 ;  /* 0x000000171400720c */ /* 0x010fe20001f45270 */
[----:B------:R-:W-:Y:S01]  /*3ff0*/  IMAD.X R25, RZ, RZ, R5, P0 ;  /* 0x000000ffff197224 */ /* 0x000fe200000e0605 */
[----:B------:R-:W-:-:S02]  /*4000*/  ISETP.LT.U32.AND P0, PT, R16, R29, PT ;  /* 0x0000001d1000720c */ /* 0x000fc40003f01070 */
[----:B------:R-:W-:Y:S02]  /*4010*/  ISETP.NE.AND P1, PT, R20, R23, PT ;  /* 0x000000171400720c */ /* 0x000fe40003f25270 */
[----:B------:R-:W-:Y:S01]  /*4020*/  ISETP.LT.AND.EX P0, PT, R25, R24, PT, P0 ;  /* 0x000000181900720c */ /* 0x000fe20003f01300 */
[----:B------:R-:W-:-:S03]  /*4030*/  VIADD R23, R10, 0xffffff00 ;  /* 0xffffff000a177836 */ /* 0x000fc60000000000 */
[CC--:B------:R-:W-:Y:S01]  /*4040*/  SEL R3, R16.reuse, R29.reuse, P0 ;  /* 0x0000001d10037207 */ /* 0x0c0fe20000000000 */
[C---:B------:R-:W-:Y:S02]  /*4050*/  IMAD.WIDE.U32 R18, R23.reuse, 0x4, R14 ;  /* 0x0000000417127825 */ /* 0x040fe400078e000e */
[----:B------:R-:W-:Y:S02]  /*4060*/  @!P2 SEL R3, R16, R29, !P3 ;  /* 0x0000001d1003a207 */ /* 0x000fe40005800000 */
[----:B------:R-:W-:Y:S01]  /*4070*/  IMAD.WIDE.U32 R16, R23, 0x4, R12 ;  /* 0x0000000417107825 */ /* 0x000fe200078e000c */
[----:B------:R3:W4:Y:S01]  /*4080*/  LDG.E R29, desc[UR12][R18.64] ;  /* 0x0000000c121d7981 */ /* 0x000722000c1e1900 */
[----:B------:R-:W-:-:S03]  /*4090*/  @!P3 SEL R26, RZ, 0x1, !P1 ;  /* 0x00000001ff1ab807 */ /* 0x000fc60004800000 */
[----:B------:R5:W4:Y:S01]  /*40a0*/  LDG.E R20, desc[UR12][R16.64] ;  /* 0x0000000c10147981 */ /* 0x000b22000c1e1900 */
[----:B------:R-:W-:Y:S02]  /*40b0*/  SEL R26, R26, 0x1, !P2 ;  /* 0x000000011a1a7807 */ /* 0x000fe40005000000 */
[CC--:B------:R-:W-:Y:S02]  /*40c0*/  SEL R28, R25.reuse, R24.reuse, P0 ;  /* 0x00000018191c7207 */ /* 0x0c0fe40000000000 */
[----:B------:R-:W-:Y:S01]  /*40d0*/  @!P2 SEL R28, R25, R24, !P3 ;  /* 0x00000018191ca207 */ /* 0x000fe20005800000 */
[----:B---3--:R-:W-:Y:S01]  /*40e0*/  IMAD.WIDE.U32 R18, R10, 0x4, R12 ;  /* 0x000000040a127825 */ /* 0x008fe200078e000c */
[----:B------:R-:W-:-:S03]  /*40f0*/  LOP3.LUT P2, RZ, R26, 0xff, RZ, 0xc0, !PT ;  /* 0x000000ff1aff7812 */ /* 0x000fc6000784c0ff */
[----:B-----5:R-:W-:Y:S02]  /*4100*/  IMAD.WIDE.U32 R16, R10, 0x4, R14 ;  /* 0x000000040a107825 */ /* 0x020fe400078e000e */
[----:B------:R-:W3:Y:S01]  /*4110*/  LDG.E R18, desc[UR12][R18.64] ;  /* 0x0000000c12127981 */ /* 0x000ee2000c1e1900 */
[----:B------:R-:W-:-:S05]  /*4120*/  IADD3 R27, P0, PT, R27, UR6, RZ ;  /* 0x000000061b1b7c10 */ /* 0x000fca000ff1e0ff */
[----:B------:R-:W-:Y:S01]  /*4130*/  IMAD.X R25, RZ, RZ, R5, P0 ;  /* 0x000000ffff197224 */ /* 0x000fe200000e0605 */
[----:B------:R-:W-:-:S04]  /*4140*/  ISETP.LT.U32.AND P0, PT, R27, R3, PT ;  /* 0x000000031b00720c */ /* 0x000fc80003f01070 */
[----:B------:R-:W-:Y:S02]  /*4150*/  ISETP.LT.AND.EX P0, PT, R25, R28, PT, P0 ;  /* 0x0000001c1900720c */ /* 0x000fe40003f01300 */
[CC--:B--2---:R-:W-:Y:S02]  /*4160*/  ISETP.NE.AND P1, PT, R21.reuse, R22.reuse, PT ;  /* 0x000000161500720c */ /* 0x0c4fe40003f25270 */
[----:B------:R-:W-:Y:S02]  /*4170*/  ISETP.NE.AND P3, PT, R21, R22, P2 ;  /* 0x000000161500720c */ /* 0x000fe40001765270 */
[----:B------:R2:W3:Y:S01]  /*4180*/  LDG.E R22, desc[UR12][R16.64] ;  /* 0x0000000c10167981 */ /* 0x0004e2000c1e1900 */
[----:B------:R-:W-:-:S10]  /*4190*/  SEL R21, R27, R3, P0 ;  /* 0x000000031b157207 */ /* 0x000fd40000000000 */
[----:B------:R-:W-:Y:S01]  /*41a0*/  @!P3 SEL R21, R27, R3, !P2 ;  /* 0x000000031b15b207 */ /* 0x000fe20005000000 */
[----:B------:R-:W-:Y:S01]  /*41b0*/  VIADD R3, R10, 0x100 ;  /* 0x000001000a037836 */ /* 0x000fe20000000000 */
[CC--:B------:R-:W-:Y:S02]  /*41c0*/  SEL R27, R25.reuse, R28.reuse, P0 ;  /* 0x0000001c191b7207 */ /* 0x0c0fe40000000000 */
[----:B------:R-:W-:Y:S01]  /*41d0*/  @!P3 SEL R27, R25, R28, !P2 ;  /* 0x0000001c191bb207 */ /* 0x000fe20005000000 */
[----:B------:R-:W-:-:S04]  /*41e0*/  IMAD.WIDE.U32 R24, R3, 0x4, R14 ;  /* 0x0000000403187825 */ /* 0x000fc800078e000e */
[----:B--2---:R-:W-:Y:S02]  /*41f0*/  IMAD.WIDE.U32 R16, R3, 0x4, R12 ;  /* 0x0000000403107825 */ /* 0x004fe400078e000c */
[----:B------:R-:W2:Y:S04]  /*4200*/  LDG.E R25, desc[UR12][R24.64] ;  /* 0x0000000c18197981 */ /* 0x000ea8000c1e1900 */
[----:B------:R5:W2:Y:S01]  /*4210*/  LDG.E R28, desc[UR12][R16.64] ;  /* 0x0000000c101c7981 */ /* 0x000aa2000c1e1900 */
[----:B------:R-:W-:-:S04]  /*4220*/  @!P2 SEL R26, RZ, 0x1, !P1 ;  /* 0x00000001ff1aa807 */ /* 0x000fc80004800000 */
[----:B------:R-:W-:-:S04]  /*4230*/  SEL R26, R26, 0x1, !P3 ;  /* 0x000000011a1a7807 */ /* 0x000fc80005800000 */
[----:B------:R-:W-:Y:S02]  /*4240*/  LOP3.LUT P2, RZ, R26, 0xff, RZ, 0xc0, !PT ;  /* 0x000000ff1aff7812 */ /* 0x000fe4000784c0ff */
[----:B------:R-:W-:Y:S02]  /*4250*/  IADD3 R23, P0, PT, R23, UR6, RZ ;  /* 0x0000000617177c10 */ /* 0x000fe4000ff1e0ff */
[CC--:B----4-:R-:W-:Y:S02]  /*4260*/  ISETP.NE.AND P3, PT, R20.reuse, R29.reuse, PT ;  /* 0x0000001d1400720c */ /* 0x0d0fe40003f65270 */
[----:B------:R-:W-:Y:S01]  /*4270*/  ISETP.NE.AND P1, PT, R20, R29, P2 ;  /* 0x0000001d1400720c */ /* 0x000fe20001725270 */
[----:B------:R-:W-:Y:S01]  /*4280*/  IMAD.X R20, RZ, RZ, R5, P0 ;  /* 0x000000ffff147224 */ /* 0x000fe200000e0605 */
[----:B------:R-:W-:-:S05]  /*4290*/  ISETP.LT.U32.AND P0, PT, R23, R21, PT ;  /* 0x000000151700720c */ /* 0x000fca0003f01070 */
[----:B------:R-:W-:Y:S02]  /*42a0*/  @!P2 SEL R26, RZ, 0x1, !P3 ;  /* 0x00000001ff1aa807 */ /* 0x000fe40005800000 */
[----:B------:R-:W-:Y:S02]  /*42b0*/  ISETP.LT.AND.EX P0, PT, R20, R27, PT, P0 ;  /* 0x0000001b1400720c */ /* 0x000fe40003f01300 */
[----:B------:R-:W-:Y:S02]  /*42c0*/  SEL R26, R26, 0x1, !P1 ;  /* 0x000000011a1a7807 */ /* 0x000fe40004800000 */
[----:B-----5:R-:W-:Y:S02]  /*42d0*/  SEL R16, R23, R21, P0 ;  /* 0x0000001517107207 */ /* 0x020fe40000000000 */
[----:B------:R-:W-:Y:S02]  /*42e0*/  LOP3.LUT P3, RZ, R26, 0xff, RZ, 0xc0, !PT ;  /* 0x000000ff1aff7812 */ /* 0x000fe4000786c0ff */
[----:B------:R-:W-:-:S02]  /*42f0*/  SEL R17, R20, R27, P0 ;  /* 0x0000001b14117207 */ /* 0x000fc40000000000 */
[----:B------:R-:W-:Y:S02]  /*4300*/  IADD3 R19, P0, PT, R10, UR6, RZ ;  /* 0x000000060a137c10 */ /* 0x000fe4000ff1e0ff */
[----:B------:R-:W-:Y:S02]  /*4310*/  @!P1 SEL R16, R23, R21, !P2 ;  /* 0x0000001517109207 */ /* 0x000fe40005000000 */
[----:B------:R-:W-:Y:S01]  /*4320*/  @!P1 SEL R17, R20, R27, !P2 ;  /* 0x0000001b14119207 */ /* 0x000fe20005000000 */
[----:B------:R-:W-:Y:S01]  /*4330*/  IMAD.X R24, RZ, RZ, R5, P0 ;  /* 0x000000ffff187224 */ /* 0x000fe200000e0605 */
[----:B------:R-:W-:Y:S01]  /*4340*/  ISETP.LT.U32.AND P0, PT, R19, R16, PT ;  /* 0x000000101300720c */ /* 0x000fe20003f01070 */
[----:B------:R-:W-:-:S03]  /*4350*/  VIADD R27, R10, 0x200 ;  /* 0x000002000a1b7836 */ /* 0x000fc60000000000 */
[----:B------:R-:W-:-:S04]  /*4360*/  ISETP.LT.AND.EX P0, PT, R24, R17, PT, P0 ;  /* 0x000000111800720c */ /* 0x000fc80003f01300 */
[----:B------:R-:W-:Y:S02]  /*4370*/  SEL R20, R19, R16, P0 ;  /* 0x0000001013147207 */ /* 0x000fe40000000000 */
[----:B------:R-:W-:Y:S01]  /*4380*/  SEL R23, R24, R17, P0 ;  /* 0x0000001118177207 */ /* 0x000fe20000000000 */
[----:B------:R-:W-:Y:S01]  /*4390*/  VIADD R29, R10, 0x300 ;  /* 0x000003000a1d7836 */ /* 0x000fe20000000000 */
[CC--:B---3--:R-:W-:Y:S02]  /*43a0*/  ISETP.NE.AND P2, PT, R18.reuse, R22.reuse, P3 ;  /* 0x000000161200720c */ /* 0x0c8fe40001f45270 */
[----:B------:R-:W-:-:S04]  /*43b0*/  ISETP.NE.AND P1, PT, R18, R22, PT ;  /* 0x000000161200720c */ /* 0x000fc80003f25270 */
[----:B------:R-:W-:-:S07]  /*43c0*/  @!P3 SEL R26, RZ, 0x1, !P1 ;  /* 0x00000001ff1ab807 */ /* 0x000fce0004800000 */
[----:B------:R-:W-:Y:S01]  /*43d0*/  @!P2 SEL R20, R19, R16, !P3 ;  /* 0x000000101314a207 */ /* 0x000fe20005800000 */
[----:B------:R-:W-:Y:S01]  /*43e0*/  IMAD.WIDE.U32 R18, R27, 0x4, R14 ;  /* 0x000000041b127825 */ /* 0x000fe200078e000e */
[----:B------:R-:W-:-:S03]  /*43f0*/  @!P2 SEL R23, R24, R17, !P3 ;  /* 0x000000111817a207 */ /* 0x000fc60005800000 */
[----:B------:R-:W-:Y:S01]  /*4400*/  IMAD.WIDE.U32 R16, R27, 0x4, R12 ;  /* 0x000000041b107825 */ /* 0x000fe200078e000c */
[----:B------:R-:W-:Y:S01]  /*4410*/  IADD3 R21, P1, PT, R3, UR6, RZ ;  /* 0x0000000603157c10 */ /* 0x000fe2000ff3e0ff */
[----:B------:R-:W3:Y:S01]  /*4420*/  LDG.E R18, desc[UR12][R18.64] ;  /* 0x0000000c12127981 */ /* 0x000ee2000c1e1900 */
[----:B------:R-:W-:-:S03]  /*4430*/  SEL R22, R26, 0x1, !P2 ;  /* 0x000000011a167807 */ /* 0x000fc60005000000 */
[----:B------:R4:W3:Y:S01]  /*4440*/  LDG.E R3, desc[UR12][R16.64] ;  /* 0x0000000c10037981 */ /* 0x0008e2000c1e1900 */
[----:B------:R-:W-:Y:S01]  /*4450*/  LOP3.LUT P2, RZ, R22, 0xff, RZ, 0xc0, !PT ;  /* 0x000000ff16ff7812 */ /* 0x000fe2000784c0ff */
[----:B------:R-:W-:-:S03]  /*4460*/  IMAD.X R24, RZ, RZ, R5, P1 ;  /* 0x000000ffff187224 */ /* 0x000fc600008e0605 */
[----:B--2---:R-:W-:Y:S02]  /*4470*/  ISETP.NE.AND P3, PT, R28, R25, P2 ;  /* 0x000000191c00720c */ /* 0x004fe40001765270 */
[----:B------:R-:W-:-:S04]  /*4480*/  ISETP.LT.U32.AND P0, PT, R21, R20, PT ;  /* 0x000000141500720c */ /* 0x000fc80003f01070 */
[----:B------:R-:W-:Y:S02]  /*4490*/  ISETP.LT.AND.EX P0, PT, R24, R23, PT, P0 ;  /* 0x000000171800720c */ /* 0x000fe40003f01300 */
[----:B------:R-:W-:Y:S02]  /*44a0*/  ISETP.NE.AND P1, PT, R28, R25, PT ;  /* 0x000000191c00720c */ /* 0x000fe40003f25270 */
[-C--:B------:R-:W-:Y:S01]  /*44b0*/  SEL R25, R21, R20.reuse, P0 ;  /* 0x0000001415197207 */ /* 0x080fe20000000000 */
[----:B----4-:R-:W-:Y:S02]  /*44c0*/  IMAD.WIDE.U32 R16, R29, 0x4, R14 ;  /* 0x000000041d107825 */ /* 0x010fe400078e000e */
[----:B------:R-:W-:Y:S02]  /*44d0*/  @!P3 SEL R25, R21, R20, !P2 ;  /* 0x000000141519b207 */ /* 0x000fe40005000000 */
[----:B------:R-:W-:Y:S02]  /*44e0*/  IMAD.WIDE.U32 R20, R29, 0x4, R12 ;  /* 0x000000041d147825 */ /* 0x000fe400078e000c */
[----:B------:R-:W2:Y:S04]  /*44f0*/  LDG.E R17, desc[UR12][R16.64] ;  /* 0x0000000c10117981 */ /* 0x000ea8000c1e1900 */
[----:B------:R4:W2:Y:S01]  /*4500*/  LDG.E R20, desc[UR12][R20.64] ;  /* 0x0000000c14147981 */ /* 0x0008a2000c1e1900 */
[----:B------:R-:W-:-:S02]  /*4510*/  @!P2 SEL R22, RZ, 0x1, !P1 ;  /* 0x00000001ff16a807 */ /* 0x000fc40004800000 */
[-C--:B------:R-:W-:Y:S02]  /*4520*/  SEL R19, R24, R23.reuse, P0 ;  /* 0x0000001718137207 */ /* 0x080fe40000000000 */
[----:B------:R-:W-:Y:S02]  /*4530*/  SEL R22, R22, 0x1, !P3 ;  /* 0x0000000116167807 */ /* 0x000fe40005800000 */
[----:B------:R-:W-:Y:S02]  /*4540*/  @!P3 SEL R19, R24, R23, !P2 ;  /* 0x000000171813b207 */ /* 0x000fe40005000000 */
[----:B------:R-:W-:Y:S02]  /*4550*/  LOP3.LUT P1, RZ, R22, 0xff, RZ, 0xc0, !PT ;  /* 0x000000ff16ff7812 */ /* 0x000fe4000782c0ff */
[----:B------:R-:W-:-:S05]  /*4560*/  IADD3 R24, P0, PT, R27, UR6, RZ ;  /* 0x000000061b187c10 */ /* 0x000fca000ff1e0ff */
[----:B------:R-:W-:Y:S01]  /*4570*/  IMAD.X R26, RZ, RZ, R5, P0 ;  /* 0x000000ffff1a7224 */ /* 0x000fe200000e0605 */
[----:B------:R-:W-:-:S04]  /*4580*/  ISETP.LT.U32.AND P0, PT, R24, R25, PT ;  /* 0x000000191800720c */ /* 0x000fc80003f01070 */
[----:B------:R-:W-:-:S04]  /*4590*/  ISETP.LT.AND.EX P0, PT, R26, R19, PT, P0 ;  /* 0x000000131a00720c */ /* 0x000fc80003f01300 */
[----:B----4-:R-:W-:Y:S01]  /*45a0*/  SEL R21, R26, R19, P0 ;  /* 0x000000131a157207 */ /* 0x010fe20000000000 */
[----:B------:R-:W-:Y:S02]  /*45b0*/  VIADD R2, R2, 0x8 ;  /* 0x0000000802027836 */ /* 0x000fe40000000000 */
[----:B------:R-:W-:Y:S02]  /*45c0*/  VIADD R11, R11, 0x800 ;  /* 0x000008000b0b7836 */ /* 0x000fe40000000000 */
[----:B------:R-:W-:Y:S01]  /*45d0*/  VIADD R10, R10, 0x800 ;  /* 0x000008000a0a7836 */ /* 0x000fe20000000000 */
[CC--:B---3--:R-:W-:Y:S02]  /*45e0*/  ISETP.NE.AND P3, PT, R3.reuse, R18.reuse, P1 ;  /* 0x000000120300720c */ /* 0x0c8fe40000f65270 */
[----:B------:R-:W-:Y:S02]  /*45f0*/  ISETP.NE.AND P2, PT, R3, R18, PT ;  /* 0x000000120300720c */ /* 0x000fe40003f45270 */
[----:B------:R-:W-:-:S02]  /*4600*/  SEL R18, R24, R25, P0 ;  /* 0x0000001918127207 */ /* 0x000fc40000000000 */
[----:B------:R-:W-:Y:S02]  /*4610*/  IADD3 R29, P0, PT, R29, UR6, RZ ;  /* 0x000000061d1d7c10 */ /* 0x000fe4000ff1e0ff */
[----:B------:R-:W-:-:S05]  /*4620*/  @!P1 SEL R22, RZ, 0x1, !P2 ;  /* 0x00000001ff169807 */ /* 0x000fca0005000000 */
[----:B------:R-:W-:Y:S01]  /*4630*/  @!P3 SEL R18, R24, R25, !P1 ;  /* 0x000000191812b207 */ /* 0x000fe20004800000 */
[----:B------:R-:W-:Y:S01]  /*4640*/  IMAD.X R16, RZ, RZ, R5, P0 ;  /* 0x000000ffff107224 */ /* 0x000fe200000e0605 */
[----:B------:R-:W-:Y:S02]  /*4650*/  SEL R22, R22, 0x1, !P3 ;  /* 0x0000000116167807 */ /* 0x000fe40005800000 */
[----:B------:R-:W-:Y:S02]  /*4660*/  @!P3 SEL R21, R26, R19, !P1 ;  /* 0x000000131a15b207 */ /* 0x000fe40004800000 */
[----:B------:R-:W-:Y:S02]  /*4670*/  ISETP.LT.U32.AND P0, PT, R29, R18, PT ;  /* 0x000000121d00720c */ /* 0x000fe40003f01070 */
[----:B------:R-:W-:Y:S02]  /*4680*/  LOP3.LUT P2, RZ, R22, 0xff, RZ, 0xc0, !PT ;  /* 0x000000ff16ff7812 */ /* 0x000fe4000784c0ff */
[----:B------:R-:W-:-:S04]  /*4690*/  ISETP.LT.AND.EX P0, PT, R16, R21, PT, P0 ;  /* 0x000000151000720c */ /* 0x000fc80003f01300 */
[----:B------:R-:W-:Y:S02]  /*46a0*/  SEL R24, R29, R18, P0 ;  /* 0x000000121d187207 */ /* 0x000fe40000000000 */
[----:B------:R-:W-:Y:S02]  /*46b0*/  SEL R3, R16, R21, P0 ;  /* 0x0000001510037207 */ /* 0x000fe40000000000 */
[----:B------:R-:W-:Y:S02]  /*46c0*/  ISETP.NE.AND P0, PT, R2, RZ, PT ;  /* 0x000000ff0200720c */ /* 0x000fe40003f05270 */
[CC--:B--2---:R-:W-:Y:S02]  /*46d0*/  ISETP.NE.AND P3, PT, R20.reuse, R17.reuse, P2 ;  /* 0x000000111400720c */ /* 0x0c4fe40001765270 */
[----:B------:R-:W-:-:S04]  /*46e0*/  ISETP.NE.AND P1, PT, R20, R17, PT ;  /* 0x000000111400720c */ /* 0x000fc80003f25270 */
[----:B------:R-:W-:-:S04]  /*46f0*/  @!P2 SEL R22, RZ, 0x1, !P1 ;  /* 0x00000001ff16a807 */ /* 0x000fc80004800000 */
[----:B------:R-:W-:-:S03]  /*4700*/  SEL R22, R22, 0x1, !P3 ;  /* 0x0000000116167807 */ /* 0x000fc60005800000 */
[----:B------:R-:W-:Y:S02]  /*4710*/  @!P3 SEL R24, R29, R18, !P2 ;  /* 0x000000121d18b207 */ /* 0x000fe40005000000 */
[----:B------:R-:W-:Y:S02]  /*4720*/  @!P3 SEL R3, R16, R21, !P2 ;  /* 0x000000151003b207 */ /* 0x000fe40005000000 */
[----:B------:R-:W-:Y:S01]  /*4730*/  PRMT R26, R22, 0x7610, R26 ;  /* 0x00007610161a7816 */ /* 0x000fe2000000001a */
[----:B------:R-:W-:Y:S06]  /*4740*/  @P0 BRA `(.L_x_315) ;  /* 0xfffffff400ac0947 */ /* 0x000fec000383ffff */
[----:B01----:R-:W-:Y:S05]  /*4750*/  BSYNC.RECONVERGENT B3 ;  /* 0x0000000000037941 */ /* 0x003fea0003800200 */
.L_x_314:
[----:B------:R-:W-:-:S07]  /*4760*/  VIADD R2, R11, 0xfffffc00 ;  /* 0xfffffc000b027836 */ /* 0x000fce0000000000 */
.L_x_313:
[----:B01----:R-:W-:Y:S05]  /*4770*/  BSYNC.RECONVERGENT B2 ;  /* 0x0000000000027941 */ /* 0x003fea0003800200 */
.L_x_312:
[----:B------:R-:W-:-:S13]  /*4780*/  ISETP.NE.AND P0, PT, R9, RZ, PT ;  /* 0x000000ff0900720c */ /* 0x000fda0003f05270 */
[----:B------:R-:W-:Y:S05]  /*4790*/  @!P0 BRA `(.L_x_311) ;  /* 0x0000000800508947 */ /* 0x000fea0003800000 */
[----:B------:R-:W-:Y:S01]  /*47a0*/  ISETP.GE.U32.AND P0, PT, R9, 0x4, PT ;  /* 0x000000040900780c */ /* 0x000fe20003f06070 */
[----:B------:R-:W-:Y:S01]  /*47b0*/  BSSY.RECONVERGENT B2, `(.L_x_316) ;  /* 0x000004e000027945 */ /* 0x000fe20003800200 */
[----:B------:R-:W-:-:S11]  /*47c0*/  LOP3.LUT P1, R9, R8, 0x3, RZ, 0xc0, !PT ;  /* 0x0000000308097812 */ /* 0x000fd6000782c0ff */
[----:B------:R-:W-:Y:S05]  /*47d0*/  @!P0 BRA `(.L_x_317) ;  /* 0x00000004002c8947 */ /* 0x000fea0003800000 */
[----:B------:R-:W0:Y:S01]  /*47e0*/  LDC.64 R10, c[0x0][0x380] ;  /* 0x0000e000ff0a7b82 */ /* 0x000e220000000a00 */
[----:B------:R-:W-:-:S07]  /*47f0*/  IMAD.IADD R23, R2, 0x1, R7 ;  /* 0x0000000102177824 */ /* 0x000fce00078e0207 */
[----:B------:R-:W1:Y:S01]  /*4800*/  LDC.64 R12, c[0x0][0x388] ;  /* 0x0000e200ff0c7b82 */ /* 0x000e620000000a00 */
[----:B0-----:R-:W-:-:S05]  /*4810*/  IMAD.WIDE.U32 R14, R23, 0x4, R10 ;  /* 0x00000004170e7825 */ /* 0x001fca00078e000a */
[----:B------:R0:W2:Y:S01]  /*4820*/  LDG.E R27, desc[UR12][R14.64] ;  /* 0x0000000c0e1b7981 */ /* 0x0000a2000c1e1900 */
[----:B-1----:R-:W-:-:S05]  /*4830*/  IMAD.WIDE.U32 R28, R23, 0x4, R12 ;  /* 0x00000004171c7825 */ /* 0x002fca00078e000c */
[----:B------:R-:W2:Y:S01]  /*4840*/  LDG.E R8, desc[UR12][R28.64] ;  /* 0x0000000c1c087981 */ /* 0x000ea2000c1e1900 */
[----:B------:R-:W-:-:S04]  /*4850*/  VIADD R25, R23, 0x100 ;  /* 0x0000010017197836 */ /* 0x000fc80000000000 */
[----:B------:R-:W-:-:S04]  /*4860*/  IMAD.WIDE.U32 R16, R25, 0x4, R12 ;  /* 0x0000000419107825 */ /* 0x000fc800078e000c */
[----:B0-----:R-:W-:Y:S02]  /*4870*/  IMAD.WIDE.U32 R14, R25, 0x4, R10 ;  /* 0x00000004190e7825 */ /* 0x001fe400078e000a */
[----:B------:R0:W3:Y:S04]  /*4880*/  LDG.E R16, desc[UR12][R16.64] ;  /* 0x0000000c10107981 */ /* 0x0000e8000c1e1900 */
[----:B------:R-:W3:Y:S01]  /*4890*/  LDG.E R22, desc[UR12][R14.64] ;  /* 0x0000000c0e167981 */ /* 0x000ee2000c1e1900 */
[----:B0-----:R-:W-:-:S04]  /*48a0*/  VIADD R17, R23, 0x200 ;  /* 0x0000020017117836 */ /* 0x001fc80000000000 */
[----:B------:R-:W-:-:S04]  /*48b0*/  IMAD.WIDE.U32 R18, R17, 0x4, R10 ;  /* 0x0000000411127825 */ /* 0x000fc800078e000a */
[----:B------:R-:W-:Y:S02]  /*48c0*/  IMAD.WIDE.U32 R20, R17, 0x4, R12 ;  /* 0x0000000411147825 */ /* 0x000fe400078e000c */
[----:B------:R-:W4:Y:S04]  /*48d0*/  LDG.E R18, desc[UR12][R18.64] ;  /* 0x0000000c12127981 */ /* 0x000f28000c1e1900 */
[----:B------:R-:W4:Y:S01]  /*48e0*/  LDG.E R21, desc[UR12][R20.64] ;  /* 0x0000000c14157981 */ /* 0x000f22000c1e1900 */
[----:B------:R-:W-:-:S04]  /*48f0*/  VIADD R29, R23, 0x300 ;  /* 0x00000300171d7836 */ /* 0x000fc80000000000 */
[----:B------:R-:W-:-:S04]  /*4900*/  IMAD.WIDE.U32 R10, R29, 0x4, R10 ;  /* 0x000000041d0a7825 */ /* 0x000fc800078e000a */
[----:B------:R-:W-:Y:S02]  /*4910*/  IMAD.WIDE.U32 R12, R29, 0x4, R12 ;  /* 0x000000041d0c7825 */ /* 0x000fe400078e000c */
[----:B------:R-:W5:Y:S04]  /*4920*/  LDG.E R10, desc[UR12][R10.64] ;  /* 0x0000000c0a0a7981 */ /* 0x000f68000c1e1900 */
[----:B------:R0:W5:Y:S01]  /*4930*/  LDG.E R13, desc[UR12][R12.64] ;  /* 0x0000000c0c0d7981 */ /* 0x000162000c1e1900 */
[----:B------:R-:W-:Y:S02]  /*4940*/  LOP3.LUT P3, RZ, R26, 0xff, RZ, 0xc0, !PT ;  /* 0x000000ff1aff7812 */ /* 0x000fe4000786c0ff */
[----:B------:R-:W-:Y:S02]  /*4950*/  IADD3 R23, P2, PT, R23, UR6, RZ ;  /* 0x0000000617177c10 */ /* 0x000fe4000ff5e0ff */
[----:B------:R-:W-:Y:S01]  /*4960*/  IADD3 R25, P5, PT, R25, UR6, RZ ;  /* 0x0000000619197c10 */ /* 0x000fe2000ffbe0ff */
[----:B------:R-:W-:Y:S01]  /*4970*/  VIADD R2, R2, 0x400 ;  /* 0x0000040002027836 */ /* 0x000fe20000000000 */
[----:B--2---:R-:W-:-:S02]  /*4980*/  ISETP.NE.AND P0, PT, R27, R8, PT ;  /* 0x000000081b00720c */ /* 0x004fc40003f05270 */
[----:B------:R-:W-:-:S05]  /*4990*/  ISETP.NE.AND P4, PT, R27, R8, P3 ;  /* 0x000000081b00720c */ /* 0x000fca0001f85270 */
[----:B------:R-:W-:Y:S01]  /*49a0*/  @!P3 SEL R26, RZ, 0x1, !P0 ;  /* 0x00000001ff1ab807 */ /* 0x000fe20004000000 */
[----:B------:R-:W-:-:S03]  /*49b0*/  IMAD.X R8, RZ, RZ, R5, P2 ;  /* 0x000000ffff087224 */ /* 0x000fc600010e0605 */
[----:B------:R-:W-:Y:S02]  /*49c0*/  SEL R26, R26, 0x1, !P4 ;  /* 0x000000011a1a7807 */ /* 0x000fe40006000000 */
[----:B------:R-:W-:Y:S02]  /*49d0*/  ISETP.LT.U32.AND P0, PT, R23, R24, PT ;  /* 0x000000181700720c */ /* 0x000fe40003f01070 */
[----:B------:R-:W-:Y:S02]  /*49e0*/  LOP3.LUT P2, RZ, R26, 0xff, RZ, 0xc0, !PT ;  /* 0x000000ff1aff7812 */ /* 0x000fe4000784c0ff */
[----:B------:R-:W-:-:S04]  /*49f0*/  ISETP.LT.AND.EX P0, PT, R8, R3, PT, P0 ;  /* 0x000000030800720c */ /* 0x000fc80003f01300 */
[C---:B0-----:R-:W-:Y:S02]  /*4a00*/  SEL R12, R23.reuse, R24, P0 ;  /* 0x00000018170c7207 */ /* 0x041fe40000000000 */
[-C--:B------:R-:W-:Y:S02]  /*4a10*/  SEL R20, R8, R3.reuse, P0 ;  /* 0x0000000308147207 */ /* 0x080fe40000000000 */
[----:B---3--:R-:W-:Y:S02]  /*4a20*/  ISETP.NE.AND P0, PT, R22, R16, PT ;  /* 0x000000101600720c */ /* 0x008fe40003f05270 */
[----:B------:R-:W-:Y:S02]  /*4a30*/  @!P4 SEL R12, R23, R24, !P3 ;  /* 0x00000018170cc207 */ /* 0x000fe40005800000 */
[----:B------:R-:W-:Y:S02]  /*4a40*/  @!P4 SEL R20, R8, R3, !P3 ;  /* 0x000000030814c207 */ /* 0x000fe40005800000 */
[----:B------:R-:W-:-:S02]  /*4a50*/  ISETP.NE.AND P4, PT, R22, R16, P2 ;  /* 0x000000101600720c */ /* 0x000fc40001785270 */
[----:B------:R-:W-:Y:S01]  /*4a60*/  @!P2 SEL R26, RZ, 0x1, !P0 ;  /* 0x00000001ff1aa807 */ /* 0x000fe20004000000 */
[----:B------:R-:W-:-:S03]  /*4a70*/  IMAD.X R3, RZ, RZ, R5, P5 ;  /* 0x000000ffff037224 */ /* 0x000fc600028e0605 */
        /* <DEDUP_REMOVED lines=11> */
[----:B------:R-:W-:Y:S01]  /*4b30*/  IMAD.X R3, RZ, RZ, R5, P0 ;  /* 0x000000ffff037224 */ /* 0x000fe200000e0605 */
        /* <DEDUP_REMOVED lines=11> */
[----:B------:R-:W-:Y:S01]  /*4bf0*/  IMAD.X R8, RZ, RZ, R5, P5 ;  /* 0x000000ffff087224 */ /* 0x000fe200028e0605 */
[----:B------:R-:W-:-:S02]  /*4c00*/  ISETP.LT.U32.AND P0, PT, R29, R12, PT ;  /* 0x0000000c1d00720c */ /* 0x000fc40003f01070 */
[----:B------:R-:W-:Y:S02]  /*4c10*/  ISETP.NE.AND P3, PT, R10, R13, PT ;  /* 0x0000000d0a00720c */ /* 0x000fe40003f65270 */
[CC--:B------:R-:W-:Y:S02]  /*4c20*/  ISETP.LT.AND.EX P0, PT, R8.reuse, R11.reuse, PT, P0 ;  /* 0x0000000b0800720c */ /* 0x0c0fe40003f01300 */
[----:B------:R-:W-:Y:S02]  /*4c30*/  @!P2 SEL R26, RZ, 0x1, !P3 ;  /* 0x00000001ff1aa807 */ /* 0x000fe40005800000 */
[----:B------:R-:W-:Y:S02]  /*4c40*/  SEL R24, R29, R12, P0 ;  /* 0x0000000c1d187207 */ /* 0x000fe40000000000 */
[----:B------:R-:W-:Y:S02]  /*4c50*/  SEL R3, R8, R11, P0 ;  /* 0x0000000b08037207 */ /* 0x000fe40000000000 */
[----:B------:R-:W-:-:S02]  /*4c60*/  SEL R26, R26, 0x1, !P4 ;  /* 0x000000011a1a7807 */ /* 0x000fc40006000000 */
[----:B------:R-:W-:Y:S02]  /*4c70*/  @!P4 SEL R24, R29, R12, !P2 ;  /* 0x0000000c1d18c207 */ /* 0x000fe40005000000 */
[----:B------:R-:W-:-:S07]  /*4c80*/  @!P4 SEL R3, R8, R11, !P2 ;  /* 0x0000000b0803c207 */ /* 0x000fce0005000000 */
.L_x_317:
[----:B------:R-:W-:Y:S05]  /*4c90*/  BSYNC.RECONVERGENT B2 ;  /* 0x0000000000027941 */ /* 0x000fea0003800200 */
.L_x_316:
[----:B------:R-:W-:Y:S05]  /*4ca0*/  @!P1 BRA `(.L_x_311) ;  /* 0x00000004000c9947 */ /* 0x000fea0003800000 */
[----:B------:R-:W-:Y:S01]  /*4cb0*/  ISETP.NE.AND P0, PT, R9, 0x1, PT ;  /* 0x000000010900780c */ /* 0x000fe20003f05270 */
[----:B------:R-:W-:Y:S01]  /*4cc0*/  BSSY.RECONVERGENT B2, `(.L_x_318) ;  /* 0x000002a000027945 */ /* 0x000fe20003800200 */
[----:B------:R-:W-:-:S11]  /*4cd0*/  LOP3.LUT P1, RZ, R6, 0x100, RZ, 0xc0, !PT ;  /* 0x0000010006ff7812 */ /* 0x000fd6000782c0ff */
[----:B------:R-:W-:Y:S05]  /*4ce0*/  @!P0 BRA `(.L_x_319) ;  /* 0x00000000009c8947 */ /* 0x000fea0003800000 */
[----:B------:R-:W0:Y:S01]  /*4cf0*/  LDC.64 R10, c[0x0][0x380] ;  /* 0x0000e000ff0a7b82 */ /* 0x000e220000000a00 */
[----:B------:R-:W-:-:S07]  /*4d00*/  IMAD.IADD R17, R2, 0x1, R7 ;  /* 0x0000000102117824 */ /* 0x000fce00078e0207 */
[----:B------:R-:W1:Y:S01]  /*4d10*/  LDC.64 R8, c[0x0][0x388] ;  /* 0x0000e200ff087b82 */ /* 0x000e620000000a00 */
[C---:B------:R-:W-:Y:S02]  /*4d20*/  VIADD R19, R17.reuse, 0x100 ;  /* 0x0000010011137836 */ /* 0x040fe40000000000 */
[----:B0-----:R-:W-:-:S06]  /*4d30*/  IMAD.WIDE.U32 R12, R17, 0x4, R10 ;  /* 0x00000004110c7825 */ /* 0x001fcc00078e000a */
[----:B------:R-:W2:Y:S01]  /*4d40*/  LDG.E R12, desc[UR12][R12.64] ;  /* 0x0000000c0c0c7981 */ /* 0x000ea2000c1e1900 */
[----:B-1----:R-:W-:-:S06]  /*4d50*/  IMAD.WIDE.U32 R14, R17, 0x4, R8 ;  /* 0x00000004110e7825 */ /* 0x002fcc00078e0008 */
[----:B------:R-:W2:Y:S01]  /*4d60*/  LDG.E R15, desc[UR12][R14.64] ;  /* 0x0000000c0e0f7981 */ /* 0x000ea2000c1e1900 */
[----:B------:R-:W-:-:S04]  /*4d70*/  IMAD.WIDE.U32 R10, R19, 0x4, R10 ;  /* 0x00000004130a7825 */ /* 0x000fc800078e000a */
[----:B------:R-:W-:Y:S02]  /*4d80*/  IMAD.WIDE.U32 R8, R19, 0x4, R8 ;  /* 0x0000000413087825 */ /* 0x000fe400078e0008 */
[----:B------:R-:W3:Y:S04]  /*4d90*/  LDG.E R10, desc[UR12][R10.64] ;  /* 0x0000000c0a0a7981 */ /* 0x000ee8000c1e1900 */
[----:B------:R0:W3:Y:S01]  /*4da0*/  LDG.E R21, desc[UR12][R8.64] ;  /* 0x0000000c08157981 */ /* 0x0000e2000c1e1900 */
[----:B------:R-:W-:Y:S02]  /*4db0*/  LOP3.LUT P2, RZ, R26, 0xff, RZ, 0xc0, !PT ;  /* 0x000000ff1aff7812 */ /* 0x000fe4000784c0ff */
[----:B------:R-:W-:-:S04]  /*4dc0*/  IADD3 R17, P4, PT, R17, UR6, RZ ;  /* 0x0000000611117c10 */ /* 0x000fc8000ff9e0ff */
[----:B------:R-:W-:Y:S01]  /*4dd0*/  ISETP.LT.U32.AND P0, PT, R17, R24, PT ;  /* 0x000000181100720c */ /* 0x000fe20003f01070 */
[----:B------:R-:W-:-:S05]  /*4de0*/  IMAD.X R6, RZ, RZ, R5, P4 ;  /* 0x000000ffff067224 */ /* 0x000fca00020e0605 */
[----:B------:R-:W-:-:S04]  /*4df0*/  ISETP.LT.AND.EX P0, PT, R6, R3, PT, P0 ;  /* 0x000000030600720c */ /* 0x000fc80003f01300 */
[----:B0-----:R-:W-:Y:S02]  /*4e00*/  SEL R8, R17, R24, P0 ;  /* 0x0000001811087207 */ /* 0x001fe40000000000 */
[----:B------:R-:W-:Y:S01]  /*4e10*/  SEL R9, R6, R3, P0 ;  /* 0x0000000306097207 */ /* 0x000fe20000000000 */
[----:B------:R-:W-:Y:S01]  /*4e20*/  VIADD R2, R2, 0x200 ;  /* 0x0000020002027836 */ /* 0x000fe20000000000 */
[CC--:B--2---:R-:W-:Y:S02]  /*4e30*/  ISETP.NE.AND P5, PT, R12.reuse, R15.reuse, PT ;  /* 0x0000000f0c00720c */ /* 0x0c4fe40003fa5270 */
[----:B------:R-:W-:Y:S02]  /*4e40*/  ISETP.NE.AND P3, PT, R12, R15, P2 ;  /* 0x0000000f0c00720c */ /* 0x000fe40001765270 */
[----:B------:R-:W-:-:S04]  /*4e50*/  @!P2 SEL R26, RZ, 0x1, !P5 ;  /* 0x00000001ff1aa807 */ /* 0x000fc80006800000 */
[----:B------:R-:W-:Y:S02]  /*4e60*/  SEL R26, R26, 0x1, !P3 ;  /* 0x000000011a1a7807 */ /* 0x000fe40005800000 */
[----:B------:R-:W-:Y:S02]  /*4e70*/  IADD3 R19, P5, PT, R19, UR6, RZ ;  /* 0x0000000613137c10 */ /* 0x000fe4000ffbe0ff */
[----:B------:R-:W-:-:S03]  /*4e80*/  LOP3.LUT P4, RZ, R26, 0xff, RZ, 0xc0, !PT ;  /* 0x000000ff1aff7812 */ /* 0x000fc6000788c0ff */
[----:B------:R-:W-:Y:S02]  /*4e90*/  @!P3 SEL R8, R17, R24, !P2 ;  /* 0x000000181108b207 */ /* 0x000fe40005000000 */
[----:B------:R-:W-:Y:S02]  /*4ea0*/  @!P3 SEL R9, R6, R3, !P2 ;  /* 0x000000030609b207 */ /* 0x000fe40005000000 */
[CC--:B---3--:R-:W-:Y:S01]  /*4eb0*/  ISETP.NE.AND P3, PT, R10.reuse, R21.reuse, P4 ;  /* 0x000000150a00720c */ /* 0x0c8fe20002765270 */
[----:B------:R-:W-:Y:S01]  /*4ec0*/  IMAD.X R6, RZ, RZ, R5, P5 ;  /* 0x000000ffff067224 */ /* 0x000fe200028e0605 */
        /* <DEDUP_REMOVED lines=9> */
.L_x_319:
[----:B------:R-:W-:Y:S05]  /*4f60*/  BSYNC.RECONVERGENT B2 ;  /* 0x0000000000027941 */ /* 0x000fea0003800200 */
.L_x_318:
[----:B------:R-:W-:Y:S05]  /*4f70*/  @P1 BRA `(.L_x_311) ;  /* 0x0000000000581947 */ /* 0x000fea0003800000 */
[----:B------:R-:W0:Y:S01]  /*4f80*/  LDC.64 R8, c[0x0][0x380] ;  /* 0x0000e000ff087b82 */ /* 0x000e220000000a00 */
[----:B------:R-:W-:-:S07]  /*4f90*/  IMAD.IADD R13, R2, 0x1, R7 ;  /* 0x00000001020d7824 */ /* 0x000fce00078e0207 */
[----:B------:R-:W1:Y:S01]  /*4fa0*/  LDC.64 R10, c[0x0][0x388] ;  /* 0x0000e200ff0a7b82 */ /* 0x000e620000000a00 */
[----:B0-----:R-:W-:-:S06]  /*4fb0*/  IMAD.WIDE.U32 R6, R13, 0x4, R8 ;  /* 0x000000040d067825 */ /* 0x001fcc00078e0008 */
[----:B------:R-:W2:Y:S01]  /*4fc0*/  LDG.E R6, desc[UR12][R6.64] ;  /* 0x0000000c06067981 */ /* 0x000ea2000c1e1900 */
[----:B-1----:R-:W-:-:S06]  /*4fd0*/  IMAD.WIDE.U32 R8, R13, 0x4, R10 ;  /* 0x000000040d087825 */ /* 0x002fcc00078e000a */
[----:B------:R-:W2:Y:S01]  /*4fe0*/  LDG.E R9, desc[UR12][R8.64] ;  /* 0x0000000c08097981 */ /* 0x000ea2000c1e1900 */
[----:B------:R-:W-:Y:S02]  /*4ff0*/  LOP3.LUT P3, RZ, R26, 0xff, RZ, 0xc0, !PT ;  /* 0x000000ff1aff7812 */ /* 0x000fe4000786c0ff */
[----:B------:R-:W-:-:S05]  /*5000*/  IADD3 R13, P0, PT, R13, UR6, RZ ;  /* 0x000000060d0d7c10 */ /* 0x000fca000ff1e0ff */
[----:B------:R-:W-:Y:S01]  /*5010*/  IMAD.X R10, RZ, RZ, R5, P0 ;  /* 0x000000ffff0a7224 */ /* 0x000fe200000e0605 */
[----:B------:R-:W-:-:S04]  /*5020*/  ISETP.LT.U32.AND P0, PT, R13, R24, PT ;  /* 0x000000180d00720c */ /* 0x000fc80003f01070 */
[----:B------:R-:W-:-:S04]  /*5030*/  ISETP.LT.AND.EX P0, PT, R10, R3, PT, P0 ;  /* 0x000000030a00720c */ /* 0x000fc80003f01300 */
[----:B------:R-:W-:Y:S02]  /*5040*/  SEL R2, R13, R24, P0 ;  /* 0x000000180d027207 */ /* 0x000fe40000000000 */
[----:B------:R-:W-:Y:S02]  /*5050*/  SEL R5, R10, R3, P0 ;  /* 0x000000030a057207 */ /* 0x000fe40000000000 */
[CC--:B--2---:R-:W-:Y:S02]  /*5060*/  ISETP.NE.AND P2, PT, R6.reuse, R9.reuse, P3 ;  /* 0x000000090600720c */ /* 0x0c4fe40001f45270 */
[----:B------:R-:W-:-:S04]  /*5070*/  ISETP.NE.AND P1, PT, R6, R9, PT ;  /* 0x000000090600720c */ /* 0x000fc80003f25270 */
[----:B------:R-:W-:-:S07]  /*5080*/  @!P3 SEL R26, RZ, 0x1, !P1 ;  /* 0x00000001ff1ab807 */ /* 0x000fce0004800000 */
[----:B------:R-:W-:Y:S02]  /*5090*/  @!P2 SEL R2, R13, R24, !P3 ;  /* 0x000000180d02a207 */ /* 0x000fe40005800000 */
[----:B------:R-:W-:Y:S02]  /*50a0*/  @!P2 SEL R5, R10, R3, !P3 ;  /* 0x000000030a05a207 */ /* 0x000fe40005800000 */
[----:B------:R-:W-:Y:S01]  /*50b0*/  SEL R26, R26, 0x1, !P2 ;  /* 0x000000011a1a7807 */ /* 0x000fe20005000000 */
[----:B------:R-:W-:Y:S02]  /*50c0*/  IMAD.MOV.U32 R24, RZ, RZ, R2 ;  /* 0x000000ffff187224 */ /* 0x000fe400078e0002 */
[----:B------:R-:W-:-:S07]  /*50d0*/  IMAD.MOV.U32 R3, RZ, RZ, R5 ;  /* 0x000000ffff037224 */ /* 0x000fce00078e0005 */
.L_x_311:
[----:B01----:R-:W-:Y:S05]  /*50e0*/  BSYNC.RECONVERGENT B1 ;  /* 0x0000000000017941 */ /* 0x003fea0003800200 */
.L_x_308:
[----:B------:R-:W0:Y:S01]  /*50f0*/  S2R R8, SR_LANEID ;  /* 0x0000000000087919 */ /* 0x000e220000000000 */
[----:B------:R-:W-:Y:S01]  /*5100*/  LOP3.LUT R5, R26, 0xff, RZ, 0xc0, !PT ;  /* 0x000000ff1a057812 */ /* 0x000fe200078ec0ff */
[----:B------:R-:W-:Y:S01]  /*5110*/  BSSY.RECONVERGENT B1, `(.L_x_320) ;  /* 0x0000016000017945 */ /* 0x000fe20003800200 */
[----:B------:R1:W2:Y:S04]  /*5120*/  SHFL.DOWN PT, R7, R24, 0x1, 0x1f ;  /* 0x08201f0018077f89 */ /* 0x0002a800000e0000 */
[----:B------:R1:W3:Y:S04]  /*5130*/  SHFL.DOWN PT, R6, R3, 0x1, 0x1f ;  /* 0x08201f0003067f89 */ /* 0x0002e800000e0000 */
[----:B------:R-:W4:Y:S01]  /*5140*/  SHFL.DOWN PT, R5, R5, 0x1, 0x1f ;  /* 0x08201f0005057f89 */ /* 0x000f2200000e0000 */
        /* <DEDUP_REMOVED lines=18> */
.L_x_321:
[----:B------:R-:W-:Y:S05]  /*5270*/  BSYNC.RECONVERGENT B1 ;  /* 0x0000000000017941 */ /* 0x000fea0003800200 */
.L_x_320:
        /* <DEDUP_REMOVED lines=23> */
.L_x_323:
[----:B------:R-:W-:Y:S05]  /*53f0*/  BSYNC.RECONVERGENT B1 ;  /* 0x0000000000017941 */ /* 0x000fea0003800200 */
.L_x_322:
        /* <DEDUP_REMOVED lines=20> */
.L_x_325:
[----:B------:R-:W-:Y:S05]  /*5540*/  BSYNC.RECONVERGENT B1 ;  /* 0x0000000000017941 */ /* 0x000fea0003800200 */
.L_x_324:
        /* <DEDUP_REMOVED lines=20> */
.L_x_327:
[----:B------:R-:W-:Y:S05]  /*5690*/  BSYNC.RECONVERGENT B1 ;  /* 0x0000000000017941 */ /* 0x000fea0003800200 */
.L_x_326:
        /* <DEDUP_REMOVED lines=20> */
.L_x_329:
[----:B------:R-:W-:Y:S05]  /*57e0*/  BSYNC.RECONVERGENT B1 ;  /* 0x0000000000017941 */ /* 0x000fea0003800200 */
.L_x_328:
        /* <DEDUP_REMOVED lines=11> */
.L_x_331:
[----:B------:R-:W-:Y:S05]  /*58a0*/  BSYNC.RECONVERGENT B1 ;  /* 0x0000000000017941 */ /* 0x000fea0003800200 */
.L_x_330:
        /* <DEDUP_REMOVED lines=82> */
[----:B------:R-:W-:-:S07]  /*5dd0*/  SEL R3, R3, R7, !P2 ;  /* 0x0000000703037207 */ /* 0x000fce0005000000 */
.L_x_289:
[----:B------:R-:W-:Y:S05]  /*5de0*/  BSYNC.RECONVERGENT B0 ;  /* 0x0000000000007941 */ /* 0x000fea0003800200 */
.L_x_264:
[----:B------:R-:W-:Y:S05]  /*5df0*/  @P1 EXIT ;  /* 0x000000000000194d */ /* 0x000fea0003800000 */
[----:B012---:R-:W0:Y:S01]  /*5e00*/  LDC.64 R4, c[0x0][0x3a8] ;  /* 0x0000ea00ff047b82 */ /* 0x007e220000000a00 */
[----:B------:R-:W-:Y:S02]  /*5e10*/  IMAD.MOV.U32 R25, RZ, RZ, R3 ;  /* 0x000000ffff197224 */ /* 0x000fe400078e0003 */
[----:B0-----:R-:W-:-:S05]  /*5e20*/  IMAD.WIDE.U32 R4, R0, 0x10, R4 ;  /* 0x0000001000047825 */ /* 0x001fca00078e0004 */
[----:B------:R-:W-:Y:S04]  /*5e30*/  STG.E.64 desc[UR12][R4.64+0x8], R24 ;  /* 0x0000081804007986 */ /* 0x000fe8000c101b0c */
[----:B------:R-:W-:Y:S01]  /*5e40*/  STG.E.U8 desc[UR12][R4.64], R26 ;  /* 0x0000001a04007986 */ /* 0x000fe2000c10110c */
[----:B------:R-:W-:Y:S05]  /*5e50*/  EXIT ;  /* 0x000000000000794d */ /* 0x000fea0003800000 */
.L_x_332:
        /* <DEDUP_REMOVED lines=10> */
.L_x_639:


//--------------------- .text._ZN3cub18CUB_300001_SM_10006detail6reduce28DeviceReduceSingleTileKernelINS2_10policy_hubIN4cuda3std3__45tupleIJblEEEjN6thrust24THRUST_300001_SM_1000_NS8cuda_cub9__find_if7functorIS9_EEE10Policy1000ENSB_12zip_iteratorINS8_IJNSD_26transform_input_iterator_tIbNSC_6detail35transform_pair_of_input_iterators_tIbNSB_6detail15normal_iteratorINSB_10device_ptrIjEEEESQ_NS7_8equal_toIjEEEENS7_10__not_fn_tINS7_10__identityEEEEENSB_17counting_iteratorIlNSB_11use_defaultESZ_SZ_EEEEEEEPS9_jSF_S9_S9_SV_EEvT0_T1_T2_T3_T4_T6_ --------------------------
	.section	.text._ZN3cub18CUB_300001_SM_10006detail6reduce28DeviceReduceSingleTileKernelINS2_10policy_hubIN4cuda3std3__45tupleIJblEEEjN6thrust24THRUST_300001_SM_1000_NS8cuda_cub9__find_if7functorIS9_EEE10Policy1000ENSB_12zip_iteratorINS8_IJNSD_26transform_input_iterator_tIbNSC_6detail35transform_pair_of_input_iterators_tIbNSB_6detail15normal_iteratorINSB_10device_ptrIjEEEESQ_NS7_8equal_toIjEEEENS7_10__not_fn_tINS7_10__identityEEEEENSB_17counting_iteratorIlNSB_11use_defaultESZ_SZ_EEEEEEEPS9_jSF_S9_S9_SV_EEvT0_T1_T2_T3_T4_T6_,"ax",@progbits
	.align	128
        .global         _ZN3cub18CUB_300001_SM_10006detail6reduce28DeviceReduceSingleTileKernelINS2_10policy_hubIN4cuda3std3__45tupleIJblEEEjN6thrust24THRUST_300001_SM_1000_NS8cuda_cub9__find_if7functorIS9_EEE10Policy1000ENSB_12zip_iteratorINS8_IJNSD_26transform_input_iterator_tIbNSC_6detail35transform_pair_of_input_iterators_tIbNSB_6detail15normal_iteratorINSB_10device_ptrIjEEEESQ_NS7_8equal_toIjEEEENS7_10__not_fn_tINS7_10__identityEEEEENSB_17counting_iteratorIlNSB_11use_defaultESZ_SZ_EEEEEEEPS9_jSF_S9_S9_SV_EEvT0_T1_T2_T3_T4_T6_
        .type           _ZN3cub18CUB_300001_SM_10006detail6reduce28DeviceReduceSingleTileKernelINS2_10policy_hubIN4cuda3std3__45tupleIJblEEEjN6thrust24THRUST_300001_SM_1000_NS8cuda_cub9__find_if7functorIS9_EEE10Policy1000ENSB_12zip_iteratorINS8_IJNSD_26transform_input_iterator_tIbNSC_6detail35transform_pair_of_input_iterators_tIbNSB_6detail15normal_iteratorINSB_10device_ptrIjEEEESQ_NS7_8equal_toIjEEEENS7_10__not_fn_tINS7_10__identityEEEEENSB_17counting_iteratorIlNSB_11use_defaultESZ_SZ_EEEEEEEPS9_jSF_S9_S9_SV_EEvT0_T1_T2_T3_T4_T6_,@function
        .size           _ZN3cub18CUB_300001_SM_10006detail6reduce28DeviceReduceSingleTileKernelINS2_10policy_hubIN4cuda3std3__45tupleIJblEEEjN6thrust24THRUST_300001_SM_1000_NS8cuda_cub9__find_if7functorIS9_EEE10Policy1000ENSB_12zip_iteratorINS8_IJNSD_26transform_input_iterator_tIbNSC_6detail35transform_pair_of_input_iterators_tIbNSB_6detail15normal_iteratorINSB_10device_ptrIjEEEESQ_NS7_8equal_toIjEEEENS7_10__not_fn_tINS7_10__identityEEEEENSB_17counting_iteratorIlNSB_11use_defaultESZ_SZ_EEEEEEEPS9_jSF_S9_S9_SV_EEvT0_T1_T2_T3_T4_T6_,(.L_x_640 - _ZN3cub18CUB_300001_SM_10006detail6reduce28DeviceReduceSingleTileKernelINS2_10policy_hubIN4cuda3std3__45tupleIJblEEEjN6thrust24THRUST_300001_SM_1000_NS8cuda_cub9__find_if7functorIS9_EEE10Policy1000ENSB_12zip_iteratorINS8_IJNSD_26transform_input_iterator_tIbNSC_6detail35transform_pair_of_input_iterators_tIbNSB_6detail15normal_iteratorINSB_10device_ptrIjEEEESQ_NS7_8equal_toIjEEEENS7_10__not_fn_tINS7_10__identityEEEEENSB_17counting_iteratorIlNSB_11use_defaultESZ_SZ_EEEEEEEPS9_jSF_S9_S9_SV_EEvT0_T1_T2_T3_T4_T6_)
        .other          _ZN3cub18CUB_300001_SM_10006detail6reduce28DeviceReduceSingleTileKernelINS2_10policy_hubIN4cuda3std3__45tupleIJblEEEjN6thrust24THRUST_300001_SM_1000_NS8cuda_cub9__find_if7functorIS9_EEE10Policy1000ENSB_12zip_iteratorINS8_IJNSD_26transform_input_iterator_tIbNSC_6detail35transform_pair_of_input_iterators_tIbNSB_6detail15normal_iteratorINSB_10device_ptrIjEEEESQ_NS7_8equal_toIjEEEENS7_10__not_fn_tINS7_10__identityEEEEENSB_17counting_iteratorIlNSB_11use_defaultESZ_SZ_EEEEEEEPS9_jSF_S9_S9_SV_EEvT0_T1_T2_T3_T4_T6_,@"STO_CUDA_ENTRY STV_DEFAULT"
_ZN3cub18CUB_300001_SM_10006detail6reduce28DeviceReduceSingleTileKernelINS2_10policy_hubIN4cuda3std3__45tupleIJblEEEjN6thrust24THRUST_300001_SM_1000_NS8cuda_cub9__find_if7functorIS9_EEE10Policy1000ENSB_12zip_iteratorINS8_IJNSD_26transform_input_iterator_tIbNSC_6detail35transform_pair_of_input_iterators_tIbNSB_6detail15normal_iteratorINSB_10device_ptrIjEEEESQ_NS7_8equal_toIjEEEENS7_10__not_fn_tINS7_10__identityEEEEENSB_17counting_iteratorIlNSB_11use_defaultESZ_SZ_EEEEEEEPS9_jSF_S9_S9_SV_EEvT0_T1_T2_T3_T4_T6_:
.text._ZN3cub18CUB_300001_SM_10006detail6reduce28DeviceReduceSingleTileKernelINS2_10policy_hubIN4cuda3std3__45tupleIJblEEEjN6thrust24THRUST_300001_SM_1000_NS8cuda_cub9__find_if7functorIS9_EEE10Policy1000ENSB_12zip_iteratorINS8_IJNSD_26transform_input_iterator_tIbNSC_6detail35transform_pair_of_input_iterators_tIbNSB_6detail15normal_iteratorINSB_10device_ptrIjEEEESQ_NS7_8equal_toIjEEEENS7_10__not_fn_tINS7_10__identityEEEEENSB_17counting_iteratorIlNSB_11use_defaultESZ_SZ_EEEEEEEPS9_jSF_S9_S9_SV_EEvT0_T1_T2_T3_T4_T6_:
        /* <DEDUP_REMOVED lines=14> */
.L_x_333:
[----:B------:R-:W-:Y:S01]  /*00e0*/  UISETP.GT.U32.AND UP0, UPT, UR4, 0x3ff, UPT ;  /* 0x000003ff0400788c */ /* 0x000fe2000bf04070 */
[----:B------:R-:W-:Y:S08]  /*00f0*/  BSSY.RECONVERGENT B0, `(.L_x_334) ;  /* 0x0000589000007945 */ /* 0x000ff00003800200 */
[----:B------:R-:W-:Y:S05]  /*0100*/  BRA.U UP0, `(.L_x_335) ;  /* 0x00000031000c7547 */ /* 0x000fea000b800000 */
[----:B------:R-:W0:Y:S01]  /*0110*/  S2R R11, SR_TID.X ;  /* 0x00000000000b7919 */ /* 0x000e220000002100 */
[----:B------:R-:W2:Y:S08]  /*0120*/  LDC.64 R2, c[0x0][0x380] ;  /* 0x0000e000ff027b82 */ /* 0x000eb00000000a00 */
[----:B------:R-:W3:Y:S01]  /*0130*/  LDC.64 R4, c[0x0][0x388] ;  /* 0x0000e200ff047b82 */ /* 0x000ee20000000a00 */
[----:B------:R-:W-:Y:S01]  /*0140*/  IMAD.MOV.U32 R20, RZ, RZ, RZ ;  /* 0x000000ffff147224 */ /* 0x000fe200078e00ff */
        /* <DEDUP_REMOVED lines=10> */
[----:B------:R-:W-:Y:S01]  /*01f0*/  BSSY.RECONVERGENT B1, `(.L_x_336) ;  /* 0x0000121000017945 */ /* 0x000fe20003800200 */
[----:B------:R-:W-:-:S03]  /*0200*/  IMAD.MOV.U32 R27, RZ, RZ, RZ ;  /* 0x000000ffff1b7224 */ /* 0x000fc600078e00ff */
[----:B------:R-:W-:Y:S02]  /*0210*/  ISETP.GE.U32.AND P2, PT, R13, UR4, PT ;  /* 0x000000040d007c0c */ /* 0x000fe4000bf46070 */
        /* <DEDUP_REMOVED lines=18> */
.L_x_340:
        /* <DEDUP_REMOVED lines=18> */
[----:B------:R-:W-:Y:S01]  /*0460*/  LOP3.LUT P5, RZ, R28, 0xff, RZ, 0xc0, !PT ;  /* 0x000000ff1cff7812 */ /* 0x000fe200078ac0ff */
[----:B------:R-:W-:Y:S01]  /*0470*/  VIADD R14, R14, 0x8 ;  /* 0x000000080e0e7836 */ /* 0x000fe20000000000 */
[C---:B------:R-:W-:Y:S01]  /*0480*/  IADD3 R19, P3, PT, R13.reuse, UR6, RZ ;  /* 0x000000060d137c10 */ /* 0x040fe2000ff7e0ff */
[----:B------:R-:W-:Y:S01]  /*0490*/  VIADD R13, R13, 0x800 ;  /* 0x000008000d0d7836 */ /* 0x000fe20000000000 */
[----:B--2---:R-:W-:-:S02]  /*04a0*/  ISETP.NE.AND P0, PT, R22, R31, PT ;  /* 0x0000001f1600720c */ /* 0x004fc40003f05270 */
[----:B------:R-:W-:Y:S01]  /*04b0*/  ISETP.NE.AND P2, PT, R22, R31, P5 ;  /* 0x0000001f1600720c */ /* 0x000fe20002f45270 */
[----:B------:R-:W-:-:S06]  /*04c0*/  IMAD.X R22, RZ, RZ, UR7, P3 ;  /* 0x00000007ff167e24 */ /* 0x000fcc00098e06ff */
        /* <DEDUP_REMOVED lines=8> */
[----:B------:R-:W-:Y:S02]  /*0550*/  @!P2 SEL R9, R19, R20, !P5 ;  /* 0x000000141309a207 */ /* 0x000fe40006800000 */
[CC--:B------:R-:W-:Y:S02]  /*0560*/  SEL R20, R22.reuse, R27.reuse, P0 ;  /* 0x0000001b16147207 */ /* 0x0c0fe40000000000 */
        /* <DEDUP_REMOVED lines=11> */
[CC--:B------:R-:W-:Y:S02]  /*0620*/  SEL R8, R7.reuse, R20.reuse, P0 ;  /* 0x0000001407087207 */ /* 0x0c0fe40000000000 */
        /* <DEDUP_REMOVED lines=10> */
[CC--:B------:R-:W-:Y:S02]  /*06d0*/  ISETP.LT.AND.EX P0, PT, R7.reuse, R8.reuse, PT, P0 ;  /* 0x000000080700720c */ /* 0x0c0fe40003f01300 */
[----:B------:R-:W-:Y:S02]  /*06e0*/  @!P3 SEL R28, RZ, 0x1, !P6 ;  /* 0x00000001ff1cb807 */ /* 0x000fe40007000000 */
[-C--:B------:R-:W-:Y:S02]  /*06f0*/  SEL R9, R6, R27.reuse, P0 ;  /* 0x0000001b06097207 */ /* 0x080fe40000000000 */
        /* <DEDUP_REMOVED lines=27> */
[----:B------:R-:W-:Y:S02]  /*08b0*/  @!P3 SEL R28, RZ, 0x1, !P0 ;  /* 0x00000001ff1cb807 */ /* 0x000fe40004000000 */
[----:B------:R-:W-:-:S02]  /*08c0*/  IADD3 R6, P6, PT, R19, 0x500, RZ ;  /* 0x0000050013067810 */ /* 0x000fc40007fde0ff */
[----:B------:R-:W-:Y:S02]  /*08d0*/  SEL R28, R28, 0x1, !P4 ;  /* 0x000000011c1c7807 */ /* 0x000fe40006000000 */
[----:B------:R-:W-:Y:S01]  /*08e0*/  @!P5 SEL R26, R7, R8, !P2 ;  /* 0x00000008071ad207 */ /* 0x000fe20005000000 */
[----:B------:R-:W-:Y:S01]  /*08f0*/  IMAD.X R7, RZ, RZ, R22, P6 ;  /* 0x000000ffff077224 */ /* 0x000fe200030e0616 */
[----:B------:R-:W-:Y:S02]  /*0900*/  ISETP.LT.U32.AND P0, PT, R6, R9, PT ;  /* 0x000000090600720c */ /* 0x000fe40003f01070 */
[----:B------:R-:W-:Y:S02]  /*0910*/  LOP3.LUT P2, RZ, R28, 0xff, RZ, 0xc0, !PT ;  /* 0x000000ff1cff7812 */ /* 0x000fe4000784c0ff */
[----:B------:R-:W-:-:S04]  /*0920*/  ISETP.LT.AND.EX P0, PT, R7, R26, PT, P0 ;  /* 0x0000001a0700720c */ /* 0x000fc80003f01300 */
[CC--:B------:R-:W-:Y:S02]  /*0930*/  SEL R21, R6.reuse, R9.reuse, P0 ;  /* 0x0000000906157207 */ /* 0x0c0fe40000000000 */
[CC--:B------:R-:W-:Y:S02]  /*0940*/  SEL R20, R7.reuse, R26.reuse, P0 ;  /* 0x0000001a07147207 */ /* 0x0c0fe40000000000 */
[----:B------:R-:W-:Y:S02]  /*0950*/  @!P4 SEL R21, R6, R9, !P3 ;  /* 0x000000090615c207 */ /* 0x000fe40005800000 */
[----:B------:R-:W-:Y:S02]  /*0960*/  @!P4 SEL R20, R7, R26, !P3 ;  /* 0x0000001a0714c207 */ /* 0x000fe40005800000 */
[----:B------:R-:W-:Y:S02]  /*0970*/  IADD3 R8, P0, PT, R19, 0x600, RZ ;  /* 0x0000060013087810 */ /* 0x000fe40007f1e0ff */
[----:B------:R-:W-:-:S02]  /*0980*/  ISETP.NE.AND P3, PT, R17, R18, PT ;  /* 0x000000121100720c */ /* 0x000fc40003f65270 */
[----:B------:R-:W-:Y:S01]  /*0990*/  ISETP.NE.AND P4, PT, R17, R18, P2 ;  /* 0x000000121100720c */ /* 0x000fe20001785270 */
[----:B------:R-:W-:Y:S01]  /*09a0*/  IMAD.X R9, RZ, RZ, R22, P0 ;  /* 0x000000ffff097224 */ /* 0x000fe200000e0616 */
[----:B------:R-:W-:Y:S02]  /*09b0*/  @!P2 SEL R28, RZ, 0x1, !P3 ;  /* 0x00000001ff1ca807 */ /* 0x000fe40005800000 */
[----:B------:R-:W-:Y:S02]  /*09c0*/  ISETP.LT.U32.AND P0, PT, R8, R21, PT ;  /* 0x000000150800720c */ /* 0x000fe40003f01070 */
[----:B------:R-:W-:Y:S02]  /*09d0*/  SEL R28, R28, 0x1, !P4 ;  /* 0x000000011c1c7807 */ /* 0x000fe40006000000 */
[----:B------:R-:W-:Y:S02]  /*09e0*/  IADD3 R19, P5, PT, R19, 0x700, RZ ;  /* 0x0000070013137810 */ /* 0x000fe40007fbe0ff */
[----:B------:R-:W-:-:S02]  /*09f0*/  ISETP.LT.AND.EX P0, PT, R9, R20, PT, P0 ;  /* 0x000000140900720c */ /* 0x000fc40003f01300 */
[----:B------:R-:W-:Y:S01]  /*0a00*/  LOP3.LUT P3, RZ, R28, 0xff, RZ, 0xc0, !PT ;  /* 0x000000ff1cff7812 */ /* 0x000fe2000786c0ff */
[----:B------:R-:W-:Y:S01]  /*0a10*/  IMAD.X R22, RZ, RZ, R22, P5 ;  /* 0x000000ffff167224 */ /* 0x000fe200028e0616 */
[-C--:B------:R-:W-:Y:S02]  /*0a20*/  SEL R6, R8, R21.reuse, P0 ;  /* 0x0000001508067207 */ /* 0x080fe40000000000 */
[CC--:B------:R-:W-:Y:S02]  /*0a30*/  SEL R7, R9.reuse, R20.reuse, P0 ;  /* 0x0000001409077207 */ /* 0x0c0fe40000000000 */
[----:B------:R-:W-:Y:S02]  /*0a40*/  ISETP.NE.AND P5, PT, R14, RZ, PT ;  /* 0x000000ff0e00720c */ /* 0x000fe40003fa5270 */
[----:B------:R-:W-:Y:S02]  /*0a50*/  @!P4 SEL R6, R8, R21, !P2 ;  /* 0x000000150806c207 */ /* 0x000fe40005000000 */
[----:B------:R-:W-:-:S02]  /*0a60*/  @!P4 SEL R7, R9, R20, !P2 ;  /* 0x000000140907c207 */ /* 0x000fc40005000000 */
[----:B------:R-:W-:Y:S02]  /*0a70*/  ISETP.NE.AND P4, PT, R15, R16, P3 ;  /* 0x000000100f00720c */ /* 0x000fe40001f85270 */
        /* <DEDUP_REMOVED lines=8> */
[----:B------:R-:W-:Y:S01]  /*0b00*/  @!P4 SEL R27, R22, R7, !P3 ;  /* 0x00000007161bc207 */ /* 0x000fe20005800000 */
[----:B------:R-:W-:Y:S06]  /*0b10*/  @P5 BRA `(.L_x_340) ;  /* 0xfffffff800085947 */ /* 0x000fec000383ffff */
.L_x_339:
[----:B------:R-:W-:Y:S05]  /*0b20*/  BSYNC.RECONVERGENT B2 ;  /* 0x0000000000027941 */ /* 0x000fea0003800200 */
.L_x_338:
        /* <DEDUP_REMOVED lines=16> */
[----:B------:R0:W5:Y:S04]  /*0c30*/  LDG.E R14, desc[UR8][R2.64+0xc00] ;  /* 0x000c0008020e7981 */ /* 0x000168000c1e1900 */
[----:B------:R1:W5:Y:S01]  /*0c40*/  LDG.E R17, desc[UR8][R4.64+0xc00] ;  /* 0x000c000804117981 */ /* 0x000362000c1e1900 */
[----:B------:R-:W-:-:S02]  /*0c50*/  LOP3.LUT P3, RZ, R28, 0xff, RZ, 0xc0, !PT ;  /* 0x000000ff1cff7812 */ /* 0x000fc4000786c0ff */
[----:B--2---:R-:W-:-:S05]  /*0c60*/  IADD3 R19, P2, PT, R13, UR10, RZ ;  /* 0x0000000a0d137c10 */ /* 0x004fca000ff5e0ff */
[----:B------:R-:W-:Y:S02]  /*0c70*/  IMAD.X R16, RZ, RZ, UR11, P2 ;  /* 0x0000000bff107e24 */ /* 0x000fe400090e06ff */
[----:B0-----:R-:W-:-:S05]  /*0c80*/  VIADD R2, R13, 0x100 ;  /* 0x000001000d027836 */ /* 0x001fca0000000000 */
[----:B------:R-:W-:-:S05]  /*0c90*/  IADD3 R3, P5, PT, R2, UR10, RZ ;  /* 0x0000000a02037c10 */ /* 0x000fca000ffbe0ff */
[----:B-1----:R-:W-:Y:S02]  /*0ca0*/  IMAD.X R4, RZ, RZ, UR11, P5 ;  /* 0x0000000bff047e24 */ /* 0x002fe4000a8e06ff */
[----:B------:R-:W-:Y:S01]  /*0cb0*/  VIADD R2, R13, 0x200 ;  /* 0x000002000d027836 */ /* 0x000fe20000000000 */
[CC--:B----4-:R-:W-:Y:S02]  /*0cc0*/  ISETP.NE.AND P0, PT, R6.reuse, R7.reuse, PT ;  /* 0x000000070600720c */ /* 0x0d0fe40003f05270 */
[----:B------:R-:W-:Y:S02]  /*0cd0*/  ISETP.NE.AND P4, PT, R6, R7, P3 ;  /* 0x000000070600720c */ /* 0x000fe40001f85270 */
[----:B------:R-:W-:-:S04]  /*0ce0*/  @!P3 SEL R28, RZ, 0x1, !P0 ;  /* 0x00000001ff1cb807 */ /* 0x000fc80004000000 */
[----:B------:R-:W-:Y:S02]  /*0cf0*/  SEL R28, R28, 0x1, !P4 ;  /* 0x000000011c1c7807 */ /* 0x000fe40006000000 */
[----:B------:R-:W-:Y:S02]  /*0d00*/  ISETP.LT.U32.AND P0, PT, R19, R20, PT ;  /* 0x000000141300720c */ /* 0x000fe40003f01070 */
[----:B------:R-:W-:Y:S02]  /*0d10*/  LOP3.LUT P2, RZ, R28, 0xff, RZ, 0xc0, !PT ;  /* 0x000000ff1cff7812 */ /* 0x000fe4000784c0ff */
[----:B------:R-:W-:-:S04]  /*0d20*/  ISETP.LT.AND.EX P0, PT, R16, R27, PT, P0 ;  /* 0x0000001b1000720c */ /* 0x000fc80003f01300 */
[CC--:B------:R-:W-:Y:S02]  /*0d30*/  SEL R6, R19.reuse, R20.reuse, P0 ;  /* 0x0000001413067207 */ /* 0x0c0fe40000000000 */
[----:B------:R-:W-:Y:S02]  /*0d40*/  SEL R5, R16, R27, P0 ;  /* 0x0000001b10057207 */ /* 0x000fe40000000000 */
[----:B---3--:R-:W-:Y:S02]  /*0d50*/  ISETP.NE.AND P0, PT, R8, R9, PT ;  /* 0x000000090800720c */ /* 0x008fe40003f05270 */
[----:B------:R-:W-:Y:S02]  /*0d60*/  @!P4 SEL R6, R19, R20, !P3 ;  /* 0x000000141306c207 */ /* 0x000fe40005800000 */
[----:B------:R-:W-:Y:S02]  /*0d70*/  @!P4 SEL R5, R16, R27, !P3 ;  /* 0x0000001b1005c207 */ /* 0x000fe40005800000 */
[----:B------:R-:W-:-:S02]  /*0d80*/  ISETP.NE.AND P4, PT, R8, R9, P2 ;  /* 0x000000090800720c */ /* 0x000fc40001785270 */
[----:B------:R-:W-:-:S04]  /*0d90*/  @!P2 SEL R28, RZ, 0x1, !P0 ;  /* 0x00000001ff1ca807 */ /* 0x000fc80004000000 */
        /* <DEDUP_REMOVED lines=27> */
[-C--:B------:R-:W-:Y:S02]  /*0f50*/  ISETP.LT.AND.EX P0, PT, R3, R4.reuse, PT, P0 ;  /* 0x000000040300720c */ /* 0x080fe40003f01300 */
[----:B------:R-:W-:Y:S01]  /*0f60*/  @!P2 SEL R28, RZ, 0x1, !P3 ;  /* 0x00000001ff1ca807 */ /* 0x000fe20005800000 */
[----:B------:R-:W-:Y:S01]  /*0f70*/  VIADD R13, R13, 0x400 ;  /* 0x000004000d0d7836 */ /* 0x000fe20000000000 */
[----:B------:R-:W-:Y:S02]  /*0f80*/  SEL R20, R2, R5, P0 ;  /* 0x0000000502147207 */ /* 0x000fe40000000000 */
[----:B------:R-:W-:Y:S02]  /*0f90*/  SEL R27, R3, R4, P0 ;  /* 0x00000004031b7207 */ /* 0x000fe40000000000 */
[----:B------:R-:W-:-:S02]  /*0fa0*/  SEL R28, R28, 0x1, !P4 ;  /* 0x000000011c1c7807 */ /* 0x000fc40006000000 */
[----:B------:R-:W-:Y:S02]  /*0fb0*/  @!P4 SEL R20, R2, R5, !P2 ;  /* 0x000000050214c207 */ /* 0x000fe40005000000 */
[----:B------:R-:W-:-:S07]  /*0fc0*/  @!P4 SEL R27, R3, R4, !P2 ;  /* 0x00000004031bc207 */ /* 0x000fce0005000000 */
.L_x_342:
[----:B------:R-:W-:Y:S05]  /*0fd0*/  BSYNC.RECONVERGENT B2 ;  /* 0x0000000000027941 */ /* 0x000fea0003800200 */
.L_x_341:
        /* <DEDUP_REMOVED lines=42> */
.L_x_344:
[----:B------:R-:W-:Y:S05]  /*1280*/  BSYNC.RECONVERGENT B2 ;  /* 0x0000000000027941 */ /* 0x000fea0003800200 */
.L_x_343:
        /* <DEDUP_REMOVED lines=23> */
.L_x_337:
[----:B------:R-:W-:Y:S05]  /*1400*/  BSYNC.RECONVERGENT B1 ;  /* 0x0000000000017941 */ /* 0x000fea0003800200 */
.L_x_336:
[----:B------:R-:W-:-:S09]  /*1410*/  UISETP.GE.U32.AND UP0, UPT, UR4, 0x100, UPT ;  /* 0x000001000400788c */ /* 0x000fd2000bf06070 */
        /* <DEDUP_REMOVED lines=25> */
.L_x_347:
[----:B------:R-:W-:Y:S05]  /*15b0*/  BSYNC.RECONVERGENT B1 ;  /* 0x0000000000017941 */ /* 0x000fea0003800200 */
.L_x_346:
        /* <DEDUP_REMOVED lines=23> */
.L_x_349:
[----:B------:R-:W-:Y:S05]  /*1730*/  BSYNC.RECONVERGENT B1 ;  /* 0x0000000000017941 */ /* 0x000fea0003800200 */
.L_x_348:
        /* <DEDUP_REMOVED lines=20> */
.L_x_351:
[----:B------:R-:W-:Y:S05]  /*1880*/  BSYNC.RECONVERGENT B1 ;  /* 0x0000000000017941 */ /* 0x000fea0003800200 */
.L_x_350:
        /* <DEDUP_REMOVED lines=20> */
.L_x_353:
[----:B------:R-:W-:Y:S05]  /*19d0*/  BSYNC.RECONVERGENT B1 ;  /* 0x0000000000017941 */ /* 0x000fea0003800200 */
.L_x_352:
        /* <DEDUP_REMOVED lines=20> */
.L_x_355:
[----:B------:R-:W-:Y:S05]  /*1b20*/  BSYNC.RECONVERGENT B1 ;  /* 0x0000000000017941 */ /* 0x000fea0003800200 */
.L_x_354:
[----:B------:R-:W-:Y:S04]  /*1b30*/  BSSY.RECONVERGENT B1, `(.L_x_356) ;  /* 0x000000b000017945 */ /* 0x000fe80003800200 */
[----:B------:R-:W-:Y:S05]  /*1b40*/  @P1 BRA `(.L_x_357) ;  /* 0x0000000000241947 */ /* 0x000fea0003800000 */
[----:B--2---:R-:W2:Y:S01]  /*1b50*/  S2R R4, SR_CgaCtaId ;  /* 0x0000000000047919 */ /* 0x004ea20000008800 */
[----:B0-----:R-:W-:Y:S01]  /*1b60*/  MOV R3, 0x400 ;  /* 0x0000040000037802 */ /* 0x001fe20000000f00 */
[----:B------:R-:W-:Y:S01]  /*1b70*/  IMAD.MOV.U32 R21, RZ, RZ, R27 ;  /* 0x000000ffff157224 */ /* 0x000fe200078e001b */
[----:B------:R-:W-:-:S04]  /*1b80*/  SHF.R.U32.HI R2, RZ, 0x1, R11 ;  /* 0x00000001ff027819 */ /* 0x000fc8000001160b */
[----:B------:R-:W-:Y:S02]  /*1b90*/  LOP3.LUT R2, R2, 0x1f0, RZ, 0xc0, !PT ;  /* 0x000001f002027812 */ /* 0x000fe400078ec0ff */
[----:B--2---:R-:W-:-:S05]  /*1ba0*/  LEA R3, R4, R3, 0x18 ;  /* 0x0000000304037211 */ /* 0x004fca00078ec0ff */
[----:B------:R-:W-:-:S05]  /*1bb0*/  IMAD.IADD R3, R2, 0x1, R3 ;  /* 0x0000000102037824 */ /* 0x000fca00078e0203 */
[----:B------:R0:W-:Y:S04]  /*1bc0*/  STS.64 [R3+0x10], R20 ;  /* 0x0000101403007388 */ /* 0x0001e80000000a00 */
[----:B------:R0:W-:Y:S02]  /*1bd0*/  STS.U8 [R3+0x8], R28 ;  /* 0x0000081c03007388 */ /* 0x0001e40000000000 */
.L_x_357:
[----:B------:R-:W-:Y:S05]  /*1be0*/  BSYNC.RECONVERGENT B1 ;  /* 0x0000000000017941 */ /* 0x000fea0003800200 */
.L_x_356:
        /* <DEDUP_REMOVED lines=15> */
[----:B-----5:R-:W-:-:S04]  /*1ce0*/  ISETP.NE.AND P2, PT, R10, RZ, PT ;  /* 0x000000ff0a00720c */ /* 0x020fc80003f45270 */
[----:B------:R-:W-:Y:S02]  /*1cf0*/  @P4 SEL R10, R28, 0x1, !P2 ;  /* 0x000000011c0a4807 */ /* 0x000fe40005000000 */
[-C--:B--2---:R-:W-:Y:S01]  /*1d00*/  ISETP.LT.U32.AND P0, PT, R4, R20.reuse, PT ;  /* 0x000000140400720c */ /* 0x084fe20003f01070 */
[----:B------:R-:W-:Y:S01]  /*1d10*/  LDS.U8 R28, [UR5+0x78] ;  /* 0x00007805ff1c7984 */ /* 0x000fe20008000000 */
[----:B------:R-:W-:Y:S02]  /*1d20*/  LOP3.LUT P3, RZ, R10, 0xff, RZ, 0xc0, !PT ;  /* 0x000000ff0aff7812 */ /* 0x000fe4000786c0ff */
[----:B------:R-:W-:Y:S02]  /*1d30*/  ISETP.LT.AND.EX P0, PT, R5, R27, PT, P0 ;  /* 0x0000001b0500720c */ /* 0x000fe40003f01300 */
[----:B----4-:R-:W-:Y:S02]  /*1d40*/  ISETP.NE.AND P5, PT, R12, RZ, PT ;  /* 0x000000ff0c00720c */ /* 0x010fe40003fa5270 */
[----:B-1-3--:R-:W-:-:S02]  /*1d50*/  @P2 SEL R20, R4, R20, P0 ;  /* 0x0000001404142207 */ /* 0x00afc40000000000 */
[C---:B------:R-:W-:Y:S02]  /*1d60*/  @P2 SEL R27, R5.reuse, R27, P0 ;  /* 0x0000001b051b2207 */ /* 0x040fe40000000000 */
[----:B------:R-:W-:Y:S02]  /*1d70*/  SEL R11, R4, R20, !P4 ;  /* 0x00000014040b7207 */ /* 0x000fe40006000000 */
[----:B------:R-:W-:Y:S02]  /*1d80*/  SEL R13, R5, R27, !P4 ;  /* 0x0000001b050d7207 */ /* 0x000fe40006000000 */
[----:B------:R-:W-:Y:S01]  /*1d90*/  ISETP.LT.U32.AND P0, PT, R6, R11, PT ;  /* 0x0000000b0600720c */ /* 0x000fe20003f01070 */
[----:B------:R-:W-:Y:S01]  /*1da0*/  LDS.64 R4, [UR5+0x60] ;  /* 0x00006005ff047984 */ /* 0x000fe20008000a00 */
[----:B------:R-:W-:Y:S02]  /*1db0*/  @P3 SEL R12, R10, 0x1, !P5 ;  /* 0x000000010a0c3807 */ /* 0x000fe40006800000 */
[----:B------:R-:W-:Y:S01]  /*1dc0*/  ISETP.LT.AND.EX P0, PT, R7, R13, PT, P0 ;  /* 0x0000000d0700720c */ /* 0x000fe20003f01300 */
[----:B------:R-:W1:Y:S01]  /*1dd0*/  LDS.U8 R10, [UR5+0x58] ;  /* 0x00005805ff0a7984 */ /* 0x000e620008000000 */
[----:B------:R-:W-:-:S02]  /*1de0*/  LOP3.LUT P2, RZ, R12, 0xff, RZ, 0xc0, !PT ;  /* 0x000000ff0cff7812 */ /* 0x000fc4000784c0ff */
[----:B------:R-:W-:Y:S02]  /*1df0*/  @P5 SEL R11, R6, R11, P0 ;  /* 0x0000000b060b5207 */ /* 0x000fe40000000000 */
[----:B------:R-:W-:Y:S02]  /*1e00*/  ISETP.NE.AND P4, PT, R14, RZ, PT ;  /* 0x000000ff0e00720c */ /* 0x000fe40003f85270 */
[C---:B------:R-:W-:Y:S02]  /*1e10*/  @P5 SEL R13, R7.reuse, R13, P0 ;  /* 0x0000000d070d5207 */ /* 0x040fe40000000000 */
[----:B------:R-:W-:Y:S02]  /*1e20*/  SEL R11, R6, R11, !P3 ;  /* 0x0000000b060b7207 */ /* 0x000fe40005800000 */
[----:B------:R-:W-:Y:S02]  /*1e30*/  SEL R13, R7, R13, !P3 ;  /* 0x0000000d070d7207 */ /* 0x000fe40005800000 */
[----:B------:R-:W-:Y:S01]  /*1e40*/  ISETP.LT.U32.AND P0, PT, R8, R11, PT ;  /* 0x0000000b0800720c */ /* 0x000fe20003f01070 */
[----:B------:R-:W-:Y:S01]  /*1e50*/  LDS.64 R6, [UR5+0x70] ;  /* 0x00007005ff067984 */ /* 0x000fe20008000a00 */
[----:B------:R-:W-:-:S02]  /*1e60*/  @P2 SEL R14, R12, 0x1, !P4 ;  /* 0x000000010c0e2807 */ /* 0x000fc40006000000 */
[----:B------:R-:W-:Y:S01]  /*1e70*/  ISETP.LT.AND.EX P0, PT, R9, R13, PT, P0 ;  /* 0x0000000d0900720c */ /* 0x000fe20003f01300 */
[----:B------:R-:W2:Y:S01]  /*1e80*/  LDS.U8 R12, [UR5+0x68] ;  /* 0x00006805ff0c7984 */ /* 0x000ea20008000000 */
[----:B------:R-:W-:Y:S02]  /*1e90*/  ISETP.NE.AND P3, PT, R15, RZ, PT ;  /* 0x000000ff0f00720c */ /* 0x000fe40003f65270 */
[----:B------:R-:W-:Y:S02]  /*1ea0*/  @P4 SEL R11, R8, R11, P0 ;  /* 0x0000000b080b4207 */ /* 0x000fe40000000000 */
[----:B------:R-:W-:Y:S02]  /*1eb0*/  LOP3.LUT P5, RZ, R14, 0xff, RZ, 0xc0, !PT ;  /* 0x000000ff0eff7812 */ /* 0x000fe400078ac0ff */
[----:B------:R-:W-:Y:S02]  /*1ec0*/  @P4 SEL R13, R9, R13, P0 ;  /* 0x0000000d090d4207 */ /* 0x000fe40000000000 */
[----:B------:R-:W-:-:S02]  /*1ed0*/  SEL R11, R8, R11, !P2 ;  /* 0x0000000b080b7207 */ /* 0x000fc40005000000 */
[----:B------:R-:W-:Y:S02]  /*1ee0*/  SEL R13, R9, R13, !P2 ;  /* 0x0000000d090d7207 */ /* 0x000fe40005000000 */
[----:B0-----:R-:W-:Y:S01]  /*1ef0*/  ISETP.LT.U32.AND P0, PT, R2, R11, PT ;  /* 0x0000000b0200720c */ /* 0x001fe20003f01070 */
[----:B------:R-:W0:Y:S03]  /*1f00*/  LDS.64 R8, [UR5+0x80] ;  /* 0x00008005ff087984 */ /* 0x000e260008000a00 */
[----:B------:R-:W-:Y:S02]  /*1f10*/  ISETP.LT.AND.EX P0, PT, R3, R13, PT, P0 ;  /* 0x0000000d0300720c */ /* 0x000fe40003f01300 */
[----:B------:R-:W-:Y:S02]  /*1f20*/  @P5 SEL R15, R14, 0x1, !P3 ;  /* 0x000000010e0f5807 */ /* 0x000fe40005800000 */
[----:B------:R-:W-:-:S02]  /*1f30*/  @P3 SEL R11, R2, R11, P0 ;  /* 0x0000000b020b3207 */ /* 0x000fc40000000000 */
[----:B-1----:R-:W-:Y:S02]  /*1f40*/  ISETP.NE.AND P2, PT, R10, RZ, PT ;  /* 0x000000ff0a00720c */ /* 0x002fe40003f45270 */
[----:B------:R-:W-:Y:S02]  /*1f50*/  @P3 SEL R13, R3, R13, P0 ;  /* 0x0000000d030d3207 */ /* 0x000fe40000000000 */
[----:B------:R-:W-:Y:S02]  /*1f60*/  SEL R11, R2, R11, !P5 ;  /* 0x0000000b020b7207 */ /* 0x000fe40006800000 */
[----:B------:R-:W-:Y:S02]  /*1f70*/  LOP3.LUT P4, RZ, R15, 0xff, RZ, 0xc0, !PT ;  /* 0x000000ff0fff7812 */ /* 0x000fe4000788c0ff */
[----:B------:R-:W-:Y:S02]  /*1f80*/  SEL R13, R3, R13, !P5 ;  /* 0x0000000d030d7207 */ /* 0x000fe40006800000 */
[----:B------:R-:W-:-:S04]  /*1f90*/  ISETP.LT.U32.AND P0, PT, R4, R11, PT ;  /* 0x0000000b0400720c */ /* 0x000fc80003f01070 */
[----:B------:R-:W-:Y:S02]  /*1fa0*/  ISETP.LT.AND.EX P0, PT, R5, R13, PT, P0 ;  /* 0x0000000d0500720c */ /* 0x000fe40003f01300 */
[----:B--2---:R-:W-:Y:S02]  /*1fb0*/  ISETP.NE.AND P3, PT, R12, RZ, PT ;  /* 0x000000ff0c00720c */ /* 0x004fe40003f65270 */
[C---:B------:R-:W-:Y:S02]  /*1fc0*/  @P2 SEL R11, R4.reuse, R11, P0 ;  /* 0x0000000b040b2207 */ /* 0x040fe40000000000 */
[----:B------:R-:W-:Y:S02]  /*1fd0*/  @P4 SEL R10, R15, 0x1, !P2 ;  /* 0x000000010f0a4807 */ /* 0x000fe40005000000 */
[----:B------:R-:W-:Y:S02]  /*1fe0*/  @P2 SEL R13, R5, R13, P0 ;  /* 0x0000000d050d2207 */ /* 0x000fe40000000000 */
[----:B------:R-:W-:-:S02]  /*1ff0*/  SEL R3, R4, R11, !P4 ;  /* 0x0000000b04037207 */ /* 0x000fc40006000000 */
[----:B------:R-:W-:Y:S02]  /*2000*/  LOP3.LUT P5, RZ, R10, 0xff, RZ, 0xc0, !PT ;  /* 0x000000ff0aff7812 */ /* 0x000fe400078ac0ff */
[----:B------:R-:W-:Y:S02]  /*2010*/  SEL R5, R5, R13, !P4 ;  /* 0x0000000d05057207 */ /* 0x000fe40006000000 */
[----:B------:R-:W-:Y:S02]  /*2020*/  ISETP.LT.U32.AND P0, PT, R6, R3, PT ;  /* 0x000000030600720c */ /* 0x000fe40003f01070 */
        /* <DEDUP_REMOVED lines=16> */
.L_x_345:
        /* <DEDUP_REMOVED lines=36> */
.L_x_360:
[----:B------:R-:W-:Y:S05]  /*2370*/  BSYNC.RECONVERGENT B1 ;  /* 0x0000000000017941 */ /* 0x000fea0003800200 */
.L_x_359:
        /* <DEDUP_REMOVED lines=21> */
.L_x_362:
[----:B------:R-:W-:Y:S05]  /*24d0*/  BSYNC.RECONVERGENT B1 ;  /* 0x0000000000017941 */ /* 0x000fea0003800200 */
.L_x_361:
        /* <DEDUP_REMOVED lines=20> */
.L_x_364:
[----:B------:R-:W-:Y:S05]  /*2620*/  BSYNC.RECONVERGENT B1 ;  /* 0x0000000000017941 */ /* 0x000fea0003800200 */
.L_x_363:
        /* <DEDUP_REMOVED lines=20> */
.L_x_366:
[----:B------:R-:W-:Y:S05]  /*2770*/  BSYNC.RECONVERGENT B1 ;  /* 0x0000000000017941 */ /* 0x000fea0003800200 */
.L_x_365:
        /* <DEDUP_REMOVED lines=20> */
.L_x_368:
[----:B------:R-:W-:Y:S05]  /*28c0*/  BSYNC.RECONVERGENT B1 ;  /* 0x0000000000017941 */ /* 0x000fea0003800200 */
.L_x_367:
[----:B------:R-:W-:Y:S04]  /*28d0*/  BSSY.RECONVERGENT B1, `(.L_x_369) ;  /* 0x000000b000017945 */ /* 0x000fe80003800200 */
[----:B------:R-:W-:Y:S05]  /*28e0*/  @P1 BRA `(.L_x_370) ;  /* 0x0000000000241947 */ /* 0x000fea0003800000 */
[----:B0-----:R-:W0:Y:S01]  /*28f0*/  S2R R4, SR_CgaCtaId ;  /* 0x0000000000047919 */ /* 0x001e220000008800 */
[----:B------:R-:W-:Y:S01]  /*2900*/  MOV R3, 0x400 ;  /* 0x0000040000037802 */ /* 0x000fe20000000f00 */
[----:B------:R-:W-:Y:S01]  /*2910*/  IMAD.MOV.U32 R21, RZ, RZ, R27 ;  /* 0x000000ffff157224 */ /* 0x000fe200078e001b */
[----:B--234-:R-:W-:-:S04]  /*2920*/  SHF.R.U32.HI R2, RZ, 0x1, R11 ;  /* 0x00000001ff027819 */ /* 0x01cfc8000001160b */
[----:B------:R-:W-:Y:S02]  /*2930*/  LOP3.LUT R2, R2, 0x1f0, RZ, 0xc0, !PT ;  /* 0x000001f002027812 */ /* 0x000fe400078ec0ff */
[----:B0-----:R-:W-:-:S05]  /*2940*/  LEA R3, R4, R3, 0x18 ;  /* 0x0000000304037211 */ /* 0x001fca00078ec0ff */
[----:B------:R-:W-:-:S05]  /*2950*/  IMAD.IADD R3, R2, 0x1, R3 ;  /* 0x0000000102037824 */ /* 0x000fca00078e0203 */
[----:B------:R0:W-:Y:S04]  /*2960*/  STS.64 [R3+0x10], R20 ;  /* 0x0000101403007388 */ /* 0x0001e80000000a00 */
[----:B------:R0:W-:Y:S02]  /*2970*/  STS.U8 [R3+0x8], R28 ;  /* 0x0000081c03007388 */ /* 0x0001e40000000000 */
.L_x_370:
[----:B------:R-:W-:Y:S05]  /*2980*/  BSYNC.RECONVERGENT B1 ;  /* 0x0000000000017941 */ /* 0x000fea0003800200 */
.L_x_369:
[----:B------:R-:W-:Y:S01]  /*2990*/  BAR.SYNC.DEFER_BLOCKING 0x0 ;  /* 0x0000000000007b1d */ /* 0x000fe20000010000 */
[----:B------:R-:W-:-:S13]  /*29a0*/  ISETP.NE.AND P1, PT, R11, RZ, PT ;  /* 0x000000ff0b00720c */ /* 0x000fda0003f25270 */
[----:B------:R-:W-:Y:S05]  /*29b0*/  @P1 BRA `(.L_x_358) ;  /* 0x0000002c00f01947 */ /* 0x000fea0003800000 */
[----:B------:R-:W-:Y:S02]  /*29c0*/  UISETP.GE.U32.AND UP0, UPT, UR4, 0x21, UPT ;  /* 0x000000210400788c */ /* 0x000fe4000bf06070 */
[----:B------:R-:W-:Y:S02]  /*29d0*/  UISETP.GE.U32.AND UP1, UPT, UR4, 0x41, UPT ;  /* 0x000000410400788c */ /* 0x000fe4000bf26070 */
[----:B------:R-:W-:Y:S02]  /*29e0*/  UISETP.GE.U32.AND UP2, UPT, UR4, 0x61, UPT ;  /* 0x000000610400788c */ /* 0x000fe4000bf46070 */
[----:B------:R-:W-:Y:S02]  /*29f0*/  UISETP.GE.U32.AND UP3, UPT, UR4, 0x81, UPT ;  /* 0x000000810400788c */ /* 0x000fe4000bf66070 */
[----:B------:R-:W-:Y:S02]  /*2a00*/  UISETP.GE.U32.AND UP4, UPT, UR4, 0xa1, UPT ;  /* 0x000000a10400788c */ /* 0x000fe4000bf86070 */
[----:B------:R-:W-:-:S02]  /*2a10*/  UISETP.GE.U32.AND UP5, UPT, UR4, 0xc1, UPT ;  /* 0x000000c10400788c */ /* 0x000fc4000bfa6070 */
[----:B------:R-:W-:Y:S01]  /*2a20*/  UISETP.GE.U32.AND UP6, UPT, UR4, 0xe1, UPT ;  /* 0x000000e10400788c */ /* 0x000fe2000bfc6070 */
        /* <DEDUP_REMOVED lines=16> */
.L_x_371:
        /* <DEDUP_REMOVED lines=16> */
.L_x_372:
        /* <DEDUP_REMOVED lines=16> */
.L_x_373:
        /* <DEDUP_REMOVED lines=16> */
.L_x_374:
        /* <DEDUP_REMOVED lines=16> */
.L_x_375:
        /* <DEDUP_REMOVED lines=16> */
.L_x_376:
        /* <DEDUP_REMOVED lines=17> */
.L_x_335:
        /* <DEDUP_REMOVED lines=15> */
[----:B------:R-:W-:Y:S01]  /*3230*/  UIADD3 UR5, UPT, UPT, UR4, -0x400, URZ ;  /* 0xfffffc0004057890 */ /* 0x000fe2000fffe0ff */
[----:B------:R-:W-:-:S03]  /*3240*/  IMAD.MOV.U32 R22, RZ, RZ, 0x400 ;  /* 0x00000400ff167424 */ /* 0x000fc600078e00ff */
[----:B------:R-:W-:Y:S01]  /*3250*/  UISETP.GE.U32.AND UP0, UPT, UR5, 0x400, UPT ;  /* 0x000004000500788c */ /* 0x000fe2000bf06070 */
[----:B---3--:R-:W-:Y:S01]  /*3260*/  ISETP.NE.AND P0, PT, R6, R7, PT ;  /* 0x000000070600720c */ /* 0x008fe20003f05270 */
[----:B------:R-:W-:-:S03]  /*3270*/  VIADD R6, R21, 0x200 ;  /* 0x0000020015067836 */ /* 0x000fc60000000000 */
[----:B------:R-:W-:Y:S02]  /*3280*/  SEL R20, R21, R20, P0 ;  /* 0x0000001415147207 */ /* 0x000fe40000000000 */
[----:B--2---:R-:W-:Y:S02]  /*3290*/  IADD3 R15, P1, PT, R6, UR6, RZ ;  /* 0x00000006060f7c10 */ /* 0x004fe4000ff3e0ff */
[----:B------:R-:W-:Y:S02]  /*32a0*/  IADD3 R20, P3, PT, R20, UR6, RZ ;  /* 0x0000000614147c10 */ /* 0x000fe4000ff7e0ff */
[----:B----4-:R-:W-:Y:S01]  /*32b0*/  ISETP.NE.AND P2, PT, R10, R11, PT ;  /* 0x0000000b0a00720c */ /* 0x010fe20003f45270 */
[----:B------:R-:W-:Y:S01]  /*32c0*/  IMAD.X R6, RZ, RZ, UR7, P1 ;  /* 0x00000007ff067e24 */ /* 0x000fe200088e06ff */
[C---:B------:R-:W-:Y:S01]  /*32d0*/  ISETP.LT.U32.AND P1, PT, R15.reuse, R20, PT ;  /* 0x000000140f00720c */ /* 0x040fe20003f21070 */
[----:B------:R-:W-:Y:S01]  /*32e0*/  IMAD.X R27, RZ, RZ, UR7, P3 ;  /* 0x00000007ff1b7e24 */ /* 0x000fe200098e06ff */
[----:B------:R-:W-:-:S02]  /*32f0*/  IADD3 R7, P3, PT, R15, 0x100, RZ ;  /* 0x000001000f077810 */ /* 0x000fc40007f7e0ff */
[----:B-----5:R-:W-:Y:S02]  /*3300*/  ISETP.NE.OR P0, PT, R8, R9, P0 ;  /* 0x000000090800720c */ /* 0x020fe40000705670 */
[----:B------:R-:W-:-:S05]  /*3310*/  ISETP.LT.AND.EX P1, PT, R6, R27, PT, P1 ;  /* 0x0000001b0600720c */ /* 0x000fca0003f21310 */
        /* <DEDUP_REMOVED lines=8> */
[----:B------:R-:W-:Y:S02]  /*33a0*/  ISETP.LT.AND.EX P1, PT, R6, R27, PT, P1 ;  /* 0x0000001b0600720c */ /* 0x000fe40003f21310 */
[----:B------:R-:W-:Y:S02]  /*33b0*/  ISETP.NE.OR P3, PT, R12, R13, P0 ;  /* 0x0000000d0c00720c */ /* 0x000fe40000765670 */
[----:B------:R-:W-:Y:S02]  /*33c0*/  @P2 SEL R20, R7, R20, P1 ;  /* 0x0000001407142207 */ /* 0x000fe40000800000 */
[----:B------:R-:W-:Y:S02]  /*33d0*/  @P2 SEL R27, R6, R27, P1 ;  /* 0x0000001b061b2207 */ /* 0x000fe40000800000 */
[----:B------:R-:W-:-:S02]  /*33e0*/  SEL R28, RZ, 0x1, !P3 ;  /* 0x00000001ff1c7807 */ /* 0x000fc40005800000 */
[----:B------:R-:W-:Y:S02]  /*33f0*/  SEL R20, R20, R7, P0 ;  /* 0x0000000714147207 */ /* 0x000fe40000000000 */
[----:B------:R-:W-:Y:S01]  /*3400*/  SEL R27, R27, R6, P0 ;  /* 0x000000061b1b7207 */ /* 0x000fe20000000000 */
[----:B------:R-:W-:Y:S06]  /*3410*/  BRA.U !UP0, `(.L_x_377) ;  /* 0x0000000508107547 */ /* 0x000fec000b800000 */
[----:B------:R-:W-:Y:S01]  /*3420*/  IMAD.MOV.U32 R22, RZ, RZ, 0x400 ;  /* 0x00000400ff167424 */ /* 0x000fe200078e00ff */
[----:B------:R-:W0:Y:S01]  /*3430*/  LDCU UR4, c[0x0][0x3b0] ;  /* 0x00007600ff0477ac */ /* 0x000e220008000800 */
[----:B------:R-:W2:Y:S01]  /*3440*/  LDCU.64 UR6, c[0x0][0x3a0] ;  /* 0x00007400ff0677ac */ /* 0x000ea20008000a00 */
[----:B------:R-:W-:-:S04]  /*3450*/  NOP ;  /* 0x0000000000007918 */ /* 0x000fc80000000000 */
.L_x_379:
[----:B------:R-:W-:-:S04]  /*3460*/  IMAD.WIDE.U32 R6, R22, 0x4, R2 ;  /* 0x0000000416067825 */ /* 0x000fc800078e0002 */
[----:B------:R-:W-:Y:S01]  /*3470*/  IMAD.WIDE.U32 R8, R22, 0x4, R4 ;  /* 0x0000000416087825 */ /* 0x000fe200078e0004 */
        /* <DEDUP_REMOVED lines=8> */
[----:B------:R-:W-:-:S02]  /*3500*/  LOP3.LUT P2, RZ, R28, 0xff, RZ, 0xc0, !PT ;  /* 0x000000ff1cff7812 */ /* 0x000fc4000784c0ff */
[----:B---3--:R-:W-:Y:S02]  /*3510*/  ISETP.NE.AND P3, PT, R10, R11, PT ;  /* 0x0000000b0a00720c */ /* 0x008fe40003f65270 */
[----:B--2---:R-:W-:Y:S02]  /*3520*/  IADD3 R10, P1, P4, R21, UR6, R22 ;  /* 0x00000006150a7c10 */ /* 0x004fe4000fc3e016 */
[----:B-1----:R-:W-:Y:S02]  /*3530*/  SEL R6, RZ, 0x1, !P3 ;  /* 0x00000001ff067807 */ /* 0x002fe40005800000 */
[C---:B------:R-:W-:Y:S02]  /*3540*/  ISETP.LT.U32.AND P0, PT, R10.reuse, R20, PT ;  /* 0x000000140a00720c */ /* 0x040fe40003f01070 */
[----:B------:R-:W-:Y:S02]  /*3550*/  IADD3.X R11, PT, PT, RZ, UR7, RZ, P1, P4 ;  /* 0x00000007ff0b7c10 */ /* 0x000fe40008fe84ff */
[----:B------:R-:W-:-:S02]  /*3560*/  IADD3 R7, P4, PT, R10, 0x100, RZ ;  /* 0x000001000a077810 */ /* 0x000fc40007f9e0ff */
[C---:B------:R-:W-:Y:S02]  /*3570*/  ISETP.LT.AND.EX P0, PT, R11.reuse, R27, PT, P0 ;  /* 0x0000001b0b00720c */ /* 0x040fe40003f01300 */
[----:B----4-:R-:W-:Y:S01]  /*3580*/  ISETP.NE.AND P1, PT, R12, R13, PT ;  /* 0x0000000d0c00720c */ /* 0x010fe20003f25270 */
[----:B0-----:R-:W-:Y:S01]  /*3590*/  IMAD.X R8, RZ, RZ, R11, P4 ;  /* 0x000000ffff087224 */ /* 0x001fe200020e060b */
[C---:B------:R-:W-:Y:S02]  /*35a0*/  @P3 SEL R20, R10.reuse, R20, P0 ;  /* 0x000000140a143207 */ /* 0x040fe40000000000 */
[----:B------:R-:W-:Y:S02]  /*35b0*/  @P3 SEL R27, R11, R27, P0 ;  /* 0x0000001b0b1b3207 */ /* 0x000fe40000000000 */
[----:B------:R-:W-:Y:S02]  /*35c0*/  SEL R20, R10, R20, !P2 ;  /* 0x000000140a147207 */ /* 0x000fe40005000000 */
[----:B------:R-:W-:-:S02]  /*35d0*/  @P2 SEL R6, R28, 0x1, !P3 ;  /* 0x000000011c062807 */ /* 0x000fc40005800000 */
[----:B------:R-:W-:Y:S02]  /*35e0*/  SEL R27, R11, R27, !P2 ;  /* 0x0000001b0b1b7207 */ /* 0x000fe40005000000 */
[CC--:B------:R-:W-:Y:S02]  /*35f0*/  ISETP.LT.U32.AND P0, PT, R7.reuse, R20.reuse, PT ;  /* 0x000000140700720c */ /* 0x0c0fe40003f01070 */
[----:B------:R-:W-:Y:S02]  /*3600*/  LOP3.LUT P3, RZ, R6, 0xff, RZ, 0xc0, !PT ;  /* 0x000000ff06ff7812 */ /* 0x000fe4000786c0ff */
[----:B------:R-:W-:Y:S02]  /*3610*/  ISETP.LT.AND.EX P0, PT, R8, R27, PT, P0 ;  /* 0x0000001b0800720c */ /* 0x000fe40003f01300 */
[----:B-----5:R-:W-:Y:S02]  /*3620*/  ISETP.NE.AND P2, PT, R14, R15, PT ;  /* 0x0000000f0e00720c */ /* 0x020fe40003f45270 */
[----:B------:R-:W-:-:S02]  /*3630*/  @P1 SEL R20, R7, R20, P0 ;  /* 0x0000001407141207 */ /* 0x000fc40000000000 */
[----:B------:R-:W-:Y:S02]  /*3640*/  @P1 SEL R27, R8, R27, P0 ;  /* 0x0000001b081b1207 */ /* 0x000fe40000000000 */
[----:B------:R-:W-:Y:S02]  /*3650*/  IADD3 R9, P0, PT, R10, 0x200, RZ ;  /* 0x000002000a097810 */ /* 0x000fe40007f1e0ff */
[----:B------:R-:W-:Y:S02]  /*3660*/  SEL R20, R7, R20, !P3 ;  /* 0x0000001407147207 */ /* 0x000fe40005800000 */
[----:B------:R-:W-:Y:S02]  /*3670*/  SEL R12, RZ, 0x1, !P1 ;  /* 0x00000001ff0c7807 */ /* 0x000fe40004800000 */
[----:B------:R-:W-:Y:S01]  /*3680*/  @P3 SEL R12, R6, 0x1, !P1 ;  /* 0x00000001060c3807 */ /* 0x000fe20004800000 */
[----:B------:R-:W-:Y:S01]  /*3690*/  IMAD.X R6, RZ, RZ, R11, P0 ;  /* 0x000000ffff067224 */ /* 0x000fe200000e060b */
[----:B------:R-:W-:-:S02]  /*36a0*/  SEL R27, R8, R27, !P3 ;  /* 0x0000001b081b7207 */ /* 0x000fc40005800000 */
[CC--:B------:R-:W-:Y:S02]  /*36b0*/  ISETP.LT.U32.AND P0, PT, R9.reuse, R20.reuse, PT ;  /* 0x000000140900720c */ /* 0x0c0fe40003f01070 */
[----:B------:R-:W-:Y:S02]  /*36c0*/  LOP3.LUT P4, RZ, R12, 0xff, RZ, 0xc0, !PT ;  /* 0x000000ff0cff7812 */ /* 0x000fe4000788c0ff */
[CC--:B------:R-:W-:Y:S02]  /*36d0*/  ISETP.LT.AND.EX P0, PT, R6.reuse, R27.reuse, PT, P0 ;  /* 0x0000001b0600720c */ /* 0x0c0fe40003f01300 */
[----:B------:R-:W-:Y:S02]  /*36e0*/  SEL R8, RZ, 0x1, !P2 ;  /* 0x00000001ff087807 */ /* 0x000fe40005000000 */
[----:B------:R-:W-:Y:S02]  /*36f0*/  @P2 SEL R20, R9, R20, P0 ;  /* 0x0000001409142207 */ /* 0x000fe40000000000 */
[----:B------:R-:W-:-:S02]  /*3700*/  @P2 SEL R27, R6, R27, P0 ;  /* 0x0000001b061b2207 */ /* 0x000fc40000000000 */
[----:B------:R-:W-:Y:S02]  /*3710*/  SEL R20, R9, R20, !P4 ;  /* 0x0000001409147207 */ /* 0x000fe40006000000 */
[----:B------:R-:W-:Y:S02]  /*3720*/  IADD3 R9, PT, PT, -R22, UR4, RZ ;  /* 0x0000000416097c10 */ /* 0x000fe4000fffe1ff */
[----:B------:R-:W-:Y:S02]  /*3730*/  IADD3 R7, P0, PT, R10, 0x300, RZ ;  /* 0x000003000a077810 */ /* 0x000fe40007f1e0ff */
[----:B------:R-:W-:Y:S02]  /*3740*/  ISETP.NE.AND P1, PT, R16, R17, PT ;  /* 0x000000111000720c */ /* 0x000fe40003f25270 */
[----:B------:R-:W-:Y:S02]  /*3750*/  @P4 SEL R8, R12, 0x1, !P2 ;  /* 0x000000010c084807 */ /* 0x000fe40005000000 */
[----:B------:R-:W-:-:S02]  /*3760*/  ISETP.GE.U32.AND P3, PT, R9, 0x400, PT ;  /* 0x000004000900780c */ /* 0x000fc40003f66070 */
[----:B------:R-:W-:Y:S01]  /*3770*/  SEL R27, R6, R27, !P4 ;  /* 0x0000001b061b7207 */ /* 0x000fe20006000000 */
[----:B------:R-:W-:Y:S01]  /*3780*/  IMAD.X R6, RZ, RZ, R11, P0 ;  /* 0x000000ffff067224 */ /* 0x000fe200000e060b */
[----:B------:R-:W-:Y:S02]  /*3790*/  LOP3.LUT P2, RZ, R8, 0xff, RZ, 0xc0, !PT ;  /* 0x000000ff08ff7812 */ /* 0x000fe4000784c0ff */
[----:B------:R-:W-:Y:S02]  /*37a0*/  ISETP.LT.U32.AND P0, PT, R7, R20, PT ;  /* 0x000000140700720c */ /* 0x000fe40003f01070 */
[----:B------:R-:W-:Y:S02]  /*37b0*/  SEL R28, RZ, 0x1, !P1 ;  /* 0x00000001ff1c7807 */ /* 0x000fe40004800000 */
[----:B------:R-:W-:-:S04]  /*37c0*/  ISETP.LT.AND.EX P0, PT, R6, R27, PT, P0 ;  /* 0x0000001b0600720c */ /* 0x000fc80003f01300 */
[C---:B------:R-:W-:Y:S02]  /*37d0*/  @P1 SEL R20, R7.reuse, R20, P0 ;  /* 0x0000001407141207 */ /* 0x040fe40000000000 */
[----:B------:R-:W-:Y:S02]  /*37e0*/  @P1 SEL R27, R6, R27, P0 ;  /* 0x0000001b061b1207 */ /* 0x000fe40000000000 */
[----:B------:R-:W-:Y:S02]  /*37f0*/  @P2 SEL R28, R8, 0x1, !P1 ;  /* 0x00000001081c2807 */ /* 0x000fe40004800000 */
[----:B------:R-:W-:Y:S02]  /*3800*/  SEL R20, R7, R20, !P2 ;  /* 0x0000001407147207 */ /* 0x000fe40005000000 */
[----:B------:R-:W-:Y:S01]  /*3810*/  SEL R27, R6, R27, !P2 ;  /* 0x0000001b061b7207 */ /* 0x000fe20005000000 */
[----:B------:R-:W-:Y:S06]  /*3820*/  @!P3 BRA `(.L_x_378) ;  /* 0x000000140018b947 */ /* 0x000fec0003800000 */
[----:B------:R-:W-:-:S05]  /*3830*/  VIADD R22, R22, 0x400 ;  /* 0x0000040016167836 */ /* 0x000fca0000000000 */
[----:B------:R-:W-:-:S13]  /*3840*/  ISETP.GT.U32.AND P0, PT, R22, UR5, PT ;  /* 0x0000000516007c0c */ /* 0x000fda000bf04070 */
[----:B------:R-:W-:Y:S05]  /*3850*/  @!P0 BRA `(.L_x_379) ;  /* 0xfffffffc00008947 */ /* 0x000fea000383ffff */
.L_x_377:
[----:B------:R-:W-:Y:S01]  /*3860*/  IADD3 R2, PT, PT, -R22, UR4, RZ ;  /* 0x0000000416027c10 */ /* 0x000fe2000fffe1ff */
[----:B------:R-:W-:Y:S03]  /*3870*/  BSSY.RECONVERGENT B1, `(.L_x_378) ;  /* 0x0000141000017945 */ /* 0x000fe60003800200 */
[----:B------:R-:W-:-:S04]  /*3880*/  ISETP.GE.AND P0, PT, R21, R2, PT ;  /* 0x000000021500720c */ /* 0x000fc80003f06270 */
[----:B------:R-:W-:-:S13]  /*3890*/  ISETP.GE.U32.OR P0, PT, R22, UR4, P0 ;  /* 0x0000000416007c0c */ /* 0x000fda0008706470 */
[----:B------:R-:W-:Y:S05]  /*38a0*/  @P0 BRA `(.L_x_380) ;  /* 0x0000001000f40947 */ /* 0x000fea0003800000 */
[----:B------:R-:W-:Y:S01]  /*38b0*/  LOP3.LUT R23, RZ, R21, RZ, 0x33, !PT ;  /* 0x00000015ff177212 */ /* 0x000fe200078e33ff */
[----:B------:R-:W-:Y:S01]  /*38c0*/  BSSY.RECONVERGENT B2, `(.L_x_381) ;  /* 0x00000a5000027945 */ /* 0x000fe20003800200 */
[----:B------:R-:W-:Y:S02]  /*38d0*/  IMAD.MOV.U32 R3, RZ, RZ, R21 ;  /* 0x000000ffff037224 */ /* 0x000fe400078e0015 */
[----:B------:R-:W-:-:S04]  /*38e0*/  IADD3 R23, PT, PT, -R22, UR4, R23 ;  /* 0x0000000416177c10 */ /* 0x000fc8000fffe117 */
[C---:B------:R-:W-:Y:S02]  /*38f0*/  ISETP.GE.U32.AND P0, PT, R23.reuse, 0x700, PT ;  /* 0x000007001700780c */ /* 0x040fe40003f06070 */
[----:B------:R-:W-:-:S04]  /*3900*/  LEA.HI R24, R23, 0x1, RZ, 0x18 ;  /* 0x0000000117187811 */ /* 0x000fc800078fc0ff */
[----:B------:R-:W-:-:S07]  /*3910*/  LOP3.LUT R34, R24, 0x7, RZ, 0xc0, !PT ;  /* 0x0000000718227812 */ /* 0x000fce00078ec0ff */
[----:B------:R-:W-:Y:S05]  /*3920*/  @!P0 BRA `(.L_x_382) ;  /* 0x0000000800788947 */ /* 0x000fea0003800000 */
[----:B------:R-:W0:Y:S01]  /*3930*/  LDC.64 R4, c[0x0][0x380] ;  /* 0x0000e000ff047b82 */ /* 0x000e220000000a00 */
[----:B------:R-:W-:Y:S01]  /*3940*/  LOP3.LUT R29, R24, 0x1fffff8, RZ, 0xc0, !PT ;  /* 0x01fffff8181d7812 */ /* 0x000fe200078ec0ff */
[----:B------:R-:W-:Y:S01]  /*3950*/  BSSY.RECONVERGENT B3, `(.L_x_383) ;  /* 0x000009a000037945 */ /* 0x000fe20003800200 */
[C---:B------:R-:W-:Y:S01]  /*3960*/  LOP3.LUT R26, R21.reuse, 0x400, RZ, 0xfc, !PT ;  /* 0x00000400151a7812 */ /* 0x040fe200078efcff */
[----:B------:R-:W-:Y:S02]  /*3970*/  IMAD.IADD R25, R21, 0x1, R22 ;  /* 0x0000000115197824 */ /* 0x000fe400078e0216 */
[----:B------:R-:W-:Y:S02]  /*3980*/  IMAD.MOV R29, RZ, RZ, -R29 ;  /* 0x000000ffff1d7224 */ /* 0x000fe400078e0a1d */
[----:B------:R-:W2:Y:S05]  /*3990*/  LDC.64 R2, c[0x0][0x388] ;  /* 0x0000e200ff027b82 */ /* 0x000eaa0000000a00 */
.L_x_384:
[----:B0-----:R-:W-:-:S04]  /*39a0*/  IMAD.WIDE.U32 R6, R25, 0x4, R4 ;  /* 0x0000000419067825 */ /* 0x001fc800078e0004 */
[C---:B--2---:R-:W-:Y:S01]  /*39b0*/  IMAD.WIDE.U32 R8, R25.reuse, 0x4, R2 ;  /* 0x0000000419087825 */ /* 0x044fe200078e0002 */
[----:B------:R0:W2:Y:S04]  /*39c0*/  LDG.E R32, desc[UR8][R6.64] ;  /* 0x0000000806207981 */ /* 0x0000a8000c1e1900 */
[----:B------:R3:W2:Y:S01]  /*39d0*/  LDG.E R37, desc[UR8][R8.64] ;  /* 0x0000000808257981 */ /* 0x0006a2000c1e1900 */
[----:B------:R-:W-:-:S04]  /*39e0*/  VIADD R33, R25, 0x100 ;  /* 0x0000010019217836 */ /* 0x000fc80000000000 */
[----:B------:R-:W-:-:S04]  /*39f0*/  IMAD.WIDE.U32 R10, R33, 0x4, R4 ;  /* 0x00000004210a7825 */ /* 0x000fc800078e0004 */
[----:B------:R-:W-:Y:S01]  /*3a00*/  IMAD.WIDE.U32 R12, R33, 0x4, R2 ;  /* 0x00000004210c7825 */ /* 0x000fe200078e0002 */
[----:B------:R4:W5:Y:S04]  /*3a10*/  LDG.E R31, desc[UR8][R10.64] ;  /* 0x000000080a1f7981 */ /* 0x000968000c1e1900 */
[----:B------:R1:W5:Y:S01]  /*3a20*/  LDG.E R18, desc[UR8][R12.64] ;  /* 0x000000080c127981 */ /* 0x000362000c1e1900 */
[----:B------:R-:W-:-:S04]  /*3a30*/  VIADD R35, R25, 0x200 ;  /* 0x0000020019237836 */ /* 0x000fc80000000000 */
[----:B------:R-:W-:-:S04]  /*3a40*/  IMAD.WIDE.U32 R16, R35, 0x4, R4 ;  /* 0x0000000423107825 */ /* 0x000fc800078e0004 */
[----:B------:R-:W-:Y:S01]  /*3a50*/  IMAD.WIDE.U32 R14, R35, 0x4, R2 ;  /* 0x00000004230e7825 */ /* 0x000fe200078e0002 */
[----:B------:R-:W5:Y:S04]  /*3a60*/  LDG.E R30, desc[UR8][R16.64] ;  /* 0x00000008101e7981 */ /* 0x000f68000c1e1900 */
[----:B------:R1:W5:Y:S01]  /*3a70*/  LDG.E R39, desc[UR8][R14.64] ;  /* 0x000000080e277981 */ /* 0x000362000c1e1900 */
[----:B------:R-:W-:-:S04]  /*3a80*/  VIADD R19, R25, 0x300 ;  /* 0x0000030019137836 */ /* 0x000fc80000000000 */
[----:B0-----:R-:W-:-:S04]  /*3a90*/  IMAD.WIDE.U32 R6, R19, 0x4, R4 ;  /* 0x0000000413067825 */ /* 0x001fc800078e0004 */
[----:B---3--:R-:W-:Y:S01]  /*3aa0*/  IMAD.WIDE.U32 R8, R19, 0x4, R2 ;  /* 0x0000000413087825 */ /* 0x008fe200078e0002 */
[----:B------:R0:W3:Y:S04]  /*3ab0*/  LDG.E R36, desc[UR8][R6.64] ;  /* 0x0000000806247981 */ /* 0x0000e8000c1e1900 */
[----:B------:R0:W3:Y:S01]  /*3ac0*/  LDG.E R43, desc[UR8][R8.64] ;  /* 0x00000008082b7981 */ /* 0x0000e2000c1e1900 */
[----:B------:R-:W-:-:S04]  /*3ad0*/  VIADD R41, R25, 0x400 ;  /* 0x0000040019297836 */ /* 0x000fc80000000000 */
[----:B----4-:R-:W-:-:S04]  /*3ae0*/  IMAD.WIDE.U32 R10, R41, 0x4, R4 ;  /* 0x00000004290a7825 */ /* 0x010fc800078e0004 */
[----:B-1----:R-:W-:Y:S01]  /*3af0*/  IMAD.WIDE.U32 R12, R41, 0x4, R2 ;  /* 0x00000004290c7825 */ /* 0x002fe200078e0002 */
[----:B------:R1:W4:Y:S04]  /*3b00*/  LDG.E R38, desc[UR8][R10.64] ;  /* 0x000000080a267981 */ /* 0x000328000c1e1900 */
[----:B------:R1:W4:Y:S01]  /*3b10*/  LDG.E R45, desc[UR8][R12.64] ;  /* 0x000000080c2d7981 */ /* 0x000322000c1e1900 */
[----:B------:R-:W-:-:S04]  /*3b20*/  VIADD R40, R25, 0x500 ;  /* 0x0000050019287836 */ /* 0x000fc80000000000 */
[----:B------:R-:W-:-:S04]  /*3b30*/  IMAD.WIDE.U32 R14, R40, 0x4, R4 ;  /* 0x00000004280e7825 */ /* 0x000fc800078e0004 */
[----:B------:R-:W-:Y:S02]  /*3b40*/  IMAD.WIDE.U32 R16, R40, 0x4, R2 ;  /* 0x0000000428107825 */ /* 0x000fe400078e0002 */
[----:B------:R1:W4:Y:S04]  /*3b50*/  LDG.E R14, desc[UR8][R14.64] ;  /* 0x000000080e0e7981 */ /* 0x000328000c1e1900 */
[----:B------:R-:W4:Y:S01]  /*3b60*/  LDG.E R17, desc[UR8][R16.64] ;  /* 0x0000000810117981 */ /* 0x000f22000c1e1900 */
[----:B------:R-:W-:-:S04]  /*3b70*/  VIADD R42, R25, 0x600 ;  /* 0x00000600192a7836 */ /* 0x000fc80000000000 */
[----:B0-----:R-:W-:-:S04]  /*3b80*/  IMAD.WIDE.U32 R6, R42, 0x4, R4 ;  /* 0x000000042a067825 */ /* 0x001fc800078e0004 */
[----:B------:R-:W-:Y:S02]  /*3b90*/  IMAD.WIDE.U32 R8, R42, 0x4, R2 ;  /* 0x000000042a087825 */ /* 0x000fe400078e0002 */
[----:B------:R-:W4:Y:S04]  /*3ba0*/  LDG.E R6, desc[UR8][R6.64] ;  /* 0x0000000806067981 */ /* 0x000f28000c1e1900 */
[----:B------:R0:W4:Y:S01]  /*3bb0*/  LDG.E R9, desc[UR8][R8.64] ;  /* 0x0000000808097981 */ /* 0x000122000c1e1900 */
[----:B------:R-:W-:-:S04]  /*3bc0*/  VIADD R44, R25, 0x700 ;  /* 0x00000700192c7836 */ /* 0x000fc80000000000 */
[----:B-1----:R-:W-:-:S04]  /*3bd0*/  IMAD.WIDE.U32 R10, R44, 0x4, R4 ;  /* 0x000000042c0a7825 */ /* 0x002fc800078e0004 */
[----:B------:R-:W-:Y:S02]  /*3be0*/  IMAD.WIDE.U32 R12, R44, 0x4, R2 ;  /* 0x000000042c0c7825 */ /* 0x000fe400078e0002 */
[----:B------:R1:W4:Y:S04]  /*3bf0*/  LDG.E R10, desc[UR8][R10.64] ;  /* 0x000000080a0a7981 */ /* 0x000328000c1e1900 */
[----:B------:R1:W4:Y:S01]  /*3c00*/  LDG.E R13, desc[UR8][R12.64] ;  /* 0x000000080c0d7981 */ /* 0x000322000c1e1900 */
[----:B------:R-:W-:Y:S01]  /*3c10*/  LOP3.LUT P3, RZ, R28, 0xff, RZ, 0xc0, !PT ;  /* 0x000000ff1cff7812 */ /* 0x000fe2000786c0ff */
[----:B------:R-:W-:Y:S01]  /*3c20*/  VIADD R29, R29, 0x8 ;  /* 0x000000081d1d7836 */ /* 0x000fe20000000000 */
[----:B------:R-:W-:Y:S01]  /*3c30*/  IADD3 R15, P2, PT, R25, UR6, RZ ;  /* 0x00000006190f7c10 */ /* 0x000fe2000ff5e0ff */
[----:B------:R-:W-:-:S02]  /*3c40*/  VIADD R26, R26, 0x800 ;  /* 0x000008001a1a7836 */ /* 0x000fc40000000000 */
[----:B------:R-:W-:Y:S02]  /*3c50*/  VIADD R25, R25, 0x800 ;  /* 0x0000080019197836 */ /* 0x000fe40000000000 */
[----:B0-----:R-:W-:Y:S01]  /*3c60*/  IMAD.X R8, RZ, RZ, UR7, P2 ;  /* 0x00000007ff087e24 */ /* 0x001fe200090e06ff */
[CC--:B--2---:R-:W-:Y:S02]  /*3c70*/  ISETP.NE.AND P0, PT, R32.reuse, R37.reuse, PT ;  /* 0x000000252000720c */ /* 0x0c4fe40003f05270 */
[----:B------:R-:W-:-:S03]  /*3c80*/  ISETP.NE.AND P1, PT, R32, R37, P3 ;  /* 0x000000252000720c */ /* 0x000fc60001f25270 */
[----:B------:R-:W-:Y:S02]  /*3c90*/  @!P3 SEL R28, RZ, 0x1, !P0 ;  /* 0x00000001ff1cb807 */ /* 0x000fe40004000000 */
[----:B------:R-:W-:Y:S02]  /*3ca0*/  ISETP.LT.U32.AND P0, PT, R15, R20, PT ;  /* 0x000000140f00720c */ /* 0x000fe40003f01070 */
[----:B------:R-:W-:Y:S02]  /*3cb0*/  SEL R7, R28, 0x1, !P1 ;  /* 0x000000011c077807 */ /* 0x000fe40004800000 */
[----:B------:R-:W-:Y:S02]  /*3cc0*/  ISETP.LT.AND.EX P0, PT, R8, R27, PT, P0 ;  /* 0x0000001b0800720c */ /* 0x000fe40003f01300 */
[----:B------:R-:W-:Y:S02]  /*3cd0*/  LOP3.LUT P2, RZ, R7, 0xff, RZ, 0xc0, !PT ;  /* 0x000000ff07ff7812 */ /* 0x000fe4000784c0ff */
[----:B-----5:R-:W-:-:S02]  /*3ce0*/  ISETP.NE.AND P5, PT, R31, R18, PT ;  /* 0x000000121f00720c */ /* 0x020fc40003fa5270 */
[----:B------:R-:W-:Y:S02]  /*3cf0*/  ISETP.NE.AND P4, PT, R31, R18, P2 ;  /* 0x000000121f00720c */ /* 0x000fe40001785270 */
[CC--:B------:R-:W-:Y:S02]  /*3d00*/  SEL R16, R15.reuse, R20.reuse, P0 ;  /* 0x000000140f107207 */ /* 0x0c0fe40000000000 */
[CC--:B-1----:R-:W-:Y:S02]  /*3d10*/  SEL R11, R8.reuse, R27.reuse, P0 ;  /* 0x0000001b080b7207 */ /* 0x0c2fe40000000000 */
[----:B------:R-:W-:Y:S02]  /*3d20*/  @!P1 SEL R16, R15, R20, !P3 ;  /* 0x000000140f109207 */ /* 0x000fe40005800000 */
[----:B------:R-:W-:Y:S02]  /*3d30*/  @!P1 SEL R11, R8, R27, !P3 ;  /* 0x0000001b080b9207 */ /* 0x000fe40005800000 */
[----:B------:R-:W-:-:S02]  /*3d40*/  @!P2 SEL R7, RZ, 0x1, !P5 ;  /* 0x00000001ff07a807 */ /* 0x000fc40006800000 */
[----:B------:R-:W-:Y:S02]  /*3d50*/  IADD3 R33, P0, PT, R33, UR6, RZ ;  /* 0x0000000621217c10 */ /* 0x000fe4000ff1e0ff */
[----:B------:R-:W-:Y:S02]  /*3d60*/  SEL R7, R7, 0x1, !P4 ;  /* 0x0000000107077807 */ /* 0x000fe40006000000 */
[CC--:B------:R-:W-:Y:S01]  /*3d70*/  ISETP.NE.AND P5, PT, R30.reuse, R39.reuse, PT ;  /* 0x000000271e00720c */ /* 0x0c0fe20003fa5270 */
[----:B------:R-:W-:Y:S01]  /*3d80*/  IMAD.X R8, RZ, RZ, UR7, P0 ;  /* 0x00000007ff087e24 */ /* 0x000fe200080e06ff */
        /* <DEDUP_REMOVED lines=11> */
[----:B------:R-:W-:Y:S02]  /*3e40*/  IADD3 R35, P0, PT, R35, UR6, RZ ;  /* 0x0000000623237c10 */ /* 0x000fe4000ff1e0ff */
[CC--:B---3--:R-:W-:Y:S02]  /*3e50*/  ISETP.NE.AND P5, PT, R36.reuse, R43.reuse, PT ;  /* 0x0000002b2400720c */ /* 0x0c8fe40003fa5270 */
[----:B------:R-:W-:Y:S01]  /*3e60*/  ISETP.NE.AND P4, PT, R36, R43, P2 ;  /* 0x0000002b2400720c */ /* 0x000fe20001785270 */
[----:B------:R-:W-:Y:S01]  /*3e70*/  IMAD.X R8, RZ, RZ, UR7, P0 ;  /* 0x00000007ff087e24 */ /* 0x000fe200080e06ff */
[----:B------:R-:W-:-:S04]  /*3e80*/  ISETP.LT.U32.AND P0, PT, R35, R12, PT ;  /* 0x0000000c2300720c */ /* 0x000fc80003f01070 */
[CC--:B------:R-:W-:Y:S02]  /*3e90*/  ISETP.LT.AND.EX P0, PT, R8.reuse, R15.reuse, PT, P0 ;  /* 0x0000000f0800720c */ /* 0x0c0fe40003f01300 */
[----:B------:R-:W-:Y:S02]  /*3ea0*/  @!P2 SEL R7, RZ, 0x1, !P5 ;  /* 0x00000001ff07a807 */ /* 0x000fe40006800000 */
[-C--:B------:R-:W-:Y:S02]  /*3eb0*/  SEL R16, R35, R12.reuse, P0 ;  /* 0x0000000c23107207 */ /* 0x080fe40000000000 */
[----:B------:R-:W-:Y:S02]  /*3ec0*/  SEL R7, R7, 0x1, !P4 ;  /* 0x0000000107077807 */ /* 0x000fe40006000000 */
[----:B------:R-:W-:Y:S02]  /*3ed0*/  SEL R11, R8, R15, P0 ;  /* 0x0000000f080b7207 */ /* 0x000fe40000000000 */
[----:B------:R-:W-:-:S02]  /*3ee0*/  @!P3 SEL R16, R35, R12, !P1 ;  /* 0x0000000c2310b207 */ /* 0x000fc40004800000 */
[----:B------:R-:W-:Y:S02]  /*3ef0*/  @!P3 SEL R11, R8, R15, !P1 ;  /* 0x0000000f080bb207 */ /* 0x000fe40004800000 */
[----:B------:R-:W-:Y:S02]  /*3f00*/  IADD3 R19, P0, PT, R19, UR6, RZ ;  /* 0x0000000613137c10 */ /* 0x000fe4000ff1e0ff */
[----:B------:R-:W-:Y:S02]  /*3f10*/  LOP3.LUT P1, RZ, R7, 0xff, RZ, 0xc0, !PT ;  /* 0x000000ff07ff7812 */ /* 0x000fe4000782c0ff */
[CC--:B----4-:R-:W-:Y:S01]  /*3f20*/  ISETP.NE.AND P5, PT, R38.reuse, R45.reuse, PT ;  /* 0x0000002d2600720c */ /* 0x0d0fe20003fa5270 */
[----:B------:R-:W-:Y:S01]  /*3f30*/  IMAD.X R8, RZ, RZ, UR7, P0 ;  /* 0x00000007ff087e24 */ /* 0x000fe200080e06ff */
[----:B------:R-:W-:Y:S02]  /*3f40*/  ISETP.LT.U32.AND P0, PT, R19, R16, PT ;  /* 0x000000101300720c */ /* 0x000fe40003f01070 */
[----:B------:R-:W-:-:S02]  /*3f50*/  ISETP.NE.AND P3, PT, R38, R45, P1 ;  /* 0x0000002d2600720c */ /* 0x000fc40000f65270 */
[----:B------:R-:W-:-:S04]  /*3f60*/  ISETP.LT.AND.EX P0, PT, R8, R11, PT, P0 ;  /* 0x0000000b0800720c */ /* 0x000fc80003f01300 */
[-C--:B------:R-:W-:Y:S02]  /*3f70*/  SEL R12, R19, R16.reuse, P0 ;  /* 0x00000010130c7207 */ /* 0x080fe40000000000 */
[----:B------:R-:W-:Y:S02]  /*3f80*/  @!P1 SEL R7, RZ, 0x1, !P5 ;  /* 0x00000001ff079807 */ /* 0x000fe40006800000 */
[----:B------:R-:W-:Y:S02]  /*3f90*/  SEL R15, R8, R11, P0 ;  /* 0x0000000b080f7207 */ /* 0x000fe40000000000 */
[----:B------:R-:W-:Y:S02]  /*3fa0*/  IADD3 R41, P0, PT, R41, UR6, RZ ;  /* 0x0000000629297c10 */ /* 0x000fe4000ff1e0ff */
[----:B------:R-:W-:Y:S02]  /*3fb0*/  @!P4 SEL R12, R19, R16, !P2 ;  /* 0x00000010130cc207 */ /* 0x000fe40005000000 */
[----:B------:R-:W-:-:S02]  /*3fc0*/  SEL R7, R7, 0x1, !P3 ;  /* 0x0000000107077807 */ /* 0x000fc40005800000 */
[----:B------:R-:W-:Y:S01]  /*3fd0*/  @!P4 SEL R15, R8, R11, !P2 ;  /* 0x0000000b080fc207 */ /* 0x000fe20005000000 */
[----:B------:R-:W-:Y:S01]  /*3fe0*/  IMAD.X R8, RZ, RZ, UR7, P0 ;  /* 0x00000007ff087e24 */ /* 0x000fe200080e06ff */
[-C--:B------:R-:W-:Y:S02]  /*3ff0*/  ISETP.LT.U32.AND P0, PT, R41, R12.reuse, PT ;  /* 0x0000000c2900720c */ /* 0x080fe40003f01070 */
[----:B------:R-:W-:Y:S02]  /*4000*/  LOP3.LUT P2, RZ, R7, 0xff, RZ, 0xc0, !PT ;  /* 0x000000ff07ff7812 */ /* 0x000fe4000784c0ff */
[----:B------:R-:W-:Y:S02]  /*4010*/  ISETP.LT.AND.EX P0, PT, R8, R15, PT, P0 ;  /* 0x0000000f0800720c */ /* 0x000fe40003f01300 */
[----:B------:R-:W-:Y:S02]  /*4020*/  IADD3 R40, P4, PT, R40, UR6, RZ ;  /* 0x0000000628287c10 */ /* 0x000fe4000ff9e0ff */
[----:B------:R-:W-:-:S02]  /*4030*/  SEL R11, R41, R12, P0 ;  /* 0x0000000c290b7207 */ /* 0x000fc40000000000 */
[----:B------:R-:W-:Y:S02]  /*4040*/  SEL R19, R8, R15, P0 ;  /* 0x0000000f08137207 */ /* 0x000fe40000000000 */
[----:B------:R-:W-:Y:S02]  /*4050*/  ISETP.NE.AND P0, PT, R14, R17, PT ;  /* 0x000000110e00720c */ /* 0x000fe40003f05270 */
[----:B------:R-:W-:Y:S02]  /*4060*/  @!P3 SEL R11, R41, R12, !P1 ;  /* 0x0000000c290bb207 */ /* 0x000fe40004800000 */
[----:B------:R-:W-:Y:S01]  /*4070*/  @!P3 SEL R19, R8, R15, !P1 ;  /* 0x0000000f0813b207 */ /* 0x000fe20004800000 */
[----:B------:R-:W-:Y:S01]  /*4080*/  IMAD.X R8, RZ, RZ, UR7, P4 ;  /* 0x00000007ff087e24 */ /* 0x000fe2000a0e06ff */
[----:B------:R-:W-:Y:S02]  /*4090*/  ISETP.NE.AND P3, PT, R14, R17, P2 ;  /* 0x000000110e00720c */ /* 0x000fe40001765270 */
[----:B------:R-:W-:-:S02]  /*40a0*/  @!P2 SEL R7, RZ, 0x1, !P0 ;  /* 0x00000001ff07a807 */ /* 0x000fc40004000000 */
[----:B------:R-:W-:Y:S02]  /*40b0*/  ISETP.LT.U32.AND P0, PT, R40, R11, PT ;  /* 0x0000000b2800720c */ /* 0x000fe40003f01070 */
[----:B------:R-:W-:Y:S02]  /*40c0*/  SEL R7, R7, 0x1, !P3 ;  /* 0x0000000107077807 */ /* 0x000fe40005800000 */
[----:B------:R-:W-:Y:S02]  /*40d0*/  ISETP.LT.AND.EX P0, PT, R8, R19, PT, P0 ;  /* 0x000000130800720c */ /* 0x000fe40003f01300 */
[----:B------:R-:W-:Y:S02]  /*40e0*/  LOP3.LUT P1, RZ, R7, 0xff, RZ, 0xc0, !PT ;  /* 0x000000ff07ff7812 */ /* 0x000fe4000782c0ff */
[----:B------:R-:W-:Y:S02]  /*40f0*/  SEL R15, R40, R11, P0 ;  /* 0x0000000b280f7207 */ /* 0x000fe40000000000 */
[----:B------:R-:W-:-:S02]  /*4100*/  SEL R17, R8, R19, P0 ;  /* 0x0000001308117207 */ /* 0x000fc40000000000 */
[----:B------:R-:W-:Y:S02]  /*4110*/  IADD3 R42, P0, PT, R42, UR6, RZ ;  /* 0x000000062a2a7c10 */ /* 0x000fe4000ff1e0ff */
[----:B------:R-:W-:Y:S02]  /*4120*/  @!P3 SEL R15, R40, R11, !P2 ;  /* 0x0000000b280fb207 */ /* 0x000fe40005000000 */
[----:B------:R-:W-:Y:S02]  /*4130*/  @!P3 SEL R17, R8, R19, !P2 ;  /* 0x000000130811b207 */ /* 0x000fe40005000000 */
[CC--:B------:R-:W-:Y:S02]  /*4140*/  ISETP.NE.AND P2, PT, R6.reuse, R9.reuse, PT ;  /* 0x000000090600720c */ /* 0x0c0fe40003f45270 */
[----:B------:R-:W-:Y:S01]  /*4150*/  ISETP.NE.AND P3, PT, R6, R9, P1 ;  /* 0x000000090600720c */ /* 0x000fe20000f65270 */
[----:B------:R-:W-:Y:S01]  /*4160*/  IMAD.X R6, RZ, RZ, UR7, P0 ;  /* 0x00000007ff067e24 */ /* 0x000fe200080e06ff */
[----:B------:R-:W-:-:S02]  /*4170*/  ISETP.LT.U32.AND P0, PT, R42, R15, PT ;  /* 0x0000000f2a00720c */ /* 0x000fc40003f01070 */
[----:B------:R-:W-:Y:S02]  /*4180*/  @!P1 SEL R7, RZ, 0x1, !P2 ;  /* 0x00000001ff079807 */ /* 0x000fe40005000000 */
[----:B------:R-:W-:Y:S02]  /*4190*/  ISETP.LT.AND.EX P0, PT, R6, R17, PT, P0 ;  /* 0x000000110600720c */ /* 0x000fe40003f01300 */
[----:B------:R-:W-:Y:S02]  /*41a0*/  SEL R7, R7, 0x1, !P3 ;  /* 0x0000000107077807 */ /* 0x000fe40005800000 */
[----:B------:R-:W-:Y:S02]  /*41b0*/  SEL R9, R42, R15, P0 ;  /* 0x0000000f2a097207 */ /* 0x000fe40000000000 */
[----:B------:R-:W-:Y:S02]  /*41c0*/  SEL R11, R6, R17, P0 ;  /* 0x00000011060b7207 */ /* 0x000fe40000000000 */
[----:B------:R-:W-:-:S02]  /*41d0*/  IADD3 R44, P0, PT, R44, UR6, RZ ;  /* 0x000000062c2c7c10 */ /* 0x000fc4000ff1e0ff */
[----:B------:R-:W-:Y:S02]  /*41e0*/  @!P3 SEL R9, R42, R15, !P1 ;  /* 0x0000000f2a09b207 */ /* 0x000fe40004800000 */
[----:B------:R-:W-:Y:S01]  /*41f0*/  @!P3 SEL R11, R6, R17, !P1 ;  /* 0x00000011060bb207 */ /* 0x000fe20004800000 */
[----:B------:R-:W-:Y:S01]  /*4200*/  IMAD.X R6, RZ, RZ, UR7, P0 ;  /* 0x00000007ff067e24 */ /* 0x000fe200080e06ff */
[----:B------:R-:W-:Y:S02]  /*4210*/  ISETP.LT.U32.AND P0, PT, R44, R9, PT ;  /* 0x000000092c00720c */ /* 0x000fe40003f01070 */
[----:B------:R-:W-:Y:S02]  /*4220*/  LOP3.LUT P2, RZ, R7, 0xff, RZ, 0xc0, !PT ;  /* 0x000000ff07ff7812 */ /* 0x000fe4000784c0ff */
[----:B------:R-:W-:Y:S02]  /*4230*/  ISETP.LT.AND.EX P0, PT, R6, R11, PT, P0 ;  /* 0x0000000b0600720c */ /* 0x000fe40003f01300 */
[----:B------:R-:W-:-:S02]  /*4240*/  ISETP.NE.AND P3, PT, R10, R13, P2 ;  /* 0x0000000d0a00720c */ /* 0x000fc40001765270 */
[----:B------:R-:W-:Y:S02]  /*4250*/  SEL R20, R44, R9, P0 ;  /* 0x000000092c147207 */ /* 0x000fe40000000000 */
[----:B------:R-:W-:Y:S02]  /*4260*/  SEL R27, R6, R11, P0 ;  /* 0x0000000b061b7207 */ /* 0x000fe40000000000 */
[----:B------:R-:W-:Y:S02]  /*4270*/  ISETP.NE.AND P0, PT, R29, RZ, PT ;  /* 0x000000ff1d00720c */ /* 0x000fe40003f05270 */
[----:B------:R-:W-:-:S04]  /*4280*/  ISETP.NE.AND P1, PT, R10, R13, PT ;  /* 0x0000000d0a00720c */ /* 0x000fc80003f25270 */
[----:B------:R-:W-:Y:S02]  /*4290*/  @!P2 SEL R7, RZ, 0x1, !P1 ;  /* 0x00000001ff07a807 */ /* 0x000fe40004800000 */
[----:B------:R-:W-:Y:S02]  /*42a0*/  @!P3 SEL R20, R44, R9, !P2 ;  /* 0x000000092c14b207 */ /* 0x000fe40005000000 */
[----:B------:R-:W-:Y:S02]  /*42b0*/  SEL R7, R7, 0x1, !P3 ;  /* 0x0000000107077807 */ /* 0x000fe40005800000 */
[----:B------:R-:W-:Y:S02]  /*42c0*/  @!P3 SEL R27, R6, R11, !P2 ;  /* 0x0000000b061bb207 */ /* 0x000fe40005000000 */
[----:B------:R-:W-:Y:S01]  /*42d0*/  PRMT R28, R7, 0x7610, R28 ;  /* 0x00007610071c7816 */ /* 0x000fe2000000001c */
[----:B------:R-:W-:Y:S06]  /*42e0*/  @P0 BRA `(.L_x_384) ;  /* 0xfffffff400ac0947 */ /* 0x000fec000383ffff */
[----:B------:R-:W-:Y:S05]  /*42f0*/  BSYNC.RECONVERGENT B3 ;  /* 0x0000000000037941 */ /* 0x000fea0003800200 */
.L_x_383:
[----:B------:R-:W-:-:S07]  /*4300*/  VIADD R3, R26, 0xfffffc00 ;  /* 0xfffffc001a037836 */ /* 0x000fce0000000000 */
.L_x_382:
[----:B------:R-:W-:Y:S05]  /*4310*/  BSYNC.RECONVERGENT B2 ;  /* 0x0000000000027941 */ /* 0x000fea0003800200 */
.L_x_381:
        /* <DEDUP_REMOVED lines=8> */
[----:B------:R-:W2:Y:S01]  /*43a0*/  LDC.64 R4, c[0x0][0x388] ;  /* 0x0000e200ff047b82 */ /* 0x000ea20000000a00 */
[----:B0-----:R-:W-:-:S06]  /*43b0*/  IMAD.WIDE.U32 R8, R25, 0x4, R6 ;  /* 0x0000000419087825 */ /* 0x001fcc00078e0006 */
[----:B------:R0:W3:Y:S01]  /*43c0*/  LDG.E R8, desc[UR8][R8.64] ;  /* 0x0000000808087981 */ /* 0x0000e2000c1e1900 */
[----:B--2---:R-:W-:-:S06]  /*43d0*/  IMAD.WIDE.U32 R10, R25, 0x4, R4 ;  /* 0x00000004190a7825 */ /* 0x004fcc00078e0004 */
[----:B------:R-:W3:Y:S01]  /*43e0*/  LDG.E R11, desc[UR8][R10.64] ;  /* 0x000000080a0b7981 */ /* 0x000ee2000c1e1900 */
[----:B------:R-:W-:-:S04]  /*43f0*/  VIADD R29, R25, 0x100 ;  /* 0x00000100191d7836 */ /* 0x000fc80000000000 */
[----:B------:R-:W-:-:S04]  /*4400*/  IMAD.WIDE.U32 R12, R29, 0x4, R6 ;  /* 0x000000041d0c7825 */ /* 0x000fc800078e0006 */
[----:B------:R-:W-:Y:S02]  /*4410*/  IMAD.WIDE.U32 R14, R29, 0x4, R4 ;  /* 0x000000041d0e7825 */ /* 0x000fe400078e0004 */
[----:B------:R-:W2:Y:S04]  /*4420*/  LDG.E R12, desc[UR8][R12.64] ;  /* 0x000000080c0c7981 */ /* 0x000ea8000c1e1900 */
[----:B------:R-:W2:Y:S01]  /*4430*/  LDG.E R15, desc[UR8][R14.64] ;  /* 0x000000080e0f7981 */ /* 0x000ea2000c1e1900 */
[----:B------:R-:W-:-:S04]  /*4440*/  VIADD R31, R25, 0x200 ;  /* 0x00000200191f7836 */ /* 0x000fc80000000000 */
[----:B------:R-:W-:-:S04]  /*4450*/  IMAD.WIDE.U32 R16, R31, 0x4, R6 ;  /* 0x000000041f107825 */ /* 0x000fc800078e0006 */
[----:B------:R-:W-:Y:S02]  /*4460*/  IMAD.WIDE.U32 R18, R31, 0x4, R4 ;  /* 0x000000041f127825 */ /* 0x000fe400078e0004 */
[----:B------:R-:W4:Y:S04]  /*4470*/  LDG.E R16, desc[UR8][R16.64] ;  /* 0x0000000810107981 */ /* 0x000f28000c1e1900 */
[----:B------:R-:W4:Y:S01]  /*4480*/  LDG.E R19, desc[UR8][R18.64] ;  /* 0x0000000812137981 */ /* 0x000f22000c1e1900 */
[----:B0-----:R-:W-:-:S04]  /*4490*/  VIADD R9, R25, 0x300 ;  /* 0x0000030019097836 */ /* 0x001fc80000000000 */
[----:B------:R-:W-:-:S04]  /*44a0*/  IMAD.WIDE.U32 R6, R9, 0x4, R6 ;  /* 0x0000000409067825 */ /* 0x000fc800078e0006 */
[----:B------:R-:W-:Y:S02]  /*44b0*/  IMAD.WIDE.U32 R4, R9, 0x4, R4 ;  /* 0x0000000409047825 */ /* 0x000fe400078e0004 */
[----:B------:R-:W5:Y:S04]  /*44c0*/  LDG.E R6, desc[UR8][R6.64] ;  /* 0x0000000806067981 */ /* 0x000f68000c1e1900 */
[----:B------:R0:W5:Y:S01]  /*44d0*/  LDG.E R5, desc[UR8][R4.64] ;  /* 0x0000000804057981 */ /* 0x000162000c1e1900 */
[----:B------:R-:W-:Y:S02]  /*44e0*/  LOP3.LUT P3, RZ, R28, 0xff, RZ, 0xc0, !PT ;  /* 0x000000ff1cff7812 */ /* 0x000fe4000786c0ff */
[----:B------:R-:W-:-:S05]  /*44f0*/  IADD3 R25, P2, PT, R25, UR6, RZ ;  /* 0x0000000619197c10 */ /* 0x000fca000ff5e0ff */
[----:B------:R-:W-:Y:S01]  /*4500*/  IMAD.X R2, RZ, RZ, UR7, P2 ;  /* 0x00000007ff027e24 */ /* 0x000fe200090e06ff */
        /* <DEDUP_REMOVED lines=9> */
[CC--:B0-----:R-:W-:Y:S02]  /*45a0*/  SEL R4, R25.reuse, R20.reuse, P0 ;  /* 0x0000001419047207 */ /* 0x0c1fe40000000000 */
[----:B------:R-:W-:Y:S02]  /*45b0*/  SEL R7, R2, R27, P0 ;  /* 0x0000001b02077207 */ /* 0x000fe40000000000 */
        /* <DEDUP_REMOVED lines=28> */
[----:B-----5:R-:W-:Y:S01]  /*4780*/  ISETP.NE.AND P4, PT, R6, R5, P2 ;  /* 0x000000050600720c */ /* 0x020fe20001785270 */
[----:B------:R-:W-:Y:S01]  /*4790*/  IMAD.X R2, RZ, RZ, UR7, P5 ;  /* 0x00000007ff027e24 */ /* 0x000fe2000a8e06ff */
        /* <DEDUP_REMOVED lines=9> */
.L_x_386:
[----:B------:R-:W-:Y:S05]  /*4830*/  BSYNC.RECONVERGENT B2 ;  /* 0x0000000000027941 */ /* 0x000fea0003800200 */
.L_x_385:
[----:B------:R-:W-:Y:S05]  /*4840*/  @!P1 BRA `(.L_x_380) ;  /* 0x00000004000c9947 */ /* 0x000fea0003800000 */
[----:B------:R-:W-:Y:S01]  /*4850*/  ISETP.NE.AND P0, PT, R24, 0x1, PT ;  /* 0x000000011800780c */ /* 0x000fe20003f05270 */
[----:B------:R-:W-:Y:S01]  /*4860*/  BSSY.RECONVERGENT B2, `(.L_x_387) ;  /* 0x000002a000027945 */ /* 0x000fe20003800200 */
[----:B------:R-:W-:-:S11]  /*4870*/  LOP3.LUT P1, RZ, R23, 0x100, RZ, 0xc0, !PT ;  /* 0x0000010017ff7812 */ /* 0x000fd6000782c0ff */
[----:B------:R-:W-:Y:S05]  /*4880*/  @!P0 BRA `(.L_x_388) ;  /* 0x00000000009c8947 */ /* 0x000fea0003800000 */
[----:B------:R-:W0:Y:S01]  /*4890*/  LDC.64 R4, c[0x0][0x380] ;  /* 0x0000e000ff047b82 */ /* 0x000e220000000a00 */
[----:B------:R-:W-:-:S07]  /*48a0*/  IMAD.IADD R13, R3, 0x1, R22 ;  /* 0x00000001030d7824 */ /* 0x000fce00078e0216 */
        /* <DEDUP_REMOVED lines=11> */
[----:B------:R-:W-:-:S04]  /*4960*/  IADD3 R13, P4, PT, R13, UR6, RZ ;  /* 0x000000060d0d7c10 */ /* 0x000fc8000ff9e0ff */
        /* <DEDUP_REMOVED lines=25> */
.L_x_388:
[----:B------:R-:W-:Y:S05]  /*4b00*/  BSYNC.RECONVERGENT B2 ;  /* 0x0000000000027941 */ /* 0x000fea0003800200 */
.L_x_387:
[----:B------:R-:W-:Y:S05]  /*4b10*/  @P1 BRA `(.L_x_380) ;  /* 0x0000000000581947 */ /* 0x000fea0003800000 */
[----:B------:R-:W0:Y:S01]  /*4b20*/  LDC.64 R4, c[0x0][0x380] ;  /* 0x0000e000ff047b82 */ /* 0x000e220000000a00 */
[----:B------:R-:W-:-:S07]  /*4b30*/  IMAD.IADD R9, R3, 0x1, R22 ;  /* 0x0000000103097824 */ /* 0x000fce00078e0216 */
[----:B------:R-:W2:Y:S01]  /*4b40*/  LDC.64 R6, c[0x0][0x388] ;  /* 0x0000e200ff067b82 */ /* 0x000ea20000000a00 */
[----:B0-----:R-:W-:-:S06]  /*4b50*/  IMAD.WIDE.U32 R2, R9, 0x4, R4 ;  /* 0x0000000409027825 */ /* 0x001fcc00078e0004 */
[----:B------:R-:W3:Y:S01]  /*4b60*/  LDG.E R2, desc[UR8][R2.64] ;  /* 0x0000000802027981 */ /* 0x000ee2000c1e1900 */
[----:B--2---:R-:W-:-:S06]  /*4b70*/  IMAD.WIDE.U32 R4, R9, 0x4, R6 ;  /* 0x0000000409047825 */ /* 0x004fcc00078e0006 */
[----:B------:R-:W3:Y:S01]  /*4b80*/  LDG.E R5, desc[UR8][R4.64] ;  /* 0x0000000804057981 */ /* 0x000ee2000c1e1900 */
[----:B------:R-:W-:Y:S02]  /*4b90*/  LOP3.LUT P3, RZ, R28, 0xff, RZ, 0xc0, !PT ;  /* 0x000000ff1cff7812 */ /* 0x000fe4000786c0ff */
[----:B------:R-:W-:-:S04]  /*4ba0*/  IADD3 R9, P1, PT, R9, UR6, RZ ;  /* 0x0000000609097c10 */ /* 0x000fc8000ff3e0ff */
[----:B------:R-:W-:Y:S01]  /*4bb0*/  ISETP.LT.U32.AND P0, PT, R9, R20, PT ;  /* 0x000000140900720c */ /* 0x000fe20003f01070 */
[----:B------:R-:W-:-:S05]  /*4bc0*/  IMAD.X R8, RZ, RZ, UR7, P1 ;  /* 0x00000007ff087e24 */ /* 0x000fca00088e06ff */
        /* <DEDUP_REMOVED lines=11> */
.L_x_380:
[----:B------:R-:W-:Y:S05]  /*4c80*/  BSYNC.RECONVERGENT B1 ;  /* 0x0000000000017941 */ /* 0x000fea0003800200 */
.L_x_378:
        /* <DEDUP_REMOVED lines=24> */
.L_x_390:
[----:B------:R-:W-:Y:S05]  /*4e10*/  BSYNC.RECONVERGENT B1 ;  /* 0x0000000000017941 */ /* 0x000fea0003800200 */
.L_x_389:
        /* <DEDUP_REMOVED lines=23> */
.L_x_392:
[----:B------:R-:W-:Y:S05]  /*4f90*/  BSYNC.RECONVERGENT B1 ;  /* 0x0000000000017941 */ /* 0x000fea0003800200 */
.L_x_391:
        /* <DEDUP_REMOVED lines=20> */
.L_x_394:
[----:B------:R-:W-:Y:S05]  /*50e0*/  BSYNC.RECONVERGENT B1 ;  /* 0x0000000000017941 */ /* 0x000fea0003800200 */
.L_x_393:
        /* <DEDUP_REMOVED lines=20> */
.L_x_396:
[----:B------:R-:W-:Y:S05]  /*5230*/  BSYNC.RECONVERGENT B1 ;  /* 0x0000000000017941 */ /* 0x000fea0003800200 */
.L_x_395:
        /* <DEDUP_REMOVED lines=20> */
.L_x_398:
[----:B------:R-:W-:Y:S05]  /*5380*/  BSYNC.RECONVERGENT B1 ;  /* 0x0000000000017941 */ /* 0x000fea0003800200 */
.L_x_397:
        /* <DEDUP_REMOVED lines=11> */
.L_x_400:
[----:B------:R-:W-:Y:S05]  /*5440*/  BSYNC.RECONVERGENT B1 ;  /* 0x0000000000017941 */ /* 0x000fea0003800200 */
.L_x_399:
        /* <DEDUP_REMOVED lines=83> */
.L_x_358:
[----:B------:R-:W-:Y:S05]  /*5980*/  BSYNC.RECONVERGENT B0 ;  /* 0x0000000000007941 */ /* 0x000fea0003800200 */
.L_x_334:
        /* <DEDUP_REMOVED lines=16> */
.L_x_401:
        /* <DEDUP_REMOVED lines=15> */
.L_x_640:


//--------------------- .text._ZN3cub18CUB_300001_SM_10006detail10radix_sort29DeviceRadixSortOnesweepKernelINS1_5radix10policy_hubIjNS0_8NullTypeEyE10Policy1000ELNS0_9SortOrderE0EjS6_yiiNS1_21identity_decomposer_tEEEvPT5_SC_PT3_PKSD_PT1_PKSH_PT2_PKSL_T4_iiT6_ --------------------------
	.section	.text._ZN3cub18CUB_300001_SM_10006detail10radix_sort29DeviceRadixSortOnesweepKernelINS1_5radix10policy_hubIjNS0_8NullTypeEyE10Policy1000ELNS0_9SortOrderE0EjS6_yiiNS1_21identity_decomposer_tEEEvPT5_SC_PT3_PKSD_PT1_PKSH_PT2_PKSL_T4_iiT6_,"ax",@progbits
	.align	128
        .global         _ZN3cub18CUB_300001_SM_10006detail10radix_sort29DeviceRadixSortOnesweepKernelINS1_5radix10policy_hubIjNS0_8NullTypeEyE10Policy1000ELNS0_9SortOrderE0EjS6_yiiNS1_21identity_decomposer_tEEEvPT5_SC_PT3_PKSD_PT1_PKSH_PT2_PKSL_T4_iiT6_
        .type           _ZN3cub18CUB_300001_SM_10006detail10radix_sort29DeviceRadixSortOnesweepKernelINS1_5radix10policy_hubIjNS0_8NullTypeEyE10Policy1000ELNS0_9SortOrderE0EjS6_yiiNS1_21identity_decomposer_tEEEvPT5_SC_PT3_PKSD_PT1_PKSH_PT2_PKSL_T4_iiT6_,@function
        .size           _ZN3cub18CUB_300001_SM_10006detail10radix_sort29DeviceRadixSortOnesweepKernelINS1_5radix10policy_hubIjNS0_8NullTypeEyE10Policy1000ELNS0_9SortOrderE0EjS6_yiiNS1_21identity_decomposer_tEEEvPT5_SC_PT3_PKSD_PT1_PKSH_PT2_PKSL_T4_iiT6_,(.L_x_641 - _ZN3cub18CUB_300001_SM_10006detail10radix_sort29DeviceRadixSortOnesweepKernelINS1_5radix10policy_hubIjNS0_8NullTypeEyE10Policy1000ELNS0_9SortOrderE0EjS6_yiiNS1_21identity_decomposer_tEEEvPT5_SC_PT3_PKSD_PT1_PKSH_PT2_PKSL_T4_iiT6_)
        .other          _ZN3cub18CUB_300001_SM_10006detail10radix_sort29DeviceRadixSortOnesweepKernelINS1_5radix10policy_hubIjNS0_8NullTypeEyE10Policy1000ELNS0_9SortOrderE0EjS6_yiiNS1_21identity_decomposer_tEEEvPT5_SC_PT3_PKSD_PT1_PKSH_PT2_PKSL_T4_iiT6_,@"STO_CUDA_ENTRY STV_DEFAULT"
_ZN3cub18CUB_300001_SM_10006detail10radix_sort29DeviceRadixSortOnesweepKernelINS1_5radix10policy_hubIjNS0_8NullTypeEyE10Policy1000ELNS0_9SortOrderE0EjS6_yiiNS1_21identity_decomposer_tEEEvPT5_SC_PT3_PKSD_PT1_PKSH_PT2_PKSL_T4_iiT6_:
.text._ZN3cub18CUB_300001_SM_10006detail10radix_sort29DeviceRadixSortOnesweepKernelINS1_5radix10policy_hubIjNS0_8NullTypeEyE10Policy1000ELNS0_9SortOrderE0EjS6_yiiNS1_21identity_decomposer_tEEEvPT5_SC_PT3_PKSD_PT1_PKSH_PT2_PKSL_T4_iiT6_:
[----:B------:R-:W0:Y:S01]  /*0000*/  LDC R1, c[0x0][0x37c] ;  /* 0x0000df00ff017b82 */ /* 0x000e220000000800 */
[----:B------:R-:W1:Y:S01]  /*0010*/  S2R R39, SR_TID.X ;  /* 0x0000000000277919 */ /* 0x000e620000002100 */
[----:B------:R-:W-:Y:S01]  /*0020*/  MOV R73, 0x400 ;  /* 0x0000040000497802 */ /* 0x000fe20000000f00 */
[----:B------:R-:W2:Y:S01]  /*0030*/  LDCU.64 UR6, c[0x0][0x358] ;  /* 0x00006b00ff0677ac */ /* 0x000ea20008000a00 */
[----:B------:R-:W-:Y:S01]  /*0040*/  BSSY.RECONVERGENT B0, `(.L_x_402) ;  /* 0x000000d000007945 */ /* 0x000fe20003800200 */
[----:B------:R-:W3:Y:S01]  /*0050*/  S2R R0, SR_CgaCtaId ;  /* 0x0000000000007919 */ /* 0x000ee20000008800 */
[----:B0-----:R-:W-:Y:S01]  /*0060*/  VIADD R1, R1, 0xfffffff0 ;  /* 0xfffffff001017836 */ /* 0x001fe20000000000 */
[----:B-1----:R-:W-:Y:S02]  /*0070*/  ISETP.NE.AND P0, PT, R39, RZ, PT ;  /* 0x000000ff2700720c */ /* 0x002fe40003f05270 */
[----:B---3--:R-:W-:-:S11]  /*0080*/  LEA R73, R0, R73, 0x18 ;  /* 0x0000004900497211 */ /* 0x008fd600078ec0ff */
[----:B--2---:R-:W-:Y:S05]  /*0090*/  @P0 BRA `(.L_x_403) ;  /* 0x00000000001c0947 */ /* 0x004fea0003800000 */
[----:B------:R-:W0:Y:S01]  /*00a0*/  LDC.64 R2, c[0x0][0x388] ;  /* 0x0000e200ff027b82 */ /* 0x000e220000000a00 */
[----:B------:R-:W-:-:S05]  /*00b0*/  IMAD.MOV.U32 R5, RZ, RZ, 0x1 ;  /* 0x00000001ff057424 */ /* 0x000fca00078e00ff */
[----:B0-----:R-:W2:Y:S02]  /*00c0*/  ATOMG.E.ADD.STRONG.GPU PT, R2, desc[UR6][R2.64], R5 ;  /* 0x80000005020279a8 */ /* 0x001ea400081ef106 */
[----:B------:R-:W0:Y:S01]  /*00d0*/  S2UR UR5, SR_CgaCtaId ;  /* 0x00000000000579c3 */ /* 0x000e220000008800 */
[----:B------:R-:W-:Y:S02]  /*00e0*/  UMOV UR4, 0x400 ;  /* 0x0000040000047882 */ /* 0x000fe40000000000 */
[----:B0-----:R-:W-:-:S09]  /*00f0*/  ULEA UR4, UR5, UR4, 0x18 ;  /* 0x0000000405047291 */ /* 0x001fd2000f8ec0ff */
[----:B--2---:R0:W-:Y:S03]  /*0100*/  STS [UR4+0x7200], R2 ;  /* 0x00720002ff007988 */ /* 0x0041e60008000804 */
.L_x_403:
[----:B------:R-:W-:Y:S05]  /*0110*/  BSYNC.RECONVERGENT B0 ;  /* 0x0000000000007941 */ /* 0x000fea0003800200 */
.L_x_402:
[----:B------:R-:W-:Y:S06]  /*0120*/  BAR.SYNC.DEFER_BLOCKING 0x0 ;  /* 0x0000000000007b1d */ /* 0x000fec0000010000 */
[----:B------:R-:W1:Y:S01]  /*0130*/  LDCU UR4, c[0x0][0x3c0] ;  /* 0x00007800ff0477ac */ /* 0x000e620008000800 */
[----:B------:R-:W2:Y:S01]  /*0140*/  S2R R9, SR_LANEID ;  /* 0x0000000000097919 */ /* 0x000ea20000000000 */
[----:B------:R-:W0:Y:S02]  /*0150*/  LDS R72, [R73+0x7200] ;  /* 0x0072000049487984 */ /* 0x000e240000000800 */
[----:B0-----:R-:W-:-:S04]  /*0160*/  IMAD R2, R72, 0x1c80, RZ ;  /* 0x00001c8048027824 */ /* 0x001fc800078e02ff */
[----:B------:R-:W-:Y:S01]  /*0170*/  VIADD R0, R2, 0x1c80 ;  /* 0x00001c8002007836 */ /* 0x000fe20000000000 */
[----:B------:R-:W-:-:S04]  /*0180*/  SHF.R.S32.HI R6, RZ, 0x1f, R2 ;  /* 0x0000001fff067819 */ /* 0x000fc80000011402 */
[----:B-1----:R-:W-:Y:S02]  /*0190*/  ISETP.GT.AND P0, PT, R0, UR4, PT ;  /* 0x0000000400007c0c */ /* 0x002fe4000bf04270 */
[----:B------:R-:W-:-:S11]  /*01a0*/  SHF.R.U32.HI R0, RZ, 0x5, R39 ;  /* 0x00000005ff007819 */ /* 0x000fd60000011627 */
[----:B--2---:R-:W-:Y:S05]  /*01b0*/  @P0 BRA `(.L_x_404) ;  /* 0x0000000000700947 */ /* 0x004fea0003800000 */
[----:B------:R-:W0:Y:S01]  /*01c0*/  LDCU.64 UR4, c[0x0][0x3a8] ;  /* 0x00007500ff0477ac */ /* 0x000e220008000a00 */
[C---:B------:R-:W-:Y:S02]  /*01d0*/  LOP3.LUT R3, R39.reuse, 0x1f, RZ, 0xc0, !PT ;  /* 0x0000001f27037812 */ /* 0x040fe400078ec0ff */
[----:B------:R-:W-:-:S05]  /*01e0*/  LOP3.LUT R4, R39, 0x3e0, RZ, 0xc0, !PT ;  /* 0x000003e027047812 */ /* 0x000fca00078ec0ff */
[----:B------:R-:W-:-:S05]  /*01f0*/  IMAD R3, R4, 0x13, R3 ;  /* 0x0000001304037824 */ /* 0x000fca00078e0203 */
[----:B------:R-:W-:-:S05]  /*0200*/  IADD3 R3, P0, PT, R2, R3, RZ ;  /* 0x0000000302037210 */ /* 0x000fca0007f1e0ff */
[----:B------:R-:W-:Y:S01]  /*0210*/  IMAD.X R6, RZ, RZ, R6, P0 ;  /* 0x000000ffff067224 */ /* 0x000fe200000e0606 */
[----:B0-----:R-:W-:-:S04]  /*0220*/  LEA R2, P0, R3, UR4, 0x2 ;  /* 0x0000000403027c11 */ /* 0x001fc8000f8010ff */
[----:B------:R-:W-:-:S05]  /*0230*/  LEA.HI.X R3, R3, UR5, R6, 0x2, P0 ;  /* 0x0000000503037c11 */ /* 0x000fca00080f1406 */
[----:B------:R0:W5:Y:S04]  /*0240*/  LDG.E R71, desc[UR6][R2.64] ;  /* 0x0000000602477981 */ /* 0x000168000c1e1900 */
        /* <DEDUP_REMOVED lines=17> */
[----:B------:R0:W5:Y:S01]  /*0360*/  LDG.E R53, desc[UR6][R2.64+0x900] ;  /* 0x0009000602357981 */ /* 0x000162000c1e1900 */
[----:B------:R-:W-:Y:S05]  /*0370*/  BRA `(.L_x_405) ;  /* 0x0000000400507947 */ /* 0x000fea0003800000 */
.L_x_404:
[----:B------:R-:W0:Y:S01]  /*0380*/  LDCU.64 UR8, c[0x0][0x3a8] ;  /* 0x00007500ff0877ac */ /* 0x000e220008000a00 */
[C---:B------:R-:W-:Y:S01]  /*0390*/  LOP3.LUT R3, R39.reuse, 0x1f, RZ, 0xc0, !PT ;  /* 0x0000001f27037812 */ /* 0x040fe200078ec0ff */
[----:B------:R-:W-:Y:S01]  /*03a0*/  IMAD.MOV.U32 R71, RZ, RZ, -0x1 ;  /* 0xffffffffff477424 */ /* 0x000fe200078e00ff */
[----:B------:R-:W-:Y:S01]  /*03b0*/  LOP3.LUT R4, R39, 0x3e0, RZ, 0xc0, !PT ;  /* 0x000003e027047812 */ /* 0x000fe200078ec0ff */
[----:B------:R-:W-:Y:S02]  /*03c0*/  IMAD.MOV.U32 R69, RZ, RZ, -0x1 ;  /* 0xffffffffff457424 */ /* 0x000fe400078e00ff */
[----:B------:R-:W-:Y:S02]  /*03d0*/  IMAD.MOV.U32 R70, RZ, RZ, -0x1 ;  /* 0xffffffffff467424 */ /* 0x000fe400078e00ff */
[----:B------:R-:W-:Y:S01]  /*03e0*/  IMAD R11, R4, 0x13, R3 ;  /* 0x00000013040b7824 */ /* 0x000fe200078e0203 */
[----:B------:R-:W-:-:S03]  /*03f0*/  IADD3 R4, PT, PT, -R2, UR4, RZ ;  /* 0x0000000402047c10 */ /* 0x000fc6000fffe1ff */
[C---:B------:R-:W-:Y:S01]  /*0400*/  VIADD R3, R11.reuse, 0x20 ;  /* 0x000000200b037836 */ /* 0x040fe20000000000 */
[----:B------:R-:W-:Y:S01]  /*0410*/  IADD3 R8, P0, PT, R2, R11, RZ ;  /* 0x0000000b02087210 */ /* 0x000fe20007f1e0ff */
[C---:B------:R-:W-:Y:S01]  /*0420*/  VIADD R5, R11.reuse, 0x40 ;  /* 0x000000400b057836 */ /* 0x040fe20000000000 */
[CC--:B------:R-:W-:Y:S01]  /*0430*/  ISETP.GE.AND P1, PT, R11.reuse, R4.reuse, PT ;  /* 0x000000040b00720c */ /* 0x0c0fe20003f26270 */
[----:B------:R-:W-:Y:S01]  /*0440*/  VIADD R7, R11, 0x60 ;  /* 0x000000600b077836 */ /* 0x000fe20000000000 */
[-C--:B------:R-:W-:Y:S01]  /*0450*/  ISETP.GE.AND P2, PT, R3, R4.reuse, PT ;  /* 0x000000040300720c */ /* 0x080fe20003f46270 */
[----:B------:R-:W-:Y:S01]  /*0460*/  VIADD R3, R11, 0x80 ;  /* 0x000000800b037836 */ /* 0x000fe20000000000 */
[-C--:B------:R-:W-:Y:S01]  /*0470*/  ISETP.GE.AND P3, PT, R5, R4.reuse, PT ;  /* 0x000000040500720c */ /* 0x080fe20003f66270 */
[----:B------:R-:W-:Y:S01]  /*0480*/  VIADD R5, R11, 0xa0 ;  /* 0x000000a00b057836 */ /* 0x000fe20000000000 */
[-C--:B------:R-:W-:Y:S01]  /*0490*/  ISETP.GE.AND P4, PT, R7, R4.reuse, PT ;  /* 0x000000040700720c */ /* 0x080fe20003f86270 */
[----:B------:R-:W-:Y:S01]  /*04a0*/  IMAD.X R13, RZ, RZ, R6, P0 ;  /* 0x000000ffff0d7224 */ /* 0x000fe200000e0606 */
[----:B0-----:R-:W-:Y:S01]  /*04b0*/  LEA R2, P0, R8, UR8, 0x2 ;  /* 0x0000000808027c11 */ /* 0x001fe2000f8010ff */
[----:B------:R-:W-:Y:S01]  /*04c0*/  VIADD R7, R11, 0xc0 ;  /* 0x000000c00b077836 */ /* 0x000fe20000000000 */
[----:B------:R-:W-:-:S02]  /*04d0*/  ISETP.GE.AND P5, PT, R3, R4, PT ;  /* 0x000000040300720c */ /* 0x000fc40003fa6270 */
[-C--:B------:R-:W-:Y:S01]  /*04e0*/  ISETP.GE.AND P6, PT, R5, R4.reuse, PT ;  /* 0x000000040500720c */ /* 0x080fe20003fc6270 */
[----:B------:R-:W-:Y:S01]  /*04f0*/  VIADD R5, R11, 0xe0 ;  /* 0x000000e00b057836 */ /* 0x000fe20000000000 */
[----:B------:R-:W-:Y:S01]  /*0500*/  LEA.HI.X R3, R8, UR9, R13, 0x2, P0 ;  /* 0x0000000908037c11 */ /* 0x000fe200080f140d */
[----:B------:R-:W-:Y:S01]  /*0510*/  IMAD.MOV.U32 R68, RZ, RZ, -0x1 ;  /* 0xffffffffff447424 */ /* 0x000fe200078e00ff */
[-C--:B------:R-:W-:Y:S01]  /*0520*/  ISETP.GE.AND P0, PT, R7, R4.reuse, PT ;  /* 0x000000040700720c */ /* 0x080fe20003f06270 */
[----:B------:R-:W-:Y:S02]  /*0530*/  VIADD R7, R11, 0x100 ;  /* 0x000001000b077836 */ /* 0x000fe40000000000 */
[----:B------:R1:W5:Y:S01]  /*0540*/  @!P1 LDG.E R71, desc[UR6][R2.64] ;  /* 0x0000000602479981 */ /* 0x000362000c1e1900 */
[-C--:B------:R-:W-:Y:S01]  /*0550*/  ISETP.GE.AND P1, PT, R5, R4.reuse, PT ;  /* 0x000000040500720c */ /* 0x080fe20003f26270 */
[----:B------:R-:W-:Y:S02]  /*0560*/  VIADD R5, R11, 0x120 ;  /* 0x000001200b057836 */ /* 0x000fe40000000000 */
[----:B------:R1:W5:Y:S03]  /*0570*/  @!P3 LDG.E R69, desc[UR6][R2.64+0x100] ;  /* 0x000100060245b981 */ /* 0x000366000c1e1900 */
[----:B------:R-:W-:Y:S01]  /*0580*/  ISETP.GE.AND P3, PT, R5, R4, PT ;  /* 0x000000040500720c */ /* 0x000fe20003f66270 */
[----:B------:R-:W-:Y:S01]  /*0590*/  VIADD R5, R11, 0x140 ;  /* 0x000001400b057836 */ /* 0x000fe20000000000 */
[----:B------:R1:W5:Y:S01]  /*05a0*/  @!P4 LDG.E R68, desc[UR6][R2.64+0x180] ;  /* 0x000180060244c981 */ /* 0x000362000c1e1900 */
[----:B------:R-:W-:-:S03]  /*05b0*/  IMAD.MOV.U32 R66, RZ, RZ, -0x1 ;  /* 0xffffffffff427424 */ /* 0x000fc600078e00ff */
[-C--:B------:R-:W-:Y:S01]  /*05c0*/  ISETP.GE.AND P4, PT, R5, R4.reuse, PT ;  /* 0x000000040500720c */ /* 0x080fe20003f86270 */
[----:B------:R-:W-:Y:S01]  /*05d0*/  VIADD R5, R11, 0x180 ;  /* 0x000001800b057836 */ /* 0x000fe20000000000 */
[----:B------:R1:W5:Y:S01]  /*05e0*/  @!P2 LDG.E R70, desc[UR6][R2.64+0x80] ;  /* 0x000080060246a981 */ /* 0x000362000c1e1900 */
[-C--:B------:R-:W-:Y:S01]  /*05f0*/  ISETP.GE.AND P2, PT, R7, R4.reuse, PT ;  /* 0x000000040700720c */ /* 0x080fe20003f46270 */
[----:B------:R-:W-:Y:S02]  /*0600*/  IMAD.MOV.U32 R65, RZ, RZ, -0x1 ;  /* 0xffffffffff417424 */ /* 0x000fe400078e00ff */
[----:B------:R1:W5:Y:S01]  /*0610*/  @!P6 LDG.E R66, desc[UR6][R2.64+0x280] ;  /* 0x000280060242e981 */ /* 0x000362000c1e1900 */
[-C--:B------:R-:W-:Y:S01]  /*0620*/  ISETP.GE.AND P6, PT, R5, R4.reuse, PT ;  /* 0x000000040500720c */ /* 0x080fe20003fc6270 */
[C---:B------:R-:W-:Y:S02]  /*0630*/  VIADD R5, R11.reuse, 0x1a0 ;  /* 0x000001a00b057836 */ /* 0x040fe40000000000 */
[----:B------:R-:W-:Y:S01]  /*0640*/  IMAD.MOV.U32 R67, RZ, RZ, -0x1 ;  /* 0xffffffffff437424 */ /* 0x000fe200078e00ff */
[----:B------:R1:W5:Y:S01]  /*0650*/  @!P0 LDG.E R65, desc[UR6][R2.64+0x300] ;  /* 0x0003000602418981 */ /* 0x000362000c1e1900 */
[----:B------:R-:W-:Y:S01]  /*0660*/  VIADD R7, R11, 0x160 ;  /* 0x000001600b077836 */ /* 0x000fe20000000000 */
[----:B------:R-:W-:Y:S01]  /*0670*/  ISETP.GE.AND P0, PT, R5, R4, PT ;  /* 0x000000040500720c */ /* 0x000fe20003f06270 */
[----:B------:R-:W-:-:S02]  /*0680*/  IMAD.MOV.U32 R63, RZ, RZ, -0x1 ;  /* 0xffffffffff3f7424 */ /* 0x000fc400078e00ff */
[----:B------:R-:W-:Y:S01]  /*0690*/  VIADD R5, R11, 0x1e0 ;  /* 0x000001e00b057836 */ /* 0x000fe20000000000 */
[----:B------:R1:W5:Y:S01]  /*06a0*/  @!P5 LDG.E R67, desc[UR6][R2.64+0x200] ;  /* 0x000200060243d981 */ /* 0x000362000c1e1900 */
[-C--:B------:R-:W-:Y:S01]  /*06b0*/  ISETP.GE.AND P5, PT, R7, R4.reuse, PT ;  /* 0x000000040700720c */ /* 0x080fe20003fa6270 */
[----:B------:R-:W-:Y:S02]  /*06c0*/  IMAD.MOV.U32 R64, RZ, RZ, -0x1 ;  /* 0xffffffffff407424 */ /* 0x000fe400078e00ff */
[----:B------:R1:W5:Y:S01]  /*06d0*/  @!P2 LDG.E R63, desc[UR6][R2.64+0x400] ;  /* 0x00040006023fa981 */ /* 0x000362000c1e1900 */
[----:B------:R-:W-:Y:S01]  /*06e0*/  IMAD.MOV.U32 R62, RZ, RZ, -0x1 ;  /* 0xffffffffff3e7424 */ /* 0x000fe200078e00ff */
[----:B------:R-:W-:Y:S01]  /*06f0*/  ISETP.GE.AND P2, PT, R5, R4, PT ;  /* 0x000000040500720c */ /* 0x000fe20003f46270 */
[C---:B------:R-:W-:Y:S01]  /*0700*/  VIADD R7, R11.reuse, 0x1c0 ;  /* 0x000001c00b077836 */ /* 0x040fe20000000000 */
[----:B------:R1:W5:Y:S01]  /*0710*/  @!P1 LDG.E R64, desc[UR6][R2.64+0x380] ;  /* 0x0003800602409981 */ /* 0x000362000c1e1900 */
[----:B------:R-:W-:-:S02]  /*0720*/  VIADD R5, R11, 0x200 ;  /* 0x000002000b057836 */ /* 0x000fc40000000000 */
[----:B------:R-:W-:Y:S01]  /*0730*/  IMAD.MOV.U32 R61, RZ, RZ, -0x1 ;  /* 0xffffffffff3d7424 */ /* 0x000fe200078e00ff */
[----:B------:R1:W5:Y:S01]  /*0740*/  @!P3 LDG.E R62, desc[UR6][R2.64+0x480] ;  /* 0x00048006023eb981 */ /* 0x000362000c1e1900 */
[----:B------:R-:W-:Y:S01]  /*0750*/  IMAD.MOV.U32 R60, RZ, RZ, -0x1 ;  /* 0xffffffffff3c7424 */ /* 0x000fe200078e00ff */
[-C--:B------:R-:W-:Y:S01]  /*0760*/  ISETP.GE.AND P1, PT, R7, R4.reuse, PT ;  /* 0x000000040700720c */ /* 0x080fe20003f26270 */
[----:B------:R-:W-:Y:S01]  /*0770*/  VIADD R7, R11, 0x220 ;  /* 0x000002200b077836 */ /* 0x000fe20000000000 */
[-C--:B------:R-:W-:Y:S01]  /*0780*/  ISETP.GE.AND P3, PT, R5, R4.reuse, PT ;  /* 0x000000040500720c */ /* 0x080fe20003f66270 */
[----:B------:R-:W-:Y:S01]  /*0790*/  VIADD R5, R11, 0x240 ;  /* 0x000002400b057836 */ /* 0x000fe20000000000 */
[----:B------:R1:W5:Y:S02]  /*07a0*/  @!P4 LDG.E R61, desc[UR6][R2.64+0x500] ;  /* 0x00050006023dc981 */ /* 0x000364000c1e1900 */
[-C--:B------:R-:W-:Y:S02]  /*07b0*/  ISETP.GE.AND P4, PT, R7, R4.reuse, PT ;  /* 0x000000040700720c */ /* 0x080fe40003f86270 */
[----:B------:R1:W5:Y:S01]  /*07c0*/  @!P5 LDG.E R60, desc[UR6][R2.64+0x580] ;  /* 0x00058006023cd981 */ /* 0x000362000c1e1900 */
[----:B------:R-:W-:Y:S01]  /*07d0*/  ISETP.GE.AND P5, PT, R5, R4, PT ;  /* 0x000000040500720c */ /* 0x000fe20003fa6270 */
[----:B------:R-:W-:-:S02]  /*07e0*/  IMAD.MOV.U32 R59, RZ, RZ, -0x1 ;  /* 0xffffffffff3b7424 */ /* 0x000fc400078e00ff */
[----:B------:R-:W-:Y:S02]  /*07f0*/  IMAD.MOV.U32 R58, RZ, RZ, -0x1 ;  /* 0xffffffffff3a7424 */ /* 0x000fe400078e00ff */
[----:B------:R-:W-:Y:S02]  /*0800*/  IMAD.MOV.U32 R57, RZ, RZ, -0x1 ;  /* 0xffffffffff397424 */ /* 0x000fe400078e00ff */
[----:B------:R-:W-:Y:S01]  /*0810*/  IMAD.MOV.U32 R56, RZ, RZ, -0x1 ;  /* 0xffffffffff387424 */ /* 0x000fe200078e00ff */
[----:B------:R1:W5:Y:S01]  /*0820*/  @!P6 LDG.E R59, desc[UR6][R2.64+0x600] ;  /* 0x00060006023be981 */ /* 0x000362000c1e1900 */
[----:B------:R-:W-:Y:S02]  /*0830*/  IMAD.MOV.U32 R55, RZ, RZ, -0x1 ;  /* 0xffffffffff377424 */ /* 0x000fe400078e00ff */
[----:B------:R-:W-:Y:S01]  /*0840*/  IMAD.MOV.U32 R54, RZ, RZ, -0x1 ;  /* 0xffffffffff367424 */ /* 0x000fe200078e00ff */
[----:B------:R1:W5:Y:S01]  /*0850*/  @!P0 LDG.E R58, desc[UR6][R2.64+0x680] ;  /* 0x00068006023a8981 */ /* 0x000362000c1e1900 */
[----:B------:R-:W-:-:S03]  /*0860*/  IMAD.MOV.U32 R53, RZ, RZ, -0x1 ;  /* 0xffffffffff357424 */ /* 0x000fc600078e00ff */
[----:B------:R1:W5:Y:S04]  /*0870*/  @!P1 LDG.E R57, desc[UR6][R2.64+0x700] ;  /* 0x0007000602399981 */ /* 0x000368000c1e1900 */
[----:B------:R1:W5:Y:S04]  /*0880*/  @!P2 LDG.E R56, desc[UR6][R2.64+0x780] ;  /* 0x000780060238a981 */ /* 0x000368000c1e1900 */
[----:B------:R1:W5:Y:S04]  /*0890*/  @!P3 LDG.E R55, desc[UR6][R2.64+0x800] ;  /* 0x000800060237b981 */ /* 0x000368000c1e1900 */
[----:B------:R1:W5:Y:S04]  /*08a0*/  @!P4 LDG.E R54, desc[UR6][R2.64+0x880] ;  /* 0x000880060236c981 */ /* 0x000368000c1e1900 */
[----:B------:R1:W5:Y:S02]  /*08b0*/  @!P5 LDG.E R53, desc[UR6][R2.64+0x900] ;  /* 0x000900060235d981 */ /* 0x000364000c1e1900 */
.L_x_405:
[----:B01----:R-:W-:Y:S01]  /*08c0*/  VIMNMX R2, PT, PT, R9, 0xe0, !PT ;  /* 0x000000e009027848 */ /* 0x003fe20007fe0100 */
[----:B------:R-:W0:Y:S01]  /*08d0*/  LDCU UR4, c[0x0][0x3c8] ;  /* 0x00007900ff0477ac */ /* 0x000e220008000800 */
[----:B------:R-:W-:Y:S01]  /*08e0*/  BSSY.RECONVERGENT B0, `(.L_x_406) ;  /* 0x0000025000007945 */ /* 0x000fe20003800200 */
[----:B------:R-:W-:Y:S01]  /*08f0*/  IMAD.SHL.U32 R0, R0, 0x400, RZ ;  /* 0x0000040000007824 */ /* 0x000fe200078e00ff */
[--C-:B------:R-:W-:Y:S01]  /*0900*/  IADD3 R2, PT, PT, R2, 0x1f, -R9.reuse ;  /* 0x0000001f02027810 */ /* 0x100fe20007ffe809 */
[----:B------:R-:W-:Y:S01]  /*0910*/  UMOV UR5, 0xffffffff ;  /* 0xffffffff00057882 */ /* 0x000fe20000000000 */
[----:B------:R-:W-:Y:S02]  /*0920*/  IMAD.MOV.U32 R5, RZ, RZ, R9 ;  /* 0x000000ffff057224 */ /* 0x000fe400078e0009 */
[C---:B------:R-:W-:Y:S02]  /*0930*/  ISETP.GE.U32.AND P0, PT, R2.reuse, 0x1e0, PT ;  /* 0x000001e00200780c */ /* 0x040fe40003f06070 */
[----:B------:R-:W-:-:S04]  /*0940*/  LEA.HI R3, R2, 0x1, RZ, 0x1b ;  /* 0x0000000102037811 */ /* 0x000fc800078fd8ff */
[----:B------:R-:W-:-:S04]  /*0950*/  LOP3.LUT R6, R3, 0xf, RZ, 0xc0, !PT ;  /* 0x0000000f03067812 */ /* 0x000fc800078ec0ff */
[----:B------:R-:W-:Y:S01]  /*0960*/  ISETP.NE.AND P1, PT, R6, RZ, PT ;  /* 0x000000ff0600720c */ /* 0x000fe20003f25270 */
[----:B0-----:R-:W-:Y:S02]  /*0970*/  USHF.L.U32 UR4, UR5, UR4, URZ ;  /* 0x0000000405047299 */ /* 0x001fe400080006ff */
[----:B------:R-:W-:Y:S10]  /*0980*/  @!P0 BRA `(.L_x_407) ;  /* 0x0000000000688947 */ /* 0x000ff40003800000 */
[----:B------:R-:W-:Y:S01]  /*0990*/  IMAD R4, R9, 0x4, R0 ;  /* 0x0000000409047824 */ /* 0x000fe200078e0200 */
[----:B------:R-:W-:Y:S01]  /*09a0*/  LOP3.LUT R2, R3, 0xffffff0, RZ, 0xc0, !PT ;  /* 0x0ffffff003027812 */ /* 0x000fe200078ec0ff */
[----:B------:R-:W-:-:S03]  /*09b0*/  IMAD.MOV.U32 R5, RZ, RZ, R9 ;  /* 0x000000ffff057224 */ /* 0x000fc600078e0009 */
[----:B------:R-:W-:Y:S01]  /*09c0*/  IADD3 R4, PT, PT, R4, 0x400, R73 ;  /* 0x0000040004047810 */ /* 0x000fe20007ffe049 */
[----:B------:R-:W-:-:S07]  /*09d0*/  IMAD.MOV R2, RZ, RZ, -R2 ;  /* 0x000000ffff027224 */ /* 0x000fce00078e0a02 */
.L_x_408:
[----:B------:R-:W-:Y:S01]  /*09e0*/  VIADD R2, R2, 0x10 ;  /* 0x0000001002027836 */ /* 0x000fe20000000000 */
[----:B------:R-:W-:Y:S01]  /*09f0*/  STS [R4+-0x400], RZ ;  /* 0xfffc00ff04007388 */ /* 0x000fe20000000800 */
[----:B------:R-:W-:-:S03]  /*0a00*/  VIADD R5, R5, 0x200 ;  /* 0x0000020005057836 */ /* 0x000fc60000000000 */
[----:B------:R-:W-:Y:S01]  /*0a10*/  ISETP.NE.AND P0, PT, R2, RZ, PT ;  /* 0x000000ff0200720c */ /* 0x000fe20003f05270 */
[----:B------:R-:W-:Y:S04]  /*0a20*/  STS [R4+-0x380], RZ ;  /* 0xfffc80ff04007388 */ /* 0x000fe80000000800 */
[----:B------:R-:W-:Y:S04]  /*0a30*/  STS [R4+-0x300], RZ ;  /* 0xfffd00ff04007388 */ /* 0x000fe80000000800 */
[----:B------:R-:W-:Y:S04]  /*0a40*/  STS [R4+-0x280], RZ ;  /* 0xfffd80ff04007388 */ /* 0x000fe80000000800 */
[----:B------:R-:W-:Y:S04]  /*0a50*/  STS [R4+-0x200], RZ ;  /* 0xfffe00ff04007388 */ /* 0x000fe80000000800 */
[----:B------:R-:W-:Y:S04]  /*0a60*/  STS [R4+-0x180], RZ ;  /* 0xfffe80ff04007388 */ /* 0x000fe80000000800 */
[----:B------:R-:W-:Y:S04]  /*0a70*/  STS [R4+-0x100], RZ ;  /* 0xffff00ff04007388 */ /* 0x000fe80000000800 */
[----:B------:R-:W-:Y:S04]  /*0a80*/  STS [R4+-0x80], RZ ;  /* 0xffff80ff04007388 */ /* 0x000fe80000000800 */
[----:B------:R-:W-:Y:S04]  /*0a90*/  STS [R4], RZ ;  /* 0x000000ff04007388 */ /* 0x000fe80000000800 */
[----:B------:R-:W-:Y:S04]  /*0aa0*/  STS [R4+0x80], RZ ;  /* 0x000080ff04007388 */ /* 0x000fe80000000800 */
[----:B------:R-:W-:Y:S04]  /*0ab0*/  STS [R4+0x100], RZ ;  /* 0x000100ff04007388 */ /* 0x000fe80000000800 */
[----:B------:R-:W-:Y:S04]  /*0ac0*/  STS [R4+0x180], RZ ;  /* 0x000180ff04007388 */ /* 0x000fe80000000800 */
[----:B------:R-:W-:Y:S04]  /*0ad0*/  STS [R4+0x200], RZ ;  /* 0x000200ff04007388 */ /* 0x000fe80000000800 */
[----:B------:R-:W-:Y:S04]  /*0ae0*/  STS [R4+0x280], RZ ;  /* 0x000280ff04007388 */ /* 0x000fe80000000800 */
[----:B------:R-:W-:Y:S04]  /*0af0*/  STS [R4+0x300], RZ ;  /* 0x000300ff04007388 */ /* 0x000fe80000000800 */
[----:B------:R0:W-:Y:S02]  /*0b00*/  STS [R4+0x380], RZ ;  /* 0x000380ff04007388 */ /* 0x0001e40000000800 */
[----:B0-----:R-:W-:Y:S01]  /*0b10*/  VIADD R4, R4, 0x800 ;  /* 0x0000080004047836 */ /* 0x001fe20000000000 */
[----:B------:R-:W-:Y:S06]  /*0b20*/  @P0 BRA `(.L_x_408) ;  /* 0xfffffffc00ac0947 */ /* 0x000fec000383ffff */
.L_x_407:
[----:B------:R-:W-:Y:S05]  /*0b30*/  BSYNC.RECONVERGENT B0 ;  /* 0x0000000000007941 */ /* 0x000fea0003800200 */
.L_x_406:
[----:B------:R-:W-:Y:S01]  /*0b40*/  BSSY.RECONVERGENT B0, `(.L_x_409) ;  /* 0x0000026000007945 */ /* 0x000fe20003800200 */
[----:B------:R-:W-:-:S03]  /*0b50*/  IMAD.IADD R2, R73, 0x1, R0 ;  /* 0x0000000149027824 */ /* 0x000fc600078e0200 */
[----:B------:R-:W-:Y:S05]  /*0b60*/  @!P1 BRA `(.L_x_410) ;  /* 0x00000000008c9947 */ /* 0x000fea0003800000 */
[----:B------:R-:W-:Y:S01]  /*0b70*/  ISETP.GE.U32.AND P0, PT, R6, 0x8, PT ;  /* 0x000000080600780c */ /* 0x000fe20003f06070 */
[----:B------:R-:W-:Y:S01]  /*0b80*/  BSSY.RECONVERGENT B1, `(.L_x_411) ;  /* 0x000000e000017945 */ /* 0x000fe20003800200 */
[----:B------:R-:W-:-:S04]  /*0b90*/  LOP3.LUT R7, R3, 0x7, RZ, 0xc0, !PT ;  /* 0x0000000703077812 */ /* 0x000fc800078ec0ff */
[----:B------:R-:W-:-:S07]  /*0ba0*/  ISETP.NE.AND P1, PT, R7, RZ, PT ;  /* 0x000000ff0700720c */ /* 0x000fce0003f25270 */
[----:B------:R-:W-:Y:S06]  /*0bb0*/  @!P0 BRA `(.L_x_412) ;  /* 0x0000000000288947 */ /* 0x000fec0003800000 */
[C---:B------:R-:W-:Y:S02]  /*0bc0*/  IMAD R4, R5.reuse, 0x4, R2 ;  /* 0x0000000405047824 */ /* 0x040fe400078e0202 */
[----:B------:R-:W-:-:S03]  /*0bd0*/  VIADD R5, R5, 0x100 ;  /* 0x0000010005057836 */ /* 0x000fc60000000000 */
[----:B------:R0:W-:Y:S04]  /*0be0*/  STS [R4], RZ ;  /* 0x000000ff04007388 */ /* 0x0001e80000000800 */
[----:B------:R0:W-:Y:S04]  /*0bf0*/  STS [R4+0x80], RZ ;  /* 0x000080ff04007388 */ /* 0x0001e80000000800 */
[----:B------:R0:W-:Y:S04]  /*0c00*/  STS [R4+0x100], RZ ;  /* 0x000100ff04007388 */ /* 0x0001e80000000800 */
[----:B------:R0:W-:Y:S04]  /*0c10*/  STS [R4+0x180], RZ ;  /* 0x000180ff04007388 */ /* 0x0001e80000000800 */
[----:B------:R0:W-:Y:S04]  /*0c20*/  STS [R4+0x200], RZ ;  /* 0x000200ff04007388 */ /* 0x0001e80000000800 */
[----:B------:R0:W-:Y:S04]  /*0c30*/  STS [R4+0x280], RZ ;  /* 0x000280ff04007388 */ /* 0x0001e80000000800 */
[----:B------:R0:W-:Y:S04]  /*0c40*/  STS [R4+0x300], RZ ;  /* 0x000300ff04007388 */ /* 0x0001e80000000800 */
[----:B------:R0:W-:Y:S02]  /*0c50*/  STS [R4+0x380], RZ ;  /* 0x000380ff04007388 */ /* 0x0001e40000000800 */
.L_x_412:
[----:B------:R-:W-:Y:S05]  /*0c60*/  BSYNC.RECONVERGENT B1 ;  /* 0x0000000000017941 */ /* 0x000fea0003800200 */
.L_x_411:
[----:B------:R-:W-:Y:S05]  /*0c70*/  @!P1 BRA `(.L_x_410) ;  /* 0x0000000000489947 */ /* 0x000fea0003800000 */
[----:B------:R-:W-:Y:S02]  /*0c80*/  ISETP.GE.U32.AND P0, PT, R7, 0x4, PT ;  /* 0x000000040700780c */ /* 0x000fe40003f06070 */
[----:B------:R-:W-:-:S04]  /*0c90*/  LOP3.LUT R3, R3, 0x3, RZ, 0xc0, !PT ;  /* 0x0000000303037812 */ /* 0x000fc800078ec0ff */
[----:B------:R-:W-:-:S07]  /*0ca0*/  ISETP.NE.AND P1, PT, R3, RZ, PT ;  /* 0x000000ff0300720c */ /* 0x000fce0003f25270 */
[C---:B------:R-:W-:Y:S02]  /*0cb0*/  @P0 IMAD R2, R5.reuse, 0x4, R2 ;  /* 0x0000000405020824 */ /* 0x040fe400078e0202 */
[----:B------:R-:W-:-:S03]  /*0cc0*/  @P0 VIADD R5, R5, 0x80 ;  /* 0x0000008005050836 */ /* 0x000fc60000000000 */
[----:B------:R1:W-:Y:S04]  /*0cd0*/  @P0 STS [R2], RZ ;  /* 0x000000ff02000388 */ /* 0x0003e80000000800 */
[----:B------:R1:W-:Y:S04]  /*0ce0*/  @P0 STS [R2+0x80], RZ ;  /* 0x000080ff02000388 */ /* 0x0003e80000000800 */
[----:B------:R1:W-:Y:S04]  /*0cf0*/  @P0 STS [R2+0x100], RZ ;  /* 0x000100ff02000388 */ /* 0x0003e80000000800 */
[----:B------:R1:W-:Y:S01]  /*0d00*/  @P0 STS [R2+0x180], RZ ;  /* 0x000180ff02000388 */ /* 0x0003e20000000800 */
[----:B------:R-:W-:Y:S05]  /*0d10*/  @!P1 BRA `(.L_x_410) ;  /* 0x0000000000209947 */ /* 0x000fea0003800000 */
[----:B------:R-:W-:Y:S02]  /*0d20*/  IMAD R0, R5, 0x4, R0 ;  /* 0x0000000405007824 */ /* 0x000fe400078e0200 */
[----:B------:R-:W-:Y:S02]  /*0d30*/  IMAD.MOV R3, RZ, RZ, -R3 ;  /* 0x000000ffff037224 */ /* 0x000fe400078e0a03 */
[----:B------:R-:W-:-:S07]  /*0d40*/  IMAD.IADD R0, R73, 0x1, R0 ;  /* 0x0000000149007824 */ /* 0x000fce00078e0200 */
.L_x_413:
[----:B------:R-:W-:Y:S01]  /*0d50*/  VIADD R3, R3, 0x1 ;  /* 0x0000000103037836 */ /* 0x000fe20000000000 */
[----:B------:R2:W-:Y:S04]  /*0d60*/  STS [R0], RZ ;  /* 0x000000ff00007388 */ /* 0x0005e80000000800 */
[----:B------:R-:W-:Y:S01]  /*0d70*/  ISETP.NE.AND P0, PT, R3, RZ, PT ;  /* 0x000000ff0300720c */ /* 0x000fe20003f05270 */
[----:B--2---:R-:W-:-:S12]  /*0d80*/  VIADD R0, R0, 0x80 ;  /* 0x0000008000007836 */ /* 0x004fd80000000000 */
[----:B------:R-:W-:Y:S05]  /*0d90*/  @P0 BRA `(.L_x_413) ;  /* 0xfffffffc00ec0947 */ /* 0x000fea000383ffff */
.L_x_410:
[----:B------:R-:W-:Y:S05]  /*0da0*/  BSYNC.RECONVERGENT B0 ;  /* 0x0000000000007941 */ /* 0x000fea0003800200 */
.L_x_409:
[----:B------:R-:W2:Y:S01]  /*0db0*/  LDCU UR5, c[0x0][0x3c4] ;  /* 0x00007880ff0577ac */ /* 0x000ea20008000800 */
[C---:B-1----:R-:W-:Y:S01]  /*0dc0*/  IMAD.SHL.U32 R2, R39.reuse, 0x20, RZ ;  /* 0x0000002027027824 */ /* 0x042fe200078e00ff */
[C---:B------:R-:W-:Y:S01]  /*0dd0*/  ISETP.GT.U32.AND P1, PT, R39.reuse, 0xff, PT ;  /* 0x000000ff2700780c */ /* 0x040fe20003f24070 */
[----:B------:R-:W-:Y:S01]  /*0de0*/  BSSY.RECONVERGENT B0, `(.L_x_414) ;  /* 0x000007c000007945 */ /* 0x000fe20003800200 */
[----:B------:R-:W-:Y:S02]  /*0df0*/  IMAD R0, R39, 0x4, R73 ;  /* 0x0000000427007824 */ /* 0x000fe400078e0249 */
[----:B0-----:R-:W-:Y:S01]  /*0e00*/  LOP3.LUT R4, R2, 0x7c00, RZ, 0xc0, !PT ;  /* 0x00007c0002047812 */ /* 0x001fe200078ec0ff */
[----:B------:R-:W-:Y:S01]  /*0e10*/  IMAD.MOV.U32 R52, RZ, RZ, RZ ;  /* 0x000000ffff347224 */ /* 0x000fe200078e00ff */
[----:B------:R-:W-:-:S03]  /*0e20*/  P2R R2, PR, RZ, 0x2 ;  /* 0x00000002ff027803 */ /* 0x000fc60000000000 */
[----:B------:R-:W-:Y:S02]  /*0e30*/  IMAD.IADD R15, R73, 0x1, R4 ;  /* 0x00000001490f7824 */ /* 0x000fe400078e0204 */
[----:B------:R0:W-:Y:S01]  /*0e40*/  STL [R1+0x8], R2 ;  /* 0x0000080201007387 */ /* 0x0001e20000100800 */
[----:B--2--5:R-:W-:Y:S02]  /*0e50*/  SHF.R.U32.HI R51, RZ, UR5, R71 ;  /* 0x00000005ff337c19 */ /* 0x024fe40008011647 */
[----:B------:R-:W-:Y:S02]  /*0e60*/  SHF.R.U32.HI R5, RZ, UR5, R70 ;  /* 0x00000005ff057c19 */ /* 0x000fe40008011646 */
[----:B------:R-:W-:Y:S01]  /*0e70*/  SHF.R.U32.HI R45, RZ, UR5, R64 ;  /* 0x00000005ff2d7c19 */ /* 0x000fe20008011640 */
[----:B0-----:R-:W0:Y:S01]  /*0e80*/  @!P1 LDC.64 R2, c[0x0][0x380] ;  /* 0x0000e000ff029b82 */ /* 0x001e220000000a00 */
[----:B------:R-:W-:Y:S02]  /*0e90*/  SHF.R.U32.HI R50, RZ, UR5, R69 ;  /* 0x00000005ff327c19 */ /* 0x000fe40008011645 */
[----:B------:R-:W-:-:S02]  /*0ea0*/  SHF.R.U32.HI R44, RZ, UR5, R63 ;  /* 0x00000005ff2c7c19 */ /* 0x000fc4000801163f */
[----:B------:R-:W-:Y:S02]  /*0eb0*/  SHF.R.U32.HI R49, RZ, UR5, R68 ;  /* 0x00000005ff317c19 */ /* 0x000fe40008011644 */
[----:B------:R-:W-:Y:S02]  /*0ec0*/  SHF.R.U32.HI R48, RZ, UR5, R67 ;  /* 0x00000005ff307c19 */ /* 0x000fe40008011643 */
[----:B------:R-:W-:Y:S02]  /*0ed0*/  LOP3.LUT R51, R51, UR4, RZ, 0x30, !PT ;  /* 0x0000000433337c12 */ /* 0x000fe4000f8e30ff */
[----:B------:R-:W-:Y:S02]  /*0ee0*/  SHF.R.U32.HI R47, RZ, UR5, R66 ;  /* 0x00000005ff2f7c19 */ /* 0x000fe40008011642 */
[----:B------:R-:W-:Y:S01]  /*0ef0*/  LOP3.LUT R4, R5, UR4, RZ, 0x30, !PT ;  /* 0x0000000405047c12 */ /* 0x000fe2000f8e30ff */
[----:B------:R-:W-:Y:S01]  /*0f00*/  IMAD R30, R51, 0x4, R15 ;  /* 0x00000004331e7824 */ /* 0x000fe200078e020f */
[----:B------:R-:W-:Y:S01]  /*0f10*/  LOP3.LUT R45, R45, UR4, RZ, 0x30, !PT ;  /* 0x000000042d2d7c12 */ /* 0x000fe2000f8e30ff */
[----:B------:R-:W-:Y:S01]  /*0f20*/  NOP ;  /* 0x0000000000007918 */ /* 0x000fe20000000000 */
[----:B------:R-:W-:Y:S01]  /*0f30*/  SHF.R.U32.HI R46, RZ, UR5, R65 ;  /* 0x00000005ff2e7c19 */ /* 0x000fe20008011641 */
[--C-:B------:R-:W-:Y:S01]  /*0f40*/  IMAD R31, R4, 0x4, R15.reuse ;  /* 0x00000004041f7824 */ /* 0x100fe200078e020f */
[----:B------:R-:W-:Y:S01]  /*0f50*/  LOP3.LUT R50, R50, UR4, RZ, 0x30, !PT ;  /* 0x0000000432327c12 */ /* 0x000fe2000f8e30ff */
[--C-:B------:R-:W-:Y:S01]  /*0f60*/  IMAD R7, R45, 0x4, R15.reuse ;  /* 0x000000042d077824 */ /* 0x100fe200078e020f */
[----:B------:R-:W-:Y:S01]  /*0f70*/  LOP3.LUT R44, R44, UR4, RZ, 0x30, !PT ;  /* 0x000000042c2c7c12 */ /* 0x000fe2000f8e30ff */
[----:B------:R1:W-:Y:S01]  /*0f80*/  ATOMS.POPC.INC.32 RZ, [R30+URZ] ;  /* 0x000000001eff7f8c */ /* 0x0003e2000d8000ff */
[----:B------:R-:W-:Y:S01]  /*0f90*/  LOP3.LUT R49, R49, UR4, RZ, 0x30, !PT ;  /* 0x0000000431317c12 */ /* 0x000fe2000f8e30ff */
[--C-:B------:R-:W-:Y:S01]  /*0fa0*/  IMAD R29, R50, 0x4, R15.reuse ;  /* 0x00000004321d7824 */ /* 0x100fe200078e020f */
[----:B------:R-:W-:Y:S01]  /*0fb0*/  LOP3.LUT R48, R48, UR4, RZ, 0x30, !PT ;  /* 0x0000000430307c12 */ /* 0x000fe2000f8e30ff */
[--C-:B------:R-:W-:Y:S01]  /*0fc0*/  IMAD R6, R44, 0x4, R15.reuse ;  /* 0x000000042c067824 */ /* 0x100fe200078e020f */
[----:B------:R-:W-:Y:S01]  /*0fd0*/  SHF.R.U32.HI R43, RZ, UR5, R62 ;  /* 0x00000005ff2b7c19 */ /* 0x000fe2000801163e */
[--C-:B------:R-:W-:Y:S01]  /*0fe0*/  IMAD R28, R49, 0x4, R15.reuse ;  /* 0x00000004311c7824 */ /* 0x100fe200078e020f */
[----:B------:R-:W-:Y:S01]  /*0ff0*/  LOP3.LUT R47, R47, UR4, RZ, 0x30, !PT ;  /* 0x000000042f2f7c12 */ /* 0x000fe2000f8e30ff */
[----:B------:R-:W-:Y:S01]  /*1000*/  IMAD R27, R48, 0x4, R15 ;  /* 0x00000004301b7824 */ /* 0x000fe200078e020f */
[----:B------:R-:W-:Y:S01]  /*1010*/  SHF.R.U32.HI R42, RZ, UR5, R61 ;  /* 0x00000005ff2a7c19 */ /* 0x000fe2000801163d */
[----:B------:R1:W-:Y:S01]  /*1020*/  STL [R1+0x4], R7 ;  /* 0x0000040701007387 */ /* 0x0003e20000100800 */
[----:B------:R-:W-:Y:S01]  /*1030*/  LOP3.LUT R46, R46, UR4, RZ, 0x30, !PT ;  /* 0x000000042e2e7c12 */ /* 0x000fe2000f8e30ff */
[----:B------:R-:W-:Y:S01]  /*1040*/  IMAD R26, R47, 0x4, R15 ;  /* 0x000000042f1a7824 */ /* 0x000fe200078e020f */
[----:B------:R-:W-:Y:S01]  /*1050*/  SHF.R.U32.HI R41, RZ, UR5, R60 ;  /* 0x00000005ff297c19 */ /* 0x000fe2000801163c */
[----:B------:R1:W-:Y:S01]  /*1060*/  ATOMS.POPC.INC.32 RZ, [R31+URZ] ;  /* 0x000000001fff7f8c */ /* 0x0003e2000d8000ff */
[----:B------:R-:W-:Y:S01]  /*1070*/  SHF.R.U32.HI R40, RZ, UR5, R59 ;  /* 0x00000005ff287c19 */ /* 0x000fe2000801163b */
[----:B------:R-:W-:Y:S01]  /*1080*/  IMAD R25, R46, 0x4, R15 ;  /* 0x000000042e197824 */ /* 0x000fe200078e020f */
[----:B------:R-:W-:Y:S01]  /*1090*/  SHF.R.U32.HI R37, RZ, UR5, R58 ;  /* 0x00000005ff257c19 */ /* 0x000fe2000801163a */
[----:B------:R1:W-:Y:S01]  /*10a0*/  STL [R1], R6 ;  /* 0x0000000601007387 */ /* 0x0003e20000100800 */
[----:B------:R-:W-:-:S02]  /*10b0*/  LOP3.LUT R43, R43, UR4, RZ, 0x30, !PT ;  /* 0x000000042b2b7c12 */ /* 0x000fc4000f8e30ff */
[----:B------:R-:W-:Y:S01]  /*10c0*/  SHF.R.U32.HI R36, RZ, UR5, R57 ;  /* 0x00000005ff247c19 */ /* 0x000fe20008011639 */
[----:B------:R1:W-:Y:S01]  /*10d0*/  ATOMS.POPC.INC.32 RZ, [R29+URZ] ;  /* 0x000000001dff7f8c */ /* 0x0003e2000d8000ff */
[----:B------:R-:W-:Y:S01]  /*10e0*/  LOP3.LUT R42, R42, UR4, RZ, 0x30, !PT ;  /* 0x000000042a2a7c12 */ /* 0x000fe2000f8e30ff */
[--C-:B------:R-:W-:Y:S01]  /*10f0*/  IMAD R24, R43, 0x4, R15.reuse ;  /* 0x000000042b187824 */ /* 0x100fe200078e020f */
[----:B------:R-:W-:Y:S01]  /*1100*/  SHF.R.U32.HI R35, RZ, UR5, R56 ;  /* 0x00000005ff237c19 */ /* 0x000fe20008011638 */
[----:B------:R1:W-:Y:S01]  /*1110*/  ATOMS.POPC.INC.32 RZ, [R28+URZ] ;  /* 0x000000001cff7f8c */ /* 0x0003e2000d8000ff */
[----:B------:R-:W-:Y:S01]  /*1120*/  LOP3.LUT R41, R41, UR4, RZ, 0x30, !PT ;  /* 0x0000000429297c12 */ /* 0x000fe2000f8e30ff */
[----:B------:R-:W-:Y:S01]  /*1130*/  IMAD R23, R42, 0x4, R15 ;  /* 0x000000042a177824 */ /* 0x000fe200078e020f */
        /* <DEDUP_REMOVED lines=12> */
[----:B------:R-:W-:Y:S01]  /*1200*/  LOP3.LUT R35, R35, UR4, RZ, 0x30, !PT ;  /* 0x0000000423237c12 */ /* 0x000fe2000f8e30ff */
[----:B------:R1:W-:Y:S01]  /*1210*/  ATOMS.POPC.INC.32 RZ, [R7+URZ] ;  /* 0x0000000007ff7f8c */ /* 0x0003e2000d8000ff */
[----:B------:R-:W-:Y:S01]  /*1220*/  LOP3.LUT R34, R34, UR4, RZ, 0x30, !PT ;  /* 0x0000000422227c12 */ /* 0x000fe2000f8e30ff */
[--C-:B------:R-:W-:Y:S01]  /*1230*/  IMAD R19, R36, 0x4, R15.reuse ;  /* 0x0000000424137824 */ /* 0x100fe200078e020f */
[----:B------:R-:W-:Y:S01]  /*1240*/  LOP3.LUT R33, R33, UR4, RZ, 0x30, !PT ;  /* 0x0000000421217c12 */ /* 0x000fe2000f8e30ff */
[----:B------:R1:W-:Y:S01]  /*1250*/  ATOMS.POPC.INC.32 RZ, [R6+URZ] ;  /* 0x0000000006ff7f8c */ /* 0x0003e2000d8000ff */
[----:B------:R-:W-:Y:S01]  /*1260*/  LOP3.LUT R32, R32, UR4, RZ, 0x30, !PT ;  /* 0x0000000420207c12 */ /* 0x000fe2000f8e30ff */
[----:B------:R-:W-:-:S02]  /*1270*/  IMAD R18, R35, 0x4, R15 ;  /* 0x0000000423127824 */ /* 0x000fc400078e020f */
[----:B------:R1:W-:Y:S01]  /*1280*/  ATOMS.POPC.INC.32 RZ, [R24+URZ] ;  /* 0x0000000018ff7f8c */ /* 0x0003e2000d8000ff */
[--C-:B------:R-:W-:Y:S02]  /*1290*/  IMAD R17, R34, 0x4, R15.reuse ;  /* 0x0000000422117824 */ /* 0x100fe400078e020f */
[--C-:B------:R-:W-:Y:S01]  /*12a0*/  IMAD R16, R33, 0x4, R15.reuse ;  /* 0x0000000421107824 */ /* 0x100fe200078e020f */
[----:B------:R1:W-:Y:S01]  /*12b0*/  ATOMS.POPC.INC.32 RZ, [R23+URZ] ;  /* 0x0000000017ff7f8c */ /* 0x0003e2000d8000ff */
[----:B------:R-:W-:-:S03]  /*12c0*/  IMAD R15, R32, 0x4, R15 ;  /* 0x00000004200f7824 */ /* 0x000fc600078e020f */
[----:B------:R1:W-:Y:S04]  /*12d0*/  ATOMS.POPC.INC.32 RZ, [R22+URZ] ;  /* 0x0000000016ff7f8c */ /* 0x0003e8000d8000ff */
[----:B------:R1:W-:Y:S04]  /*12e0*/  ATOMS.POPC.INC.32 RZ, [R21+URZ] ;  /* 0x0000000015ff7f8c */ /* 0x0003e8000d8000ff */
[----:B------:R1:W-:Y:S04]  /*12f0*/  ATOMS.POPC.INC.32 RZ, [R20+URZ] ;  /* 0x0000000014ff7f8c */ /* 0x0003e8000d8000ff */
[----:B------:R1:W-:Y:S04]  /*1300*/  ATOMS.POPC.INC.32 RZ, [R19+URZ] ;  /* 0x0000000013ff7f8c */ /* 0x0003e8000d8000ff */
[----:B------:R1:W-:Y:S04]  /*1310*/  ATOMS.POPC.INC.32 RZ, [R18+URZ] ;  /* 0x0000000012ff7f8c */ /* 0x0003e8000d8000ff */
[----:B------:R1:W-:Y:S04]  /*1320*/  ATOMS.POPC.INC.32 RZ, [R17+URZ] ;  /* 0x0000000011ff7f8c */ /* 0x0003e8000d8000ff */
[----:B------:R1:W-:Y:S04]  /*1330*/  ATOMS.POPC.INC.32 RZ, [R16+URZ] ;  /* 0x0000000010ff7f8c */ /* 0x0003e8000d8000ff */
[----:B------:R1:W-:Y:S01]  /*1340*/  ATOMS.POPC.INC.32 RZ, [R15+URZ] ;  /* 0x000000000fff7f8c */ /* 0x0003e2000d8000ff */
[----:B------:R-:W-:Y:S06]  /*1350*/  BAR.SYNC.DEFER_BLOCKING 0x0 ;  /* 0x0000000000007b1d */ /* 0x000fec0000010000 */
[----:B0-----:R-:W-:Y:S05]  /*1360*/  @P1 BRA `(.L_x_415) ;  /* 0x00000000008c1947 */ /* 0x001fea0003800000 */
[----:B------:R-:W-:Y:S04]  /*1370*/  LDS R13, [R0] ;  /* 0x00000000000d7984 */ /* 0x000fe80000000800 */
[----:B------:R-:W0:Y:S04]  /*1380*/  LDS R14, [R0+0x400] ;  /* 0x00040000000e7984 */ /* 0x000e280000000800 */
[----:B------:R-:W2:Y:S04]  /*1390*/  LDS R52, [R0+0x800] ;  /* 0x0008000000347984 */ /* 0x000ea80000000800 */
[----:B------:R-:W3:Y:S04]  /*13a0*/  LDS R74, [R0+0xc00] ;  /* 0x000c0000004a7984 */ /* 0x000ee80000000800 */
[----:B------:R-:W4:Y:S04]  /*13b0*/  LDS R12, [R0+0x1000] ;  /* 0x00100000000c7984 */ /* 0x000f280000000800 */
[----:B------:R-:W5:Y:S04]  /*13c0*/  LDS R11, [R0+0x1400] ;  /* 0x00140000000b7984 */ /* 0x000f680000000800 */
[----:B------:R-:W5:Y:S04]  /*13d0*/  LDS R4, [R0+0x1800] ;  /* 0x0018000000047984 */ /* 0x000f680000000800 */
[----:B------:R-:W5:Y:S04]  /*13e0*/  LDS R10, [R0+0x1c00] ;  /* 0x001c0000000a7984 */ /* 0x000f680000000800 */
[----:B------:R-:W5:Y:S04]  /*13f0*/  LDS R9, [R0+0x2000] ;  /* 0x0020000000097984 */ /* 0x000f680000000800 */
[----:B------:R-:W5:Y:S04]  /*1400*/  LDS R8, [R0+0x2400] ;  /* 0x0024000000087984 */ /* 0x000f680000000800 */
[----:B-1----:R-:W1:Y:S01]  /*1410*/  LDS R6, [R0+0x2800] ;  /* 0x0028000000067984 */ /* 0x002e620000000800 */
[----:B0-----:R-:W-:-:S03]  /*1420*/  IMAD.IADD R75, R13, 0x1, R14 ;  /* 0x000000010d4b7824 */ /* 0x001fc600078e020e */
[----:B------:R0:W-:Y:S01]  /*1430*/  STS [R0+0x400], R13 ;  /* 0x0004000d00007388 */ /* 0x0001e20000000800 */
[----:B--2---:R-:W-:-:S03]  /*1440*/  IMAD.IADD R7, R75, 0x1, R52 ;  /* 0x000000014b077824 */ /* 0x004fc600078e0234 */
[----:B------:R1:W-:Y:S01]  /*1450*/  STS [R0+0x800], R75 ;  /* 0x0008004b00007388 */ /* 0x0003e20000000800 */
[----:B---3--:R-:W-:-:S03]  /*1460*/  IMAD.IADD R5, R7, 0x1, R74 ;  /* 0x0000000107057824 */ /* 0x008fc600078e024a */
[----:B------:R-:W2:Y:S01]  /*1470*/  LDS R52, [R0+0x2c00] ;  /* 0x002c000000347984 */ /* 0x000ea20000000800 */
[----:B----4-:R-:W-:-:S03]  /*1480*/  IMAD.IADD R12, R5, 0x1, R12 ;  /* 0x00000001050c7824 */ /* 0x010fc600078e020c */
[----:B------:R3:W-:Y:S01]  /*1490*/  STS [R0+0xc00], R7 ;  /* 0x000c000700007388 */ /* 0x0007e20000000800 */
[----:B-----5:R-:W-:-:S03]  /*14a0*/  IMAD.IADD R11, R12, 0x1, R11 ;  /* 0x000000010c0b7824 */ /* 0x020fc600078e020b */
[----:B------:R3:W-:Y:S01]  /*14b0*/  STS [R0+0x1000], R5 ;  /* 0x0010000500007388 */ /* 0x0007e20000000800 */
[----:B------:R-:W-:-:S03]  /*14c0*/  IMAD.IADD R77, R11, 0x1, R4 ;  /* 0x000000010b4d7824 */ /* 0x000fc600078e0204 */
[----:B------:R3:W-:Y:S01]  /*14d0*/  STS [R0+0x1400], R12 ;  /* 0x0014000c00007388 */ /* 0x0007e20000000800 */
[----:B------:R-:W-:-:S03]  /*14e0*/  IMAD.IADD R10, R77, 0x1, R10 ;  /* 0x000000014d0a7824 */ /* 0x000fc600078e020a */
[----:B------:R3:W-:Y:S01]  /*14f0*/  STS [R0+0x1800], R11 ;  /* 0x0018000b00007388 */ /* 0x0007e20000000800 */
[----:B------:R-:W-:-:S03]  /*1500*/  IMAD.IADD R9, R10, 0x1, R9 ;  /* 0x000000010a097824 */ /* 0x000fc600078e0209 */
[----:B------:R3:W-:Y:S01]  /*1510*/  STS [R0+0x1c00], R77 ;  /* 0x001c004d00007388 */ /* 0x0007e20000000800 */
[----:B0-----:R-:W-:-:S03]  /*1520*/  IMAD.IADD R13, R9, 0x1, R8 ;  /* 0x00000001090d7824 */ /* 0x001fc600078e0208 */
[----:B------:R3:W-:Y:S01]  /*1530*/  STS [R0+0x2000], R10 ;  /* 0x0020000a00007388 */ /* 0x0007e20000000800 */
[----:B-1----:R-:W-:-:S03]  /*1540*/  IMAD.IADD R75, R13, 0x1, R6 ;  /* 0x000000010d4b7824 */ /* 0x002fc600078e0206 */
[----:B------:R3:W-:Y:S04]  /*1550*/  STS [R0+0x2400], R9 ;  /* 0x0024000900007388 */ /* 0x0007e80000000800 */
[----:B------:R3:W-:Y:S04]  /*1560*/  STS [R0+0x2800], R13 ;  /* 0x0028000d00007388 */ /* 0x0007e80000000800 */
[----:B------:R3:W-:Y:S04]  /*1570*/  STS [R0], RZ ;  /* 0x000000ff00007388 */ /* 0x0007e80000000800 */
[----:B------:R3:W-:Y:S01]  /*1580*/  STS [R0+0x2c00], R75 ;  /* 0x002c004b00007388 */ /* 0x0007e20000000800 */
[----:B--2---:R-:W-:-:S07]  /*1590*/  IMAD.IADD R52, R75, 0x1, R52 ;  /* 0x000000014b347824 */ /* 0x004fce00078e0234 */
.L_x_415:
[----:B------:R-:W-:Y:S05]  /*15a0*/  BSYNC.RECONVERGENT B0 ;  /* 0x0000000000007941 */ /* 0x000fea0003800200 */
.L_x_414:
[----:B------:R-:W-:Y:S01]  /*15b0*/  ISETP.NE.AND P0, PT, R52, 0x1c80, PT ;  /* 0x00001c803400780c */ /* 0x000fe20003f05270 */
[----:B---3--:R-:W-:-:S03]  /*15c0*/  @!P1 IMAD R5, R72, 0x100, R39 ;  /* 0x0000010048059824 */ /* 0x008fc600078e0227 */
[----:B------:R-:W-:Y:S01]  /*15d0*/  ISETP.LT.U32.AND P0, PT, R39, 0x100, !P0 ;  /* 0x000001002700780c */ /* 0x000fe20004701070 */
[----:B------:R-:W-:Y:S01]  /*15e0*/  @!P1 IMAD.WIDE R2, R5, 0x4, R2 ;  /* 0x0000000405029825 */ /* 0x000fe200078e0202 */
[----:B------:R-:W-:-:S05]  /*15f0*/  @!P1 LOP3.LUT R5, R52, 0x40000000, RZ, 0xfc, !PT ;  /* 0x4000000034059812 */ /* 0x000fca00078efcff */
[----:B------:R0:W-:Y:S06]  /*1600*/  @!P1 STG.E.STRONG.SYS desc[UR6][R2.64], R5 ;  /* 0x0000000502009986 */ /* 0x0001ec000c115906 */
[----:B------:R-:W-:Y:S06]  /*1610*/  BAR.RED.OR.DEFER_BLOCKING 0x0, P0 ;  /* 0x0000000000007b1d */ /* 0x000fec0000014800 */
[----:B------:R-:W2:Y:S02]  /*1620*/  B2R.RESULT RZ, P0 ;  /* 0x0000000000ff731c */ /* 0x000ea40000004000 */
[----:B0-2---:R-:W-:Y:S05]  /*1630*/  @!P0 BRA `(.L_x_416) ;  /* 0x0000000800ac8947 */ /* 0x005fea0003800000 */
[----:B------:R-:W-:Y:S01]  /*1640*/  BSSY B1, `(.L_x_417) ;  /* 0x0000033000017945 */ /* 0x000fe20003800000 */
[----:B-1----:R-:W-:-:S03]  /*1650*/  IMAD R7, R39, 0x8, R73 ;  /* 0x0000000827077824 */ /* 0x002fc600078e0249 */
[----:B------:R-:W-:Y:S05]  /*1660*/  @P1 BRA `(.L_x_418) ;  /* 0x0000000000c01947 */ /* 0x000fea0003800000 */
[----:B------:R-:W0:Y:S02]  /*1670*/  LDCU.64 UR8, c[0x0][0x398] ;  /* 0x00007300ff0877ac */ /* 0x000e240008000a00 */
[----:B0-----:R-:W-:-:S04]  /*1680*/  LEA R4, P0, R39, UR8, 0x3 ;  /* 0x0000000827047c11 */ /* 0x001fc8000f8018ff */
[----:B------:R-:W-:-:S05]  /*1690*/  LEA.HI.X R5, R39, UR9, RZ, 0x3, P0 ;  /* 0x0000000927057c11 */ /* 0x000fca00080f1cff */
[----:B------:R-:W2:Y:S01]  /*16a0*/  LDG.E.64 R2, desc[UR6][R4.64] ;  /* 0x0000000604027981 */ /* 0x000ea2000c1e1b00 */
[----:B------:R-:W-:-:S04]  /*16b0*/  ISETP.GT.U32.AND P0, PT, R39, R51, PT ;  /* 0x000000332700720c */ /* 0x000fc80003f04070 */
[----:B------:R-:W-:-:S04]  /*16c0*/  SEL R9, RZ, 0x1c80, !P0 ;  /* 0x00001c80ff097807 */ /* 0x000fc80004000000 */
[----:B--2---:R-:W-:Y:S01]  /*16d0*/  IADD3 R2, P0, PT, R2, -R9, RZ ;  /* 0x8000000902027210 */ /* 0x004fe20007f1e0ff */
[----:B------:R-:W-:-:S03]  /*16e0*/  IMAD.MOV.U32 R9, RZ, RZ, R52 ;  /* 0x000000ffff097224 */ /* 0x000fc600078e0034 */
[----:B------:R-:W-:Y:S02]  /*16f0*/  IADD3.X R3, PT, PT, R3, -0x1, RZ, P0, !PT ;  /* 0xffffffff03037810 */ /* 0x000fe400007fe4ff */
[----:B------:R-:W-:-:S03]  /*1700*/  ISETP.GE.AND P0, PT, R72, 0x1, PT ;  /* 0x000000014800780c */ /* 0x000fc60003f06270 */
[----:B------:R0:W-:Y:S10]  /*1710*/  STS.64 [R7+0x7200], R2 ;  /* 0x0072000207007388 */ /* 0x0001f40000000a00 */
[----:B------:R-:W-:Y:S05]  /*1720*/  @!P0 BRA `(.L_x_419) ;  /* 0x00000000006c8947 */ /* 0x000fea0003800000 */
[----:B------:R-:W-:Y:S01]  /*1730*/  BSSY B0, `(.L_x_420) ;  /* 0x0000019000007945 */ /* 0x000fe20003800000 */
[----:B------:R-:W-:Y:S02]  /*1740*/  IMAD.MOV.U32 R0, RZ, RZ, -0x1 ;  /* 0xffffffffff007424 */ /* 0x000fe400078e00ff */
[----:B------:R-:W-:Y:S02]  /*1750*/  IMAD.MOV.U32 R4, RZ, RZ, R72 ;  /* 0x000000ffff047224 */ /* 0x000fe400078e0048 */
[----:B------:R-:W-:-:S07]  /*1760*/  IMAD.MOV.U32 R9, RZ, RZ, R52 ;  /* 0x000000ffff097224 */ /* 0x000fce00078e0034 */
.L_x_424:
[----:B0-----:R-:W0:Y:S01]  /*1770*/  LDC.64 R2, c[0x0][0x380] ;  /* 0x0000e000ff027b82 */ /* 0x001e220000000a00 */
[----:B------:R-:W-:Y:S01]  /*1780*/  VIADD R11, R4, 0xffffffff ;  /* 0xffffffff040b7836 */ /* 0x000fe20000000000 */
[----:B------:R-:W-:Y:S03]  /*1790*/  BSSY B2, `(.L_x_421) ;  /* 0x0000008000027945 */ /* 0x000fe60003800000 */
[----:B------:R-:W-:-:S04]  /*17a0*/  IMAD R5, R11, 0x100, R39 ;  /* 0x000001000b057824 */ /* 0x000fc800078e0227 */
[----:B0-----:R-:W-:-:S07]  /*17b0*/  IMAD.WIDE R2, R5, 0x4, R2 ;  /* 0x0000000405027825 */ /* 0x001fce00078e0202 */
.L_x_422:
[----:B------:R-:W-:Y:S05]  /*17c0*/  YIELD ;  /* 0x0000000000007946 */ /* 0x000fea0003800000 */
[----:B------:R0:W-:Y:S06]  /*17d0*/  MEMBAR.SC.CTA ;  /* 0x0000000000007992 */ /* 0x0001ec0000000000 */
[----:B0-----:R-:W2:Y:S02]  /*17e0*/  LDG.E.STRONG.SYS R5, desc[UR6][R2.64] ;  /* 0x0000000602057981 */ /* 0x001ea4000c1f5900 */
[----:B--2---:R-:W-:-:S13]  /*17f0*/  ISETP.NE.AND P0, PT, R5, RZ, PT ;  /* 0x000000ff0500720c */ /* 0x004fda0003f05270 */
[----:B------:R-:W-:Y:S05]  /*1800*/  @!P0 BRA `(.L_x_422) ;  /* 0xfffffffc00ec8947 */ /* 0x000fea000383ffff */
[----:B------:R-:W-:Y:S05]  /*1810*/  BSYNC B2 ;  /* 0x0000000000027941 */ /* 0x000fea0003800000 */
.L_x_421:
[----:B------:R-:W-:Y:S01]  /*1820*/  BSSY.RECONVERGENT B2, `(.L_x_423) ;  /* 0x0000006000027945 */ /* 0x000fe20003800200 */
[C---:B------:R-:W-:Y:S02]  /*1830*/  ISETP.GT.AND P0, PT, R5.reuse, -0x1, PT ;  /* 0xffffffff0500780c */ /* 0x040fe40003f04270 */
[----:B------:R-:W-:Y:S01]  /*1840*/  LOP3.LUT R2, R5, 0x3fffffff, RZ, 0xc0, !PT ;  /* 0x3fffffff05027812 */ /* 0x000fe200078ec0ff */
[----:B------:R-:W-:Y:S05]  /*1850*/  WARPSYNC.EXCLUSIVE R0 ;  /* 0x0000000000007348 */ /* 0x000fea0003a00000 */
[----:B------:R-:W-:-:S05]  /*1860*/  IMAD.IADD R9, R2, 0x1, R9 ;  /* 0x0000000102097824 */ /* 0x000fca00078e0209 */
[----:B------:R-:W-:-:S07]  /*1870*/  VOTE.ANY R0, PT, P0 ;  /* 0x0000000000007806 */ /* 0x000fce00000e0100 */
[----:B------:R-:W-:Y:S05]  /*1880*/  BSYNC.RECONVERGENT B2 ;  /* 0x0000000000027941 */ /* 0x000fea0003800200 */
.L_x_423:
[----:B------:R-:W-:Y:S01]  /*1890*/  ISETP.GT.U32.AND P1, PT, R4, 0x1, PT ;  /* 0x000000010400780c */ /* 0x000fe20003f24070 */
[----:B------:R-:W-:-:S12]  /*18a0*/  IMAD.MOV.U32 R4, RZ, RZ, R11 ;  /* 0x000000ffff047224 */ /* 0x000fd800078e000b */
[----:B------:R-:W-:Y:S05]  /*18b0*/  @P0 BRA P1, `(.L_x_424) ;  /* 0xfffffffc00ac0947 */ /* 0x000fea000083ffff */
[----:B------:R-:W-:Y:S05]  /*18c0*/  BSYNC B0 ;  /* 0x0000000000007941 */ /* 0x000fea0003800000 */
.L_x_420:
[----:B------:R1:W2:Y:S02]  /*18d0*/  LDS.64 R2, [R7+0x7200] ;  /* 0x0072000007027984 */ /* 0x0002a40000000a00 */
.L_x_419:
[----:B------:R-:W3:Y:S01]  /*18e0*/  LDC.64 R4, c[0x0][0x380] ;  /* 0x0000e000ff047b82 */ /* 0x000ee20000000a00 */
[C---:B------:R-:W-:Y:S01]  /*18f0*/  IMAD.IADD R11, R9.reuse, 0x1, -R52 ;  /* 0x00000001090b7824 */ /* 0x040fe200078e0a34 */
[----:B------:R-:W-:Y:S01]  /*1900*/  LOP3.LUT R9, R9, 0x80000000, RZ, 0xfc, !PT ;  /* 0x8000000009097812 */ /* 0x000fe200078efcff */
[----:B------:R-:W-:-:S03]  /*1910*/  IMAD R13, R72, 0x100, R39 ;  /* 0x00000100480d7824 */ /* 0x000fc600078e0227 */
[----:B0-2---:R-:W-:-:S04]  /*1920*/  IADD3 R2, P0, PT, R11, R2, RZ ;  /* 0x000000020b027210 */ /* 0x005fc80007f1e0ff */
[----:B------:R-:W-:-:S05]  /*1930*/  LEA.HI.X.SX32 R3, R11, R3, 0x1, P0 ;  /* 0x000000030b037211 */ /* 0x000fca00000f0eff */
[----:B------:R0:W-:Y:S01]  /*1940*/  STS.64 [R7+0x7200], R2 ;  /* 0x0072000207007388 */ /* 0x0001e20000000a00 */
[----:B---3--:R-:W-:-:S05]  /*1950*/  IMAD.WIDE R4, R13, 0x4, R4 ;  /* 0x000000040d047825 */ /* 0x008fca00078e0204 */
[----:B------:R0:W-:Y:S02]  /*1960*/  STG.E.STRONG.SYS desc[UR6][R4.64], R9 ;  /* 0x0000000904007986 */ /* 0x0001e4000c115906 */
.L_x_418:
[----:B------:R-:W-:Y:S05]  /*1970*/  BSYNC B1 ;  /* 0x0000000000017941 */ /* 0x000fea0003800000 */
.L_x_417:
[----:B0-----:R-:W0:Y:S01]  /*1980*/  LDC.64 R4, c[0x0][0x390] ;  /* 0x0000e400ff047b82 */ /* 0x001e220000000a00 */
[----:B------:R-:W-:Y:S02]  /*1990*/  IMAD.MOV.U32 R3, RZ, RZ, 0x1c80 ;  /* 0x00001c80ff037424 */ /* 0x000fe400078e00ff */
[----:B------:R-:W-:Y:S02]  /*19a0*/  IMAD R73, R51, 0x8, R73 ;  /* 0x0000000833497824 */ /* 0x000fe400078e0249 */
[----:B------:R-:W-:-:S03]  /*19b0*/  IMAD R0, R72, R3, 0x1c80 ;  /* 0x00001c8048007424 */ /* 0x000fc600078e0203 */
[----:B------:R-:W2:Y:S01]  /*19c0*/  LDC R11, c[0x0][0x3c0] ;  /* 0x0000f000ff0b7b82 */ /* 0x000ea20000000800 */
[----:B0-----:R-:W-:Y:S02]  /*19d0*/  ISETP.EQ.U32.AND P1, PT, R4, RZ, PT ;  /* 0x000000ff0400720c */ /* 0x001fe40003f22070 */
[----:B--2---:R-:W-:-:S04]  /*19e0*/  ISETP.GE.AND P0, PT, R0, R11, PT ;  /* 0x0000000b0000720c */ /* 0x004fc80003f06270 */
[----:B------:R-:W-:-:S04]  /*19f0*/  ISETP.EQ.OR.EX P0, PT, R5, RZ, !P0, P1 ;  /* 0x000000ff0500720c */ /* 0x000fc80004702710 */
[----:B------:R-:W-:-:S13]  /*1a00*/  ISETP.GT.U32.OR P0, PT, R39, 0xff, P0 ;  /* 0x000000ff2700780c */ /* 0x000fda0000704470 */
[----:B------:R-:W-:Y:S05]  /*1a10*/  @P0 BRA `(.L_x_425) ;  /* 0x0000000000240947 */ /* 0x000fea0003800000 */
[----:B------:R-:W0:Y:S01]  /*1a20*/  LDS.64 R2, [R7+0x7200] ;  /* 0x0072000007027984 */ /* 0x000e220000000a00 */
[C---:B------:R-:W-:Y:S02]  /*1a30*/  ISETP.GT.U32.AND P0, PT, R39.reuse, R51, PT ;  /* 0x000000332700720c */ /* 0x040fe40003f04070 */
[C---:B------:R-:W-:Y:S02]  /*1a40*/  LEA R4, P2, R39.reuse, R4, 0x3 ;  /* 0x0000000427047211 */ /* 0x040fe400078418ff */
[----:B------:R-:W-:Y:S02]  /*1a50*/  SEL R13, RZ, 0x1c80, !P0 ;  /* 0x00001c80ff0d7807 */ /* 0x000fe40004000000 */
[--C-:B------:R-:W-:Y:S02]  /*1a60*/  SHF.R.S32.HI R9, RZ, 0x1f, R52.reuse ;  /* 0x0000001fff097819 */ /* 0x100fe40000011434 */
[----:B------:R-:W-:Y:S02]  /*1a70*/  LEA.HI.X R5, R39, R5, RZ, 0x3, P2 ;  /* 0x0000000527057211 */ /* 0x000fe400010f1cff */
[----:B0-----:R-:W-:-:S04]  /*1a80*/  IADD3 R2, P0, P1, R2, R13, R52 ;  /* 0x0000000d02027210 */ /* 0x001fc8000791e034 */
[----:B------:R-:W-:-:S05]  /*1a90*/  IADD3.X R3, PT, PT, R3, RZ, R9, P0, P1 ;  /* 0x000000ff03037210 */ /* 0x000fca00007e2409 */
[----:B------:R0:W-:Y:S04]  /*1aa0*/  STG.E.64 desc[UR6][R4.64], R2 ;  /* 0x0000000204007986 */ /* 0x0001e8000c101b06 */
.L_x_425:
[----:B------:R-:W-:Y:S05]  /*1ab0*/  WARPSYNC.ALL ;  /* 0x0000000000007948 */ /* 0x000fea0003800000 */
[----:B------:R-:W-:Y:S01]  /*1ac0*/  BAR.SYNC.DEFER_BLOCKING 0x0 ;  /* 0x0000000000007b1d */ /* 0x000fe20000010000 */
[----:B------:R-:W-:-:S05]  /*1ad0*/  ISETP.GT.AND P0, PT, R0, R11, PT ;  /* 0x0000000b0000720c */ /* 0x000fca0003f04270 */
[----:B0-----:R0:W2:Y:S08]  /*1ae0*/  LDS.64 R2, [R73+0x7200] ;  /* 0x0072000049027984 */ /* 0x0010b00000000a00 */
[----:B0-----:R-:W-:Y:S05]  /*1af0*/  @P0 BRA `(.L_x_426) ;  /* 0x0000000000700947 */ /* 0x001fea0003800000 */
[----:B------:R-:W0:Y:S01]  /*1b00*/  LDCU.64 UR8, c[0x0][0x3a0] ;  /* 0x00007400ff0877ac */ /* 0x000e220008000a00 */
[C---:B------:R-:W-:Y:S02]  /*1b10*/  LOP3.LUT R5, R39.reuse, 0x3e0, RZ, 0xc0, !PT ;  /* 0x000003e027057812 */ /* 0x040fe400078ec0ff */
[----:B------:R-:W-:-:S05]  /*1b20*/  LOP3.LUT R38, R39, 0x1f, RZ, 0xc0, !PT ;  /* 0x0000001f27267812 */ /* 0x000fca00078ec0ff */
[----:B------:R-:W-:-:S05]  /*1b30*/  IMAD R5, R5, 0x13, R38 ;  /* 0x0000001305057824 */ /* 0x000fca00078e0226 */
[----:B--2---:R-:W-:-:S05]  /*1b40*/  IADD3 R0, P0, PT, R5, R2, RZ ;  /* 0x0000000205007210 */ /* 0x004fca0007f1e0ff */
[----:B------:R-:W-:Y:S01]  /*1b50*/  IMAD.X R3, RZ, RZ, R3, P0 ;  /* 0x000000ffff037224 */ /* 0x000fe200000e0603 */
[----:B0-----:R-:W-:-:S04]  /*1b60*/  LEA R2, P0, R0, UR8, 0x2 ;  /* 0x0000000800027c11 */ /* 0x001fc8000f8010ff */
[----:B------:R-:W-:-:S05]  /*1b70*/  LEA.HI.X R3, R0, UR9, R3, 0x2, P0 ;  /* 0x0000000900037c11 */ /* 0x000fca00080f1403 */
[----:B------:R-:W-:Y:S04]  /*1b80*/  STG.E desc[UR6][R2.64], R71 ;  /* 0x0000004702007986 */ /* 0x000fe8000c101906 */
        /* <DEDUP_REMOVED lines=17> */
[----:B------:R-:W-:Y:S01]  /*1ca0*/  STG.E desc[UR6][R2.64+0x900], R53 ;  /* 0x0009003502007986 */ /* 0x000fe2000c101906 */
[----:B------:R-:W-:Y:S05]  /*1cb0*/  EXIT ;  /* 0x000000000000794d */ /* 0x000fea0003800000 */
.L_x_426:
[----:B------:R-:W0:Y:S01]  /*1cc0*/  LDCU.64 UR8, c[0x0][0x3a0] ;  /* 0x00007400ff0877ac */ /* 0x000e220008000a00 */
[C---:B------:R-:W-:Y:S01]  /*1cd0*/  LOP3.LUT R5, R39.reuse, 0x3e0, RZ, 0xc0, !PT ;  /* 0x000003e027057812 */ /* 0x040fe200078ec0ff */
[----:B------:R-:W-:Y:S01]  /*1ce0*/  IMAD R72, R72, -0x1c80, R11 ;  /* 0xffffe38048487824 */ /* 0x000fe200078e020b */
[----:B------:R-:W-:-:S05]  /*1cf0*/  LOP3.LUT R38, R39, 0x1f, RZ, 0xc0, !PT ;  /* 0x0000001f27267812 */ /* 0x000fca00078ec0ff */
[----:B------:R-:W-:-:S04]  /*1d00*/  IMAD R5, R5, 0x13, R38 ;  /* 0x0000001305057824 */ /* 0x000fc800078e0226 */
[C---:B-1----:R-:W-:Y:S01]  /*1d10*/  VIADD R7, R5.reuse, 0x20 ;  /* 0x0000002005077836 */ /* 0x042fe20000000000 */
[C---:B--2---:R-:W-:Y:S01]  /*1d20*/  IADD3 R0, P0, PT, R5.reuse, R2, RZ ;  /* 0x0000000205007210 */ /* 0x044fe20007f1e0ff */
[C---:B------:R-:W-:Y:S01]  /*1d30*/  VIADD R9, R5.reuse, 0x40 ;  /* 0x0000004005097836 */ /* 0x040fe20000000000 */
[CC--:B------:R-:W-:Y:S01]  /*1d40*/  ISETP.GE.AND P1, PT, R5.reuse, R72.reuse, PT ;  /* 0x000000480500720c */ /* 0x0c0fe20003f26270 */
[----:B------:R-:W-:Y:S01]  /*1d50*/  VIADD R11, R5, 0x60 ;  /* 0x00000060050b7836 */ /* 0x000fe20000000000 */
[-C--:B------:R-:W-:Y:S01]  /*1d60*/  ISETP.GE.AND P2, PT, R7, R72.reuse, PT ;  /* 0x000000480700720c */ /* 0x080fe20003f46270 */
[----:B------:R-:W-:Y:S01]  /*1d70*/  IMAD.X R3, RZ, RZ, R3, P0 ;  /* 0x000000ffff037224 */ /* 0x000fe200000e0603 */
[C---:B0-----:R-:W-:Y:S01]  /*1d80*/  LEA R2, P0, R0.reuse, UR8, 0x2 ;  /* 0x0000000800027c11 */ /* 0x041fe2000f8010ff */
[----:B------:R-:W-:Y:S01]  /*1d90*/  VIADD R7, R5, 0x80 ;  /* 0x0000008005077836 */ /* 0x000fe20000000000 */
[----:B------:R-:W-:Y:S01]  /*1da0*/  ISETP.GE.AND P3, PT, R9, R72, PT ;  /* 0x000000480900720c */ /* 0x000fe20003f66270 */
[----:B------:R-:W-:Y:S01]  /*1db0*/  VIADD R9, R5, 0xa0 ;  /* 0x000000a005097836 */ /* 0x000fe20000000000 */
[----:B------:R-:W-:-:S02]  /*1dc0*/  LEA.HI.X R3, R0, UR9, R3, 0x2, P0 ;  /* 0x0000000900037c11 */ /* 0x000fc400080f1403 */
[-C--:B------:R-:W-:Y:S01]  /*1dd0*/  ISETP.GE.AND P5, PT, R7, R72.reuse, PT ;  /* 0x000000480700720c */ /* 0x080fe20003fa6270 */
[----:B------:R-:W-:Y:S01]  /*1de0*/  VIADD R7, R5, 0xe0 ;  /* 0x000000e005077836 */ /* 0x000fe20000000000 */
[-C--:B------:R-:W-:Y:S01]  /*1df0*/  ISETP.GE.AND P4, PT, R11, R72.reuse, PT ;  /* 0x000000480b00720c */ /* 0x080fe20003f86270 */
[----:B------:R-:W-:Y:S01]  /*1e00*/  VIADD R11, R5, 0xc0 ;  /* 0x000000c0050b7836 */ /* 0x000fe20000000000 */
[----:B------:R0:W-:Y:S01]  /*1e10*/  @!P1 STG.E desc[UR6][R2.64], R71 ;  /* 0x0000004702009986 */ /* 0x0001e2000c101906 */
[-C--:B------:R-:W-:Y:S01]  /*1e20*/  ISETP.GE.AND P6, PT, R9, R72.reuse, PT ;  /* 0x000000480900720c */ /* 0x080fe20003fc6270 */
[----:B------:R-:W-:Y:S01]  /*1e30*/  VIADD R9, R5, 0x100 ;  /* 0x0000010005097836 */ /* 0x000fe20000000000 */
[-C--:B------:R-:W-:Y:S01]  /*1e40*/  ISETP.GE.AND P1, PT, R7, R72.reuse, PT ;  /* 0x000000480700720c */ /* 0x080fe20003f26270 */
[----:B------:R-:W-:Y:S01]  /*1e50*/  VIADD R7, R5, 0x120 ;  /* 0x0000012005077836 */ /* 0x000fe20000000000 */
[-C--:B------:R-:W-:Y:S01]  /*1e60*/  ISETP.GE.AND P0, PT, R11, R72.reuse, PT ;  /* 0x000000480b00720c */ /* 0x080fe20003f06270 */
[----:B------:R0:W-:Y:S01]  /*1e70*/  @!P2 STG.E desc[UR6][R2.64+0x80], R70 ;  /* 0x000080460200a986 */ /* 0x0001e2000c101906 */
[----:B------:R-:W-:Y:S01]  /*1e80*/  ISETP.GE.AND P2, PT, R9, R72, PT ;  /* 0x000000480900720c */ /* 0x000fe20003f46270 */
[----:B------:R-:W-:-:S02]  /*1e90*/  VIADD R9, R5, 0x140 ;  /* 0x0000014005097836 */ /* 0x000fc40000000000 */
[----:B------:R0:W-:Y:S01]  /*1ea0*/  @!P3 STG.E desc[UR6][R2.64+0x100], R69 ;  /* 0x000100450200b986 */ /* 0x0001e2000c101906 */
[-C--:B------:R-:W-:Y:S01]  /*1eb0*/  ISETP.GE.AND P3, PT, R7, R72.reuse, PT ;  /* 0x000000480700720c */ /* 0x080fe20003f66270 */
[----:B------:R-:W-:Y:S02]  /*1ec0*/  VIADD R7, R5, 0x160 ;  /* 0x0000016005077836 */ /* 0x000fe40000000000 */
[----:B------:R0:W-:Y:S01]  /*1ed0*/  @!P4 STG.E desc[UR6][R2.64+0x180], R68 ;  /* 0x000180440200c986 */ /* 0x0001e2000c101906 */
[-C--:B------:R-:W-:Y:S01]  /*1ee0*/  ISETP.GE.AND P4, PT, R9, R72.reuse, PT ;  /* 0x000000480900720c */ /* 0x080fe20003f86270 */
[----:B------:R-:W-:Y:S02]  /*1ef0*/  VIADD R9, R5, 0x180 ;  /* 0x0000018005097836 */ /* 0x000fe40000000000 */
        /* <DEDUP_REMOVED lines=14> */
[C---:B------:R-:W-:Y:S02]  /*1fe0*/  VIADD R7, R5.reuse, 0x220 ;  /* 0x0000022005077836 */ /* 0x040fe40000000000 */
[----:B------:R-:W-:Y:S01]  /*1ff0*/  VIADD R5, R5, 0x240 ;  /* 0x0000024005057836 */ /* 0x000fe20000000000 */
[----:B------:R0:W-:Y:S01]  /*2000*/  @!P3 STG.E desc[UR6][R2.64+0x480], R62 ;  /* 0x0004803e0200b986 */ /* 0x0001e2000c101906 */
[----:B------:R-:W-:-:S03]  /*2010*/  ISETP.GE.AND P3, PT, R9, R72, PT ;  /* 0x000000480900720c */ /* 0x000fc60003f66270 */
[----:B------:R0:W-:Y:S01]  /*2020*/  @!P4 STG.E desc[UR6][R2.64+0x500], R61 ;  /* 0x0005003d0200c986 */ /* 0x0001e2000c101906 */
[----:B------:R-:W-:-:S03]  /*2030*/  ISETP.GE.AND P4, PT, R7, R72, PT ;  /* 0x000000480700720c */ /* 0x000fc60003f86270 */
[----:B------:R0:W-:Y:S01]  /*2040*/  @!P5 STG.E desc[UR6][R2.64+0x580], R60 ;  /* 0x0005803c0200d986 */ /* 0x0001e2000c101906 */
[----:B------:R-:W-:-:S03]  /*2050*/  ISETP.GE.AND P5, PT, R5, R72, PT ;  /* 0x000000480500720c */ /* 0x000fc60003fa6270 */
[----:B------:R0:W-:Y:S04]  /*2060*/  @!P6 STG.E desc[UR6][R2.64+0x600], R59 ;  /* 0x0006003b0200e986 */ /* 0x0001e8000c101906 */
[----:B------:R0:W-:Y:S04]  /*2070*/  @!P0 STG.E desc[UR6][R2.64+0x680], R58 ;  /* 0x0006803a02008986 */ /* 0x0001e8000c101906 */
[----:B------:R0:W-:Y:S04]  /*2080*/  @!P1 STG.E desc[UR6][R2.64+0x700], R57 ;  /* 0x0007003902009986 */ /* 0x0001e8000c101906 */
[----:B------:R0:W-:Y:S04]  /*2090*/  @!P2 STG.E desc[UR6][R2.64+0x780], R56 ;  /* 0x000780380200a986 */ /* 0x0001e8000c101906 */
[----:B------:R0:W-:Y:S04]  /*20a0*/  @!P3 STG.E desc[UR6][R2.64+0x800], R55 ;  /* 0x000800370200b986 */ /* 0x0001e8000c101906 */
[----:B------:R0:W-:Y:S01]  /*20b0*/  @!P4 STG.E desc[UR6][R2.64+0x880], R54 ;  /* 0x000880360200c986 */ /* 0x0001e2000c101906 */
[----:B------:R-:W-:Y:S05]  /*20c0*/  @P5 EXIT ;  /* 0x000000000000594d */ /* 0x000fea0003800000 */
[----:B------:R-:W-:Y:S01]  /*20d0*/  STG.E desc[UR6][R2.64+0x900], R53 ;  /* 0x0009003502007986 */ /* 0x000fe2000c101906 */
[----:B------:R-:W-:Y:S05]  /*20e0*/  EXIT ;  /* 0x000000000000794d */ /* 0x000fea0003800000 */
.L_x_416:
[----:B------:R-:W-:Y:S01]  /*20f0*/  IMAD.MOV.U32 R38, RZ, RZ, RZ ;  /* 0x000000ffff267224 */ /* 0x000fe200078e00ff */
[C---:B------:R-:W-:Y:S01]  /*2100*/  ISETP.GT.U32.AND P0, PT, R39.reuse, 0x1f, PT ;  /* 0x0000001f2700780c */ /* 0x040fe20003f04070 */
[----:B------:R-:W-:Y:S05]  /*2110*/  WARPSYNC.ALL ;  /* 0x0000000000007948 */ /* 0x000fea0003800000 */
[----:B------:R-:W-:-:S04]  /*2120*/  IMAD.HI.U32 R0, R39, 0x15555556, R38 ;  /* 0x1555555627007827 */ /* 0x000fc800078e0026 */
[----:B------:R-:W-:-:S05]  /*2130*/  IMAD R3, R0, 0x4, R73 ;  /* 0x0000000400037824 */ /* 0x000fca00078e0249 */
[----:B------:R0:W-:Y:S01]  /*2140*/  STS [R3+0x3410], R52 ;  /* 0x0034103403007388 */ /* 0x0001e20000000800 */
[----:B------:R-:W-:Y:S06]  /*2150*/  BAR.SYNC.DEFER_BLOCKING 0x0 ;  /* 0x0000000000007b1d */ /* 0x000fec0000010000 */
[----:B------:R-:W-:Y:S05]  /*2160*/  @P0 BRA `(.L_x_427) ;  /* 0x0000000000e40947 */ /* 0x000fea0003800000 */
[C-C-:B------:R-:W-:Y:S01]  /*2170*/  IMAD R0, R39.reuse, 0x34, R73.reuse ;  /* 0x0000003427007824 */ /* 0x140fe200078e0249 */
[----:B------:R-:W-:Y:S01]  /*2180*/  UMOV UR5, 0xffffffff ;  /* 0xffffffff00057882 */ /* 0x000fe20000000000 */
[C-C-:B------:R-:W-:Y:S02]  /*2190*/  IMAD R4, R39.reuse, 0x34, R73.reuse ;  /* 0x0000003427047824 */ /* 0x140fe400078e0249 */
[----:B0-----:R-:W-:Y:S01]  /*21a0*/  IMAD R3, R39, 0x34, R73 ;  /* 0x0000003427037824 */ /* 0x001fe200078e0249 */
[----:B------:R-:W-:Y:S04]  /*21b0*/  LDS R14, [R0+0x3410] ;  /* 0x00341000000e7984 */ /* 0x000fe80000000800 */
[----:B------:R-:W-:Y:S04]  /*21c0*/  LDS R13, [R0+0x3414] ;  /* 0x00341400000d7984 */ /* 0x000fe80000000800 */
[----:B------:R-:W0:Y:S04]  /*21d0*/  LDS R12, [R0+0x3418] ;  /* 0x00341800000c7984 */ /* 0x000e280000000800 */
[----:B------:R-:W-:Y:S04]  /*21e0*/  LDS R11, [R0+0x341c] ;  /* 0x00341c00000b7984 */ /* 0x000fe80000000800 */
[----:B------:R-:W2:Y:S04]  /*21f0*/  LDS R10, [R0+0x3420] ;  /* 0x00342000000a7984 */ /* 0x000ea80000000800 */
[----:B------:R-:W-:Y:S04]  /*2200*/  LDS R9, [R0+0x3424] ;  /* 0x0034240000097984 */ /* 0x000fe80000000800 */
[----:B------:R-:W3:Y:S04]  /*2210*/  LDS R8, [R0+0x3428] ;  /* 0x0034280000087984 */ /* 0x000ee80000000800 */
[----:B-1----:R-:W-:Y:S04]  /*2220*/  LDS R7, [R0+0x342c] ;  /* 0x00342c0000077984 */ /* 0x002fe80000000800 */
[----:B------:R-:W1:Y:S04]  /*2230*/  LDS R6, [R0+0x3430] ;  /* 0x0034300000067984 */ /* 0x000e680000000800 */
[----:B------:R-:W-:Y:S04]  /*2240*/  LDS R5, [R0+0x3434] ;  /* 0x0034340000057984 */ /* 0x000fe80000000800 */
[----:B------:R-:W4:Y:S04]  /*2250*/  LDS R4, [R4+0x3438] ;  /* 0x0034380004047984 */ /* 0x000f280000000800 */
[----:B------:R-:W5:Y:S01]  /*2260*/  LDS R2, [R3+0x343c] ;  /* 0x00343c0003027984 */ /* 0x000f620000000800 */
[----:B0-----:R-:W-:-:S04]  /*2270*/  IADD3 R74, PT, PT, R12, R13, R14 ;  /* 0x0000000d0c4a7210 */ /* 0x001fc80007ffe00e */
[----:B--2---:R-:W-:-:S04]  /*2280*/  IADD3 R74, PT, PT, R10, R74, R11 ;  /* 0x0000004a0a4a7210 */ /* 0x004fc80007ffe00b */
[----:B---3--:R-:W-:-:S04]  /*2290*/  IADD3 R74, PT, PT, R8, R74, R9 ;  /* 0x0000004a084a7210 */ /* 0x008fc80007ffe009 */
[----:B-1----:R-:W-:-:S04]  /*22a0*/  IADD3 R74, PT, PT, R6, R74, R7 ;  /* 0x0000004a064a7210 */ /* 0x002fc80007ffe007 */
[----:B----4-:R-:W-:-:S05]  /*22b0*/  IADD3 R75, PT, PT, R4, R74, R5 ;  /* 0x0000004a044b7210 */ /* 0x010fca0007ffe005 */
[----:B-----5:R-:W-:Y:S01]  /*22c0*/  IMAD.IADD R2, R2, 0x1, R75 ;  /* 0x0000000102027824 */ /* 0x020fe200078e024b */
[----:B------:R-:W-:Y:S06]  /*22d0*/  BRA.DIV UR5, `(.L_x_428) ;  /* 0x0000005a05807947 */ /* 0x000fec000b800000 */
[----:B------:R-:W0:Y:S02]  /*22e0*/  SHFL.UP P0, R77, R2, 0x1, RZ ;  /* 0x04200000024d7989 */ /* 0x000e2400000000ff */
[----:B0-----:R-:W-:-:S05]  /*22f0*/  @P0 IMAD.IADD R77, R2, 0x1, R77 ;  /* 0x00000001024d0824 */ /* 0x001fca00078e024d */
[----:B------:R-:W0:Y:S02]  /*2300*/  SHFL.UP P0, R74, R77, 0x2, RZ ;  /* 0x044000004d4a7989 */ /* 0x000e2400000000ff */
[----:B0-----:R-:W-:-:S05]  /*2310*/  @P0 IMAD.IADD R74, R77, 0x1, R74 ;  /* 0x000000014d4a0824 */ /* 0x001fca00078e024a */
[----:B------:R-:W0:Y:S02]  /*2320*/  SHFL.UP P0, R77, R74, 0x4, RZ ;  /* 0x048000004a4d7989 */ /* 0x000e2400000000ff */
[----:B0-----:R-:W-:-:S05]  /*2330*/  @P0 IMAD.IADD R77, R74, 0x1, R77 ;  /* 0x000000014a4d0824 */ /* 0x001fca00078e024d */
[----:B------:R-:W0:Y:S02]  /*2340*/  SHFL.UP P0, R74, R77, 0x8, RZ ;  /* 0x050000004d4a7989 */ /* 0x000e2400000000ff */
[----:B0-----:R-:W-:-:S05]  /*2350*/  @P0 IMAD.IADD R74, R77, 0x1, R74 ;  /* 0x000000014d4a0824 */ /* 0x001fca00078e024a */
[----:B------:R0:W1:Y:S02]  /*2360*/  SHFL.UP P0, R0, R74, 0x10, RZ ;  /* 0x060000004a007989 */ /* 0x00006400000000ff */
.L_x_520:
[----:B-1----:R-:W-:-:S04]  /*2370*/  @P0 IMAD.IADD R0, R74, 0x1, R0 ;  /* 0x000000014a000824 */ /* 0x002fc800078e0200 */
[----:B------:R-:W-:-:S04]  /*2380*/  IMAD.IADD R2, R0, 0x1, -R2 ;  /* 0x0000000100027824 */ /* 0x000fc800078e0a02 */
[----:B------:R-:W-:Y:S01]  /*2390*/  IMAD.IADD R14, R14, 0x1, R2 ;  /* 0x000000010e0e7824 */ /* 0x000fe200078e0202 */
[----:B------:R2:W-:Y:S03]  /*23a0*/  STS [R3+0x3410], R2 ;  /* 0x0034100203007388 */ /* 0x0005e60000000800 */
        /* <DEDUP_REMOVED lines=19> */
[----:B------:R2:W-:Y:S04]  /*24e0*/  STS [R3+0x3438], R5 ;  /* 0x0034380503007388 */ /* 0x0005e80000000800 */
[----:B------:R2:W-:Y:S02]  /*24f0*/  STS [R3+0x343c], R4 ;  /* 0x00343c0403007388 */ /* 0x0005e40000000800 */
.L_x_427:
[----:B------:R-:W3:Y:S01]  /*2500*/  LDL R0, [R1+0x8] ;  /* 0x0000080001007983 */ /* 0x000ee20000100800 */
[----:B------:R-:W-:Y:S05]  /*2510*/  WARPSYNC.ALL ;  /* 0x0000000000007948 */ /* 0x000fea0003800000 */
[----:B--2---:R-:W-:Y:S01]  /*2520*/  IMAD.MOV.U32 R2, RZ, RZ, RZ ;  /* 0x000000ffff027224 */ /* 0x004fe200078e00ff */
[----:B------:R-:W-:Y:S01]  /*2530*/  BSSY.RECONVERGENT B0, `(.L_x_429) ;  /* 0x000002d000007945 */ /* 0x000fe20003800200 */
[----:B0-----:R-:W-:Y:S02]  /*2540*/  IMAD.MOV.U32 R3, RZ, RZ, R39 ;  /* 0x000000ffff037224 */ /* 0x001fe400078e0027 */
[----:B------:R-:W-:-:S04]  /*2550*/  IMAD.HI.U32 R2, R39, 0x15555556, R2 ;  /* 0x1555555627027827 */ /* 0x000fc800078e0002 */
[--C-:B------:R-:W-:Y:S01]  /*2560*/  IMAD R2, R2, 0x4, R73.reuse ;  /* 0x0000000402027824 */ /* 0x100fe200078e0249 */
[----:B------:R-:W-:Y:S06]  /*2570*/  BAR.SYNC.DEFER_BLOCKING 0x0 ;  /* 0x0000000000007b1d */ /* 0x000fec0000010000 */
[----:B------:R0:W2:Y:S01]  /*2580*/  LDS R3, [R2+0x3410] ;  /* 0x0034100002037984 */ /* 0x0000a20000000800 */
[----:B---3--:R-:W-:Y:S01]  /*2590*/  ISETP.NE.AND P0, PT, R0, RZ, PT ;  /* 0x000000ff0000720c */ /* 0x008fe20003f05270 */
[----:B------:R-:W-:-:S12]  /*25a0*/  IMAD R0, R39, 0x4, R73 ;  /* 0x0000000427007824 */ /* 0x000fd800078e0249 */
[----:B0-2---:R-:W-:Y:S05]  /*25b0*/  @P0 BRA `(.L_x_430) ;  /* 0x0000000000900947 */ /* 0x005fea0003800000 */
[----:B------:R-:W0:Y:S04]  /*25c0*/  LDS R10, [R0] ;  /* 0x00000000000a7984 */ /* 0x000e280000000800 */
[----:B------:R-:W2:Y:S04]  /*25d0*/  LDS R9, [R0+0x400] ;  /* 0x0004000000097984 */ /* 0x000ea80000000800 */
[----:B------:R-:W3:Y:S04]  /*25e0*/  LDS R8, [R0+0x800] ;  /* 0x0008000000087984 */ /* 0x000ee80000000800 */
[----:B-1----:R-:W1:Y:S04]  /*25f0*/  LDS R6, [R0+0xc00] ;  /* 0x000c000000067984 */ /* 0x002e680000000800 */
[----:B------:R-:W4:Y:S04]  /*2600*/  LDS R4, [R0+0x1000] ;  /* 0x0010000000047984 */ /* 0x000f280000000800 */
[----:B------:R-:W5:Y:S04]  /*2610*/  LDS R2, [R0+0x1400] ;  /* 0x0014000000027984 */ /* 0x000f680000000800 */
[----:B------:R-:W5:Y:S04]  /*2620*/  LDS R5, [R0+0x1c00] ;  /* 0x001c000000057984 */ /* 0x000f680000000800 */
[----:B------:R-:W5:Y:S04]  /*2630*/  LDS R12, [R0+0x2000] ;  /* 0x00200000000c7984 */ /* 0x000f680000000800 */
[----:B------:R-:W5:Y:S04]  /*2640*/  LDS R76, [R0+0x2400] ;  /* 0x00240000004c7984 */ /* 0x000f680000000800 */
[----:B------:R-:W5:Y:S01]  /*2650*/  LDS R74, [R0+0x2800] ;  /* 0x00280000004a7984 */ /* 0x000f620000000800 */
[----:B0-----:R-:W-:-:S03]  /*2660*/  IMAD.IADD R7, R3, 0x1, R10 ;  /* 0x0000000103077824 */ /* 0x001fc600078e020a */
[----:B------:R-:W0:Y:S01]  /*2670*/  LDS R14, [R0+0x2c00] ;  /* 0x002c0000000e7984 */ /* 0x000e220000000800 */
[----:B--2---:R-:W-:-:S03]  /*2680*/  IMAD.IADD R9, R3, 0x1, R9 ;  /* 0x0000000103097824 */ /* 0x004fc600078e0209 */
[----:B------:R-:W2:Y:S01]  /*2690*/  LDS R10, [R0+0x1800] ;  /* 0x00180000000a7984 */ /* 0x000ea20000000800 */
[----:B---3--:R-:W-:-:S03]  /*26a0*/  IMAD.IADD R11, R3, 0x1, R8 ;  /* 0x00000001030b7824 */ /* 0x008fc600078e0208 */
[----:B------:R4:W-:Y:S01]  /*26b0*/  STS [R0], R7 ;  /* 0x0000000700007388 */ /* 0x0009e20000000800 */
[----:B-1----:R-:W-:-:S03]  /*26c0*/  IMAD.IADD R13, R3, 0x1, R6 ;  /* 0x00000001030d7824 */ /* 0x002fc600078e0206 */
[----:B------:R1:W-:Y:S04]  /*26d0*/  STS [R0+0x400], R9 ;  /* 0x0004000900007388 */ /* 0x0003e80000000800 */
[----:B------:R3:W-:Y:S01]  /*26e0*/  STS [R0+0x800], R11 ;  /* 0x0008000b00007388 */ /* 0x0007e20000000800 */
[----:B----4-:R-:W-:-:S03]  /*26f0*/  IMAD.IADD R7, R3, 0x1, R4 ;  /* 0x0000000103077824 */ /* 0x010fc600078e0204 */
[----:B------:R0:W-:Y:S01]  /*2700*/  STS [R0+0xc00], R13 ;  /* 0x000c000d00007388 */ /* 0x0001e20000000800 */
[C---:B-----5:R-:W-:Y:S02]  /*2710*/  IMAD.IADD R75, R3.reuse, 0x1, R2 ;  /* 0x00000001034b7824 */ /* 0x060fe400078e0202 */
[C---:B------:R-:W-:Y:S01]  /*2720*/  IMAD.IADD R5, R3.reuse, 0x1, R5 ;  /* 0x0000000103057824 */ /* 0x040fe200078e0205 */
[----:B------:R4:W-:Y:S01]  /*2730*/  STS [R0+0x1000], R7 ;  /* 0x0010000700007388 */ /* 0x0009e20000000800 */
[----:B------:R-:W-:-:S03]  /*2740*/  IMAD.IADD R12, R3, 0x1, R12 ;  /* 0x00000001030c7824 */ /* 0x000fc600078e020c */
[----:B------:R4:W-:Y:S01]  /*2750*/  STS [R0+0x1400], R75 ;  /* 0x0014004b00007388 */ /* 0x0009e20000000800 */
[----:B-1----:R-:W-:-:S03]  /*2760*/  IMAD.IADD R9, R3, 0x1, R76 ;  /* 0x0000000103097824 */ /* 0x002fc600078e024c */
[----:B------:R4:W-:Y:S01]  /*2770*/  STS [R0+0x1c00], R5 ;  /* 0x001c000500007388 */ /* 0x0009e20000000800 */
[----:B---3--:R-:W-:-:S03]  /*2780*/  IMAD.IADD R11, R3, 0x1, R74 ;  /* 0x00000001030b7824 */ /* 0x008fc600078e024a */
[----:B------:R4:W-:Y:S01]  /*2790*/  STS [R0+0x2000], R12 ;  /* 0x0020000c00007388 */ /* 0x0009e20000000800 */
[----:B0-----:R-:W-:-:S03]  /*27a0*/  IMAD.IADD R13, R3, 0x1, R14 ;  /* 0x00000001030d7824 */ /* 0x001fc600078e020e */
[----:B------:R4:W-:Y:S01]  /*27b0*/  STS [R0+0x2400], R9 ;  /* 0x0024000900007388 */ /* 0x0009e20000000800 */
[----:B--2---:R-:W-:-:S03]  /*27c0*/  IMAD.IADD R77, R3, 0x1, R10 ;  /* 0x00000001034d7824 */ /* 0x004fc600078e020a */
[----:B------:R4:W-:Y:S04]  /*27d0*/  STS [R0+0x2800], R11 ;  /* 0x0028000b00007388 */ /* 0x0009e80000000800 */
[----:B------:R4:W-:Y:S04]  /*27e0*/  STS [R0+0x1800], R77 ;  /* 0x0018004d00007388 */ /* 0x0009e80000000800 */
[----:B------:R4:W-:Y:S02]  /*27f0*/  STS [R0+0x2c00], R13 ;  /* 0x002c000d00007388 */ /* 0x0009e40000000800 */
.L_x_430:
[----:B------:R-:W-:Y:S05]  /*2800*/  BSYNC.RECONVERGENT B0 ;  /* 0x0000000000007941 */ /* 0x000fea0003800200 */
.L_x_429:
[----:B------:R-:W-:Y:S01]  /*2810*/  BAR.SYNC.DEFER_BLOCKING 0x0 ;  /* 0x0000000000007b1d */ /* 0x000fe20000010000 */
[----:B------:R-:W-:-:S05]  /*2820*/  R2P PR, R51, 0x7f ;  /* 0x0000007f33007804 */ /* 0x000fca0000000000 */
[----:B------:R-:W-:Y:S01]  /*2830*/  BSSY.RECONVERGENT B0, `(.L_x_431) ;  /* 0x0000022000007945 */ /* 0x000fe20003800200 */
[----:B------:R-:W0:Y:S07]  /*2840*/  S2R R4, SR_LANEID ;  /* 0x0000000000047919 */ /* 0x000e2e0000000000 */
[----:B------:R-:W-:Y:S02]  /*2850*/  VOTE.ANY R2, PT, P0 ;  /* 0x0000000000027806 */ /* 0x000fe400000e0100 */
[----:B----4-:R-:W-:-:S02]  /*2860*/  VOTE.ANY R5, PT, P1 ;  /* 0x0000000000057806 */ /* 0x010fc400008e0100 */
[----:B------:R-:W-:Y:S02]  /*2870*/  @!P0 LOP3.LUT R2, RZ, R2, RZ, 0x33, !PT ;  /* 0x00000002ff028212 */ /* 0x000fe400078e33ff */
[----:B-1----:R-:W-:Y:S02]  /*2880*/  VOTE.ANY R7, PT, P2 ;  /* 0x0000000000077806 */ /* 0x002fe400010e0100 */
[----:B------:R-:W-:Y:S02]  /*2890*/  @!P1 LOP3.LUT R5, RZ, R5, RZ, 0x33, !PT ;  /* 0x00000005ff059212 */ /* 0x000fe400078e33ff */
[----:B------:R-:W-:Y:S02]  /*28a0*/  VOTE.ANY R9, PT, P3 ;  /* 0x0000000000097806 */ /* 0x000fe400018e0100 */
[----:B------:R-:W-:Y:S02]  /*28b0*/  @!P2 LOP3.LUT R7, RZ, R7, RZ, 0x33, !PT ;  /* 0x00000007ff07a212 */ /* 0x000fe400078e33ff */
[----:B------:R-:W-:-:S02]  /*28c0*/  LOP3.LUT R2, R5, R2, RZ, 0xc0, !PT ;  /* 0x0000000205027212 */ /* 0x000fc400078ec0ff */
[----:B------:R-:W-:Y:S02]  /*28d0*/  @!P3 LOP3.LUT R9, RZ, R9, RZ, 0x33, !PT ;  /* 0x00000009ff09b212 */ /* 0x000fe400078e33ff */
[----:B------:R-:W-:Y:S02]  /*28e0*/  LOP3.LUT R2, R7, R2, RZ, 0xc0, !PT ;  /* 0x0000000207027212 */ /* 0x000fe400078ec0ff */
[----:B------:R-:W-:Y:S02]  /*28f0*/  VOTE.ANY R5, PT, P4 ;  /* 0x0000000000057806 */ /* 0x000fe400020e0100 */
[----:B------:R-:W-:Y:S02]  /*2900*/  LOP3.LUT R2, R9, R2, RZ, 0xc0, !PT ;  /* 0x0000000209027212 */ /* 0x000fe400078ec0ff */
[----:B------:R-:W-:Y:S02]  /*2910*/  @!P4 LOP3.LUT R5, RZ, R5, RZ, 0x33, !PT ;  /* 0x00000005ff05c212 */ /* 0x000fe400078e33ff */
[----:B------:R-:W-:-:S02]  /*2920*/  VOTE.ANY R7, PT, P5 ;  /* 0x0000000000077806 */ /* 0x000fc400028e0100 */
[----:B------:R-:W-:Y:S02]  /*2930*/  LOP3.LUT R2, R5, R2, RZ, 0xc0, !PT ;  /* 0x0000000205027212 */ /* 0x000fe400078ec0ff */
[----:B------:R-:W-:Y:S02]  /*2940*/  LOP3.LUT P0, RZ, R51, 0x80, RZ, 0xc0, !PT ;  /* 0x0000008033ff7812 */ /* 0x000fe4000780c0ff */
[----:B------:R-:W-:Y:S02]  /*2950*/  @!P5 LOP3.LUT R7, RZ, R7, RZ, 0x33, !PT ;  /* 0x00000007ff07d212 */ /* 0x000fe400078e33ff */
[----:B------:R-:W-:Y:S02]  /*2960*/  VOTE.ANY R6, PT, P6 ;  /* 0x0000000000067806 */ /* 0x000fe400030e0100 */
[----:B------:R-:W-:Y:S02]  /*2970*/  LOP3.LUT R7, R7, R2, RZ, 0xc0, !PT ;  /* 0x0000000207077212 */ /* 0x000fe400078ec0ff */
[----:B------:R-:W1:Y:S01]  /*2980*/  S2R R2, SR_LEMASK ;  /* 0x0000000000027919 */ /* 0x000e620000003a00 */
[----:B------:R-:W-:-:S04]  /*2990*/  @!P6 LOP3.LUT R6, RZ, R6, RZ, 0x33, !PT ;  /* 0x00000006ff06e212 */ /* 0x000fc800078e33ff */
[----:B------:R-:W-:Y:S02]  /*29a0*/  VOTE.ANY R8, PT, P0 ;  /* 0x0000000000087806 */ /* 0x000fe400000e0100 */
[----:B------:R-:W-:Y:S02]  /*29b0*/  LOP3.LUT R7, R6, R7, RZ, 0xc0, !PT ;  /* 0x0000000706077212 */ /* 0x000fe400078ec0ff */
[----:B------:R-:W-:-:S04]  /*29c0*/  @!P0 LOP3.LUT R8, RZ, R8, RZ, 0x33, !PT ;  /* 0x00000008ff088212 */ /* 0x000fc800078e33ff */
[----:B------:R-:W-:Y:S01]  /*29d0*/  LOP3.LUT R9, R8, R7, RZ, 0xc0, !PT ;  /* 0x0000000708097212 */ /* 0x000fe200078ec0ff */
[----:B------:R-:W-:-:S03]  /*29e0*/  IMAD.MOV.U32 R8, RZ, RZ, RZ ;  /* 0x000000ffff087224 */ /* 0x000fc600078e00ff */
[----:B------:R-:W0:Y:S01]  /*29f0*/  FLO.U32 R7, R9 ;  /* 0x0000000900077300 */ /* 0x000e2200000e0000 */
[----:B-1----:R-:W-:Y:S02]  /*2a00*/  LOP3.LUT R5, R2, R9, RZ, 0xc0, !PT ;  /* 0x0000000902057212 */ /* 0x002fe400078ec0ff */
[----:B0-----:R-:W-:-:S05]  /*2a10*/  ISETP.NE.AND P0, PT, R4, R7, PT ;  /* 0x000000070400720c */ /* 0x001fca0003f05270 */
[----:B------:R-:W0:Y:S08]  /*2a20*/  POPC R5, R5 ;  /* 0x0000000500057309 */ /* 0x000e300000000000 */
[----:B------:R-:W-:Y:S05]  /*2a30*/  @P0 BRA `(.L_x_432) ;  /* 0x0000000000040947 */ /* 0x000fea0003800000 */
[----:B0-----:R1:W2:Y:S02]  /*2a40*/  ATOMS.ADD R8, [R30], R5 ;  /* 0x000000051e08738c */ /* 0x0012a40000000000 */
.L_x_432:
[----:B------:R-:W-:Y:S05]  /*2a50*/  BSYNC.RECONVERGENT B0 ;  /* 0x0000000000007941 */ /* 0x000fea0003800200 */
.L_x_431:
[----:B------:R-:W3:Y:S01]  /*2a60*/  LDCU UR5, c[0x0][0x3c4] ;  /* 0x00007880ff0577ac */ /* 0x000ee20008000800 */
[----:B--2---:R2:W4:Y:S01]  /*2a70*/  SHFL.IDX PT, R8, R8, R7, 0x1f ;  /* 0x00001f0708087589 */ /* 0x00452200000e0000 */
[----:B------:R-:W-:Y:S01]  /*2a80*/  BSSY.RECONVERGENT B0, `(.L_x_433) ;  /* 0x0000023000007945 */ /* 0x000fe20003800200 */
[----:B------:R-:W-:Y:S01]  /*2a90*/  IMAD.MOV.U32 R12, RZ, RZ, RZ ;  /* 0x000000ffff0c7224 */ /* 0x000fe200078e00ff */
[----:B---3--:R-:W-:-:S04]  /*2aa0*/  SHF.R.U32.HI R6, RZ, UR5, R70 ;  /* 0x00000005ff067c19 */ /* 0x008fc80008011646 */
[----:B------:R-:W-:-:S04]  /*2ab0*/  LOP3.LUT R10, R6, UR4, RZ, 0x30, !PT ;  /* 0x00000004060a7c12 */ /* 0x000fc8000f8e30ff */
[----:B------:R-:W-:-:S13]  /*2ac0*/  R2P PR, R10, 0x7f ;  /* 0x0000007f0a007804 */ /* 0x000fda0000000000 */
[----:B------:R-:W-:Y:S02]  /*2ad0*/  VOTE.ANY R6, PT, P0 ;  /* 0x0000000000067806 */ /* 0x000fe400000e0100 */
[----:B------:R-:W-:Y:S02]  /*2ae0*/  VOTE.ANY R9, PT, P1 ;  /* 0x0000000000097806 */ /* 0x000fe400008e0100 */
[----:B------:R-:W-:Y:S02]  /*2af0*/  @!P0 LOP3.LUT R6, RZ, R6, RZ, 0x33, !PT ;  /* 0x00000006ff068212 */ /* 0x000fe400078e33ff */
[----:B------:R-:W-:Y:S02]  /*2b00*/  @!P1 LOP3.LUT R9, RZ, R9, RZ, 0x33, !PT ;  /* 0x00000009ff099212 */ /* 0x000fe400078e33ff */
[----:B------:R-:W-:Y:S02]  /*2b10*/  VOTE.ANY R11, PT, P2 ;  /* 0x00000000000b7806 */ /* 0x000fe400010e0100 */
[----:B------:R-:W-:-:S02]  /*2b20*/  LOP3.LUT R6, R9, R6, RZ, 0xc0, !PT ;  /* 0x0000000609067212 */ /* 0x000fc400078ec0ff */
[----:B------:R-:W-:Y:S02]  /*2b30*/  @!P2 LOP3.LUT R11, RZ, R11, RZ, 0x33, !PT ;  /* 0x0000000bff0ba212 */ /* 0x000fe400078e33ff */
[----:B------:R-:W-:Y:S02]  /*2b40*/  VOTE.ANY R9, PT, P3 ;  /* 0x0000000000097806 */ /* 0x000fe400018e0100 */
[----:B------:R-:W-:Y:S02]  /*2b50*/  LOP3.LUT R6, R11, R6, RZ, 0xc0, !PT ;  /* 0x000000060b067212 */ /* 0x000fe400078ec0ff */
[----:B------:R-:W-:Y:S02]  /*2b60*/  @!P3 LOP3.LUT R9, RZ, R9, RZ, 0x33, !PT ;  /* 0x00000009ff09b212 */ /* 0x000fe400078e33ff */
[----:B------:R-:W-:Y:S02]  /*2b70*/  LOP3.LUT P0, RZ, R10, 0x80, RZ, 0xc0, !PT ;  /* 0x000000800aff7812 */ /* 0x000fe4000780c0ff */
[----:B------:R-:W-:-:S02]  /*2b80*/  VOTE.ANY R11, PT, P4 ;  /* 0x00000000000b7806 */ /* 0x000fc400020e0100 */
[----:B------:R-:W-:Y:S02]  /*2b90*/  LOP3.LUT R6, R9, R6, RZ, 0xc0, !PT ;  /* 0x0000000609067212 */ /* 0x000fe400078ec0ff */
[----:B------:R-:W-:Y:S02]  /*2ba0*/  VOTE.ANY R9, PT, P5 ;  /* 0x0000000000097806 */ /* 0x000fe400028e0100 */
[----:B------:R-:W-:Y:S02]  /*2bb0*/  @!P4 LOP3.LUT R11, RZ, R11, RZ, 0x33, !PT ;  /* 0x0000000bff0bc212 */ /* 0x000fe400078e33ff */
[----:B------:R-:W-:Y:S02]  /*2bc0*/  @!P5 LOP3.LUT R9, RZ, R9, RZ, 0x33, !PT ;  /* 0x00000009ff09d212 */ /* 0x000fe400078e33ff */
[----:B------:R-:W-:Y:S02]  /*2bd0*/  LOP3.LUT R6, R11, R6, RZ, 0xc0, !PT ;  /* 0x000000060b067212 */ /* 0x000fe400078ec0ff */
[----:B------:R-:W-:-:S02]  /*2be0*/  VOTE.ANY R11, PT, P6 ;  /* 0x00000000000b7806 */ /* 0x000fc400030e0100 */
[----:B------:R-:W-:Y:S02]  /*2bf0*/  LOP3.LUT R6, R9, R6, RZ, 0xc0, !PT ;  /* 0x0000000609067212 */ /* 0x000fe400078ec0ff */
[----:B------:R-:W-:Y:S02]  /*2c00*/  VOTE.ANY R9, PT, P0 ;  /* 0x0000000000097806 */ /* 0x000fe400000e0100 */
[----:B------:R-:W-:Y:S02]  /*2c10*/  @!P6 LOP3.LUT R11, RZ, R11, RZ, 0x33, !PT ;  /* 0x0000000bff0be212 */ /* 0x000fe400078e33ff */
[----:B------:R-:W-:Y:S02]  /*2c20*/  @!P0 LOP3.LUT R9, RZ, R9, RZ, 0x33, !PT ;  /* 0x00000009ff098212 */ /* 0x000fe400078e33ff */
[----:B------:R-:W-:-:S04]  /*2c30*/  LOP3.LUT R6, R11, R6, RZ, 0xc0, !PT ;  /* 0x000000060b067212 */ /* 0x000fc800078ec0ff */
[----:B------:R-:W-:-:S04]  /*2c40*/  LOP3.LUT R11, R9, R6, RZ, 0xc0, !PT ;  /* 0x00000006090b7212 */ /* 0x000fc800078ec0ff */
[----:B------:R-:W3:Y:S01]  /*2c50*/  FLO.U32 R9, R11 ;  /* 0x0000000b00097300 */ /* 0x000ee200000e0000 */
[----:B------:R-:W-:-:S07]  /*2c60*/  LOP3.LUT R6, R2, R11, RZ, 0xc0, !PT ;  /* 0x0000000b02067212 */ /* 0x000fce00078ec0ff */
[----:B------:R-:W0:Y:S01]  /*2c70*/  POPC R6, R6 ;  /* 0x0000000600067309 */ /* 0x000e220000000000 */
[----:B---3--:R-:W-:-:S13]  /*2c80*/  ISETP.NE.AND P0, PT, R4, R9, PT ;  /* 0x000000090400720c */ /* 0x008fda0003f05270 */
[----:B0-2-4-:R-:W-:Y:S05]  /*2c90*/  @P0 BRA `(.L_x_434) ;  /* 0x0000000000040947 */ /* 0x015fea0003800000 */
[----:B------:R0:W2:Y:S02]  /*2ca0*/  ATOMS.ADD R12, [R31], R6 ;  /* 0x000000061f0c738c */ /* 0x0000a40000000000 */
.L_x_434:
[----:B------:R-:W-:Y:S05]  /*2cb0*/  BSYNC.RECONVERGENT B0 ;  /* 0x0000000000007941 */ /* 0x000fea0003800200 */
.L_x_433:
[----:B------:R-:W-:Y:S01]  /*2cc0*/  R2P PR, R50, 0x7f ;  /* 0x0000007f32007804 */ /* 0x000fe20000000000 */
[----:B------:R-:W-:-:S12]  /*2cd0*/  BSSY.RECONVERGENT B0, `(.L_x_435) ;  /* 0x0000021000007945 */ /* 0x000fd80003800200 */
        /* <DEDUP_REMOVED lines=22> */
[----:B------:R-:W-:Y:S01]  /*2e40*/  LOP3.LUT R7, R14, R7, RZ, 0xc0, !PT ;  /* 0x000000070e077212 */ /* 0x000fe200078ec0ff */
[----:B------:R-:W-:-:S03]  /*2e50*/  IMAD.MOV.U32 R14, RZ, RZ, RZ ;  /* 0x000000ffff0e7224 */ /* 0x000fc600078e00ff */
[----:B------:R-:W-:Y:S02]  /*2e60*/  LOP3.LUT R13, R10, R7, RZ, 0xc0, !PT ;  /* 0x000000070a0d7212 */ /* 0x000fe400078ec0ff */
[----:B--2---:R2:W3:Y:S02]  /*2e70*/  SHFL.IDX PT, R7, R12, R9, 0x1f ;  /* 0x00001f090c077589 */ /* 0x0044e400000e0000 */
[----:B------:R-:W4:Y:S01]  /*2e80*/  FLO.U32 R11, R13 ;  /* 0x0000000d000b7300 */ /* 0x000f2200000e0000 */
[----:B------:R-:W-:-:S07]  /*2e90*/  LOP3.LUT R10, R2, R13, RZ, 0xc0, !PT ;  /* 0x0000000d020a7212 */ /* 0x000fce00078ec0ff */
[----:B------:R-:W0:Y:S01]  /*2ea0*/  POPC R10, R10 ;  /* 0x0000000a000a7309 */ /* 0x000e220000000000 */
[----:B----4-:R-:W-:-:S13]  /*2eb0*/  ISETP.NE.AND P0, PT, R4, R11, PT ;  /* 0x0000000b0400720c */ /* 0x010fda0003f05270 */
[----:B0-23--:R-:W-:Y:S05]  /*2ec0*/  @P0 BRA `(.L_x_436) ;  /* 0x0000000000040947 */ /* 0x00dfea0003800000 */
[----:B------:R0:W2:Y:S02]  /*2ed0*/  ATOMS.ADD R14, [R29], R10 ;  /* 0x0000000a1d0e738c */ /* 0x0000a40000000000 */
.L_x_436:
[----:B------:R-:W-:Y:S05]  /*2ee0*/  BSYNC.RECONVERGENT B0 ;  /* 0x0000000000007941 */ /* 0x000fea0003800200 */
.L_x_435:
[----:B------:R-:W-:Y:S01]  /*2ef0*/  R2P PR, R49, 0x7f ;  /* 0x0000007f31007804 */ /* 0x000fe20000000000 */
[----:B--2---:R2:W3:Y:S01]  /*2f00*/  SHFL.IDX PT, R11, R14, R11, 0x1f ;  /* 0x00001f0b0e0b7589 */ /* 0x0044e200000e0000 */
[----:B------:R-:W-:Y:S11]  /*2f10*/  BSSY.RECONVERGENT B0, `(.L_x_437) ;  /* 0x0000020000007945 */ /* 0x000ff60003800200 */
[----:B------:R-:W-:-:S02]  /*2f20*/  VOTE.ANY R9, PT, P0 ;  /* 0x0000000000097806 */ /* 0x000fc400000e0100 */
[----:B------:R-:W-:Y:S02]  /*2f30*/  VOTE.ANY R12, PT, P1 ;  /* 0x00000000000c7806 */ /* 0x000fe400008e0100 */
[----:B------:R-:W-:Y:S02]  /*2f40*/  @!P0 LOP3.LUT R9, RZ, R9, RZ, 0x33, !PT ;  /* 0x00000009ff098212 */ /* 0x000fe400078e33ff */
[----:B------:R-:W-:Y:S02]  /*2f50*/  @!P1 LOP3.LUT R12, RZ, R12, RZ, 0x33, !PT ;  /* 0x0000000cff0c9212 */ /* 0x000fe400078e33ff */
[----:B-1----:R-:W-:Y:S02]  /*2f60*/  VOTE.ANY R30, PT, P2 ;  /* 0x00000000001e7806 */ /* 0x002fe400010e0100 */
[----:B------:R-:W-:Y:S02]  /*2f70*/  LOP3.LUT R9, R12, R9, RZ, 0xc0, !PT ;  /* 0x000000090c097212 */ /* 0x000fe400078ec0ff */
[----:B------:R-:W-:-:S02]  /*2f80*/  @!P2 LOP3.LUT R30, RZ, R30, RZ, 0x33, !PT ;  /* 0x0000001eff1ea212 */ /* 0x000fc400078e33ff */
[----:B------:R-:W-:Y:S02]  /*2f90*/  VOTE.ANY R12, PT, P3 ;  /* 0x00000000000c7806 */ /* 0x000fe400018e0100 */
[----:B------:R-:W-:Y:S02]  /*2fa0*/  LOP3.LUT R9, R30, R9, RZ, 0xc0, !PT ;  /* 0x000000091e097212 */ /* 0x000fe400078ec0ff */
[----:B------:R-:W-:Y:S02]  /*2fb0*/  @!P3 LOP3.LUT R12, RZ, R12, RZ, 0x33, !PT ;  /* 0x0000000cff0cb212 */ /* 0x000fe400078e33ff */
[----:B------:R-:W-:Y:S02]  /*2fc0*/  LOP3.LUT P0, RZ, R49, 0x80, RZ, 0xc0, !PT ;  /* 0x0000008031ff7812 */ /* 0x000fe4000780c0ff */
[----:B------:R-:W-:Y:S02]  /*2fd0*/  VOTE.ANY R30, PT, P4 ;  /* 0x00000000001e7806 */ /* 0x000fe400020e0100 */
[----:B------:R-:W-:-:S02]  /*2fe0*/  LOP3.LUT R9, R12, R9, RZ, 0xc0, !PT ;  /* 0x000000090c097212 */ /* 0x000fc400078ec0ff */
[----:B------:R-:W-:Y:S02]  /*2ff0*/  VOTE.ANY R12, PT, P5 ;  /* 0x00000000000c7806 */ /* 0x000fe400028e0100 */
[----:B------:R-:W-:Y:S02]  /*3000*/  @!P4 LOP3.LUT R30, RZ, R30, RZ, 0x33, !PT ;  /* 0x0000001eff1ec212 */ /* 0x000fe400078e33ff */
[----:B------:R-:W-:Y:S02]  /*3010*/  @!P5 LOP3.LUT R12, RZ, R12, RZ, 0x33, !PT ;  /* 0x0000000cff0cd212 */ /* 0x000fe400078e33ff */
[----:B------:R-:W-:Y:S02]  /*3020*/  LOP3.LUT R9, R30, R9, RZ, 0xc0, !PT ;  /* 0x000000091e097212 */ /* 0x000fe400078ec0ff */
[----:B------:R-:W-:Y:S02]  /*3030*/  VOTE.ANY R30, PT, P6 ;  /* 0x00000000001e7806 */ /* 0x000fe400030e0100 */
[----:B------:R-:W-:-:S02]  /*3040*/  LOP3.LUT R9, R12, R9, RZ, 0xc0, !PT ;  /* 0x000000090c097212 */ /* 0x000fc400078ec0ff */
[----:B------:R-:W-:Y:S02]  /*3050*/  VOTE.ANY R12, PT, P0 ;  /* 0x00000000000c7806 */ /* 0x000fe400000e0100 */
[----:B------:R-:W-:Y:S02]  /*3060*/  @!P6 LOP3.LUT R30, RZ, R30, RZ, 0x33, !PT ;  /* 0x0000001eff1ee212 */ /* 0x000fe400078e33ff */
[----:B------:R-:W-:Y:S02]  /*3070*/  @!P0 LOP3.LUT R12, RZ, R12, RZ, 0x33, !PT ;  /* 0x0000000cff0c8212 */ /* 0x000fe400078e33ff */
[----:B------:R-:W-:Y:S01]  /*3080*/  LOP3.LUT R9, R30, R9, RZ, 0xc0, !PT ;  /* 0x000000091e097212 */ /* 0x000fe200078ec0ff */
[----:B------:R-:W-:-:S03]  /*3090*/  IMAD.MOV.U32 R30, RZ, RZ, RZ ;  /* 0x000000ffff1e7224 */ /* 0x000fc600078e00ff */
[----:B0-----:R-:W-:-:S04]  /*30a0*/  LOP3.LUT R29, R12, R9, RZ, 0xc0, !PT ;  /* 0x000000090c1d7212 */ /* 0x001fc800078ec0ff */
[----:B------:R-:W0:Y:S01]  /*30b0*/  FLO.U32 R13, R29 ;  /* 0x0000001d000d7300 */ /* 0x000e2200000e0000 */
[----:B------:R-:W-:-:S07]  /*30c0*/  LOP3.LUT R9, R2, R29, RZ, 0xc0, !PT ;  /* 0x0000001d02097212 */ /* 0x000fce00078ec0ff */
[----:B------:R-:W1:Y:S01]  /*30d0*/  POPC R9, R9 ;  /* 0x0000000900097309 */ /* 0x000e620000000000 */
[----:B0-----:R-:W-:-:S13]  /*30e0*/  ISETP.NE.AND P0, PT, R4, R13, PT ;  /* 0x0000000d0400720c */ /* 0x001fda0003f05270 */
[----:B-123--:R-:W-:Y:S05]  /*30f0*/  @P0 BRA `(.L_x_438) ;  /* 0x0000000000040947 */ /* 0x00efea0003800000 */
[----:B------:R0:W1:Y:S02]  /*3100*/  ATOMS.ADD R30, [R28], R9 ;  /* 0x000000091c1e738c */ /* 0x0000640000000000 */
.L_x_438:
[----:B------:R-:W-:Y:S05]  /*3110*/  BSYNC.RECONVERGENT B0 ;  /* 0x0000000000007941 */ /* 0x000fea0003800200 */
.L_x_437:
[----:B------:R-:W-:Y:S01]  /*3120*/  R2P PR, R48, 0x7f ;  /* 0x0000007f30007804 */ /* 0x000fe20000000000 */
[----:B-1----:R1:W2:Y:S01]  /*3130*/  SHFL.IDX PT, R14, R30, R13, 0x1f ;  /* 0x00001f0d1e0e7589 */ /* 0x0022a200000e0000 */
[----:B------:R-:W-:Y:S01]  /*3140*/  BSSY.RECONVERGENT B0, `(.L_x_439) ;  /* 0x0000020000007945 */ /* 0x000fe20003800200 */
[----:B0-----:R-:W-:-:S10]  /*3150*/  IMAD.MOV.U32 R28, RZ, RZ, RZ ;  /* 0x000000ffff1c7224 */ /* 0x001fd400078e00ff */
        /* <DEDUP_REMOVED lines=24> */
[----:B------:R-:W0:Y:S01]  /*32e0*/  FLO.U32 R29, R31 ;  /* 0x0000001f001d7300 */ /* 0x000e2200000e0000 */
[----:B------:R-:W-:-:S07]  /*32f0*/  LOP3.LUT R12, R2, R31, RZ, 0xc0, !PT ;  /* 0x0000001f020c7212 */ /* 0x000fce00078ec0ff */
[----:B------:R-:W3:Y:S01]  /*3300*/  POPC R12, R12 ;  /* 0x0000000c000c7309 */ /* 0x000ee20000000000 */
[----:B0-----:R-:W-:-:S13]  /*3310*/  ISETP.NE.AND P0, PT, R4, R29, PT ;  /* 0x0000001d0400720c */ /* 0x001fda0003f05270 */
[----:B-123--:R-:W-:Y:S05]  /*3320*/  @P0 BRA `(.L_x_440) ;  /* 0x0000000000040947 */ /* 0x00efea0003800000 */
[----:B------:R0:W1:Y:S02]  /*3330*/  ATOMS.ADD R28, [R27], R12 ;  /* 0x0000000c1b1c738c */ /* 0x0000640000000000 */
.L_x_440:
[----:B------:R-:W-:Y:S05]  /*3340*/  BSYNC.RECONVERGENT B0 ;  /* 0x0000000000007941 */ /* 0x000fea0003800200 */
.L_x_439:
[----:B------:R-:W-:Y:S01]  /*3350*/  R2P PR, R47, 0x7f ;  /* 0x0000007f2f007804 */ /* 0x000fe20000000000 */
[----:B01----:R0:W1:Y:S01]  /*3360*/  SHFL.IDX PT, R27, R28, R29, 0x1f ;  /* 0x00001f1d1c1b7589 */ /* 0x00306200000e0000 */
[----:B------:R-:W-:Y:S11]  /*3370*/  BSSY.RECONVERGENT B0, `(.L_x_441) ;  /* 0x0000020000007945 */ /* 0x000ff60003800200 */
[----:B------:R-:W-:-:S02]  /*3380*/  VOTE.ANY R13, PT, P0 ;  /* 0x00000000000d7806 */ /* 0x000fc400000e0100 */
[----:B------:R-:W-:Y:S02]  /*3390*/  VOTE.ANY R30, PT, P1 ;  /* 0x00000000001e7806 */ /* 0x000fe400008e0100 */
[----:B------:R-:W-:Y:S02]  /*33a0*/  @!P0 LOP3.LUT R13, RZ, R13, RZ, 0x33, !PT ;  /* 0x0000000dff0d8212 */ /* 0x000fe400078e33ff */
[----:B------:R-:W-:Y:S02]  /*33b0*/  @!P1 LOP3.LUT R30, RZ, R30, RZ, 0x33, !PT ;  /* 0x0000001eff1e9212 */ /* 0x000fe400078e33ff */
[----:B------:R-:W-:Y:S02]  /*33c0*/  VOTE.ANY R48, PT, P2 ;  /* 0x0000000000307806 */ /* 0x000fe400010e0100 */
        /* <DEDUP_REMOVED lines=17> */
[----:B------:R-:W-:-:S04]  /*34e0*/  LOP3.LUT R13, R48, R13, RZ, 0xc0, !PT ;  /* 0x0000000d300d7212 */ /* 0x000fc800078ec0ff */
[----:B------:R-:W-:Y:S01]  /*34f0*/  LOP3.LUT R47, R30, R13, RZ, 0xc0, !PT ;  /* 0x0000000d1e2f7212 */ /* 0x000fe200078ec0ff */
[----:B------:R-:W-:-:S03]  /*3500*/  IMAD.MOV.U32 R30, RZ, RZ, RZ ;  /* 0x000000ffff1e7224 */ /* 0x000fc600078e00ff */
[----:B------:R-:W2:Y:S01]  /*3510*/  FLO.U32 R31, R47 ;  /* 0x0000002f001f7300 */ /* 0x000ea200000e0000 */
[----:B------:R-:W-:-:S07]  /*3520*/  LOP3.LUT R13, R2, R47, RZ, 0xc0, !PT ;  /* 0x0000002f020d7212 */ /* 0x000fce00078ec0ff */
[----:B------:R-:W3:Y:S01]  /*3530*/  POPC R13, R13 ;  /* 0x0000000d000d7309 */ /* 0x000ee20000000000 */
[----:B--2---:R-:W-:-:S13]  /*3540*/  ISETP.NE.AND P0, PT, R4, R31, PT ;  /* 0x0000001f0400720c */ /* 0x004fda0003f05270 */
[----:B01-3--:R-:W-:Y:S05]  /*3550*/  @P0 BRA `(.L_x_442) ;  /* 0x0000000000040947 */ /* 0x00bfea0003800000 */
[----:B------:R0:W1:Y:S02]  /*3560*/  ATOMS.ADD R30, [R26], R13 ;  /* 0x0000000d1a1e738c */ /* 0x0000640000000000 */
.L_x_442:
[----:B------:R-:W-:Y:S05]  /*3570*/  BSYNC.RECONVERGENT B0 ;  /* 0x0000000000007941 */ /* 0x000fea0003800200 */
.L_x_441:
[----:B------:R-:W-:Y:S01]  /*3580*/  R2P PR, R46, 0x7f ;  /* 0x0000007f2e007804 */ /* 0x000fe20000000000 */
[----:B-1----:R1:W2:Y:S01]  /*3590*/  SHFL.IDX PT, R28, R30, R31, 0x1f ;  /* 0x00001f1f1e1c7589 */ /* 0x0022a200000e0000 */
[----:B------:R-:W-:Y:S11]  /*35a0*/  BSSY.RECONVERGENT B0, `(.L_x_443) ;  /* 0x0000020000007945 */ /* 0x000ff60003800200 */
[----:B0-----:R-:W-:-:S02]  /*35b0*/  VOTE.ANY R26, PT, P0 ;  /* 0x00000000001a7806 */ /* 0x001fc400000e0100 */
        /* <DEDUP_REMOVED lines=9> */
[----:B------:R-:W-:Y:S01]  /*3650*/  LOP3.LUT P0, RZ, R46, 0x80, RZ, 0xc0, !PT ;  /* 0x000000802eff7812 */ /* 0x000fe2000780c0ff */
[----:B------:R-:W-:Y:S01]  /*3660*/  IMAD.MOV.U32 R46, RZ, RZ, RZ ;  /* 0x000000ffff2e7224 */ /* 0x000fe200078e00ff */
        /* <DEDUP_REMOVED lines=19> */
.L_x_444:
[----:B------:R-:W-:Y:S05]  /*37a0*/  BSYNC.RECONVERGENT B0 ;  /* 0x0000000000007941 */ /* 0x000fea0003800200 */
.L_x_443:
        /* <DEDUP_REMOVED lines=27> */
[----:B------:R-:W-:-:S04]  /*3960*/  LOP3.LUT R45, R30, R25, RZ, 0xc0, !PT ;  /* 0x000000191e2d7212 */ /* 0x000fc800078ec0ff */
[----:B------:R-:W0:Y:S01]  /*3970*/  FLO.U32 R31, R45 ;  /* 0x0000002d001f7300 */ /* 0x000e2200000e0000 */
[----:B------:R-:W-:-:S07]  /*3980*/  LOP3.LUT R25, R2, R45, RZ, 0xc0, !PT ;  /* 0x0000002d02197212 */ /* 0x000fce00078ec0ff */
[----:B------:R-:W3:Y:S01]  /*3990*/  POPC R25, R25 ;  /* 0x0000001900197309 */ /* 0x000ee20000000000 */
[----:B0-----:R-:W-:-:S13]  /*39a0*/  ISETP.NE.AND P0, PT, R4, R31, PT ;  /* 0x0000001f0400720c */ /* 0x001fda0003f05270 */
[----:B-123--:R-:W-:Y:S05]  /*39b0*/  @P0 BRA `(.L_x_446) ;  /* 0x0000000000080947 */ /* 0x00efea0003800000 */
[----:B------:R-:W2:Y:S04]  /*39c0*/  LDL.LU R47, [R1+0x4] ;  /* 0x00000400012f7983 */ /* 0x000ea80000300800 */
[----:B--2---:R0:W1:Y:S02]  /*39d0*/  ATOMS.ADD R48, [R47], R25 ;  /* 0x000000192f30738c */ /* 0x0040640000000000 */
.L_x_446:
[----:B------:R-:W-:Y:S05]  /*39e0*/  BSYNC.RECONVERGENT B0 ;  /* 0x0000000000007941 */ /* 0x000fea0003800200 */
.L_x_445:
[----:B------:R-:W-:Y:S01]  /*39f0*/  R2P PR, R44, 0x7f ;  /* 0x0000007f2c007804 */ /* 0x000fe20000000000 */
[----:B------:R-:W-:Y:S01]  /*3a00*/  BSSY.RECONVERGENT B0, `(.L_x_447) ;  /* 0x0000022000007945 */ /* 0x000fe20003800200 */
[----:B------:R-:W-:-:S11]  /*3a10*/  IMAD.MOV.U32 R46, RZ, RZ, RZ ;  /* 0x000000ffff2e7224 */ /* 0x000fd600078e00ff */
[----:B------:R-:W-:Y:S02]  /*3a20*/  VOTE.ANY R30, PT, P0 ;  /* 0x00000000001e7806 */ /* 0x000fe400000e0100 */
[----:B------:R-:W-:Y:S02]  /*3a30*/  VOTE.ANY R45, PT, P1 ;  /* 0x00000000002d7806 */ /* 0x000fe400008e0100 */
[----:B------:R-:W-:Y:S02]  /*3a40*/  @!P0 LOP3.LUT R30, RZ, R30, RZ, 0x33, !PT ;  /* 0x0000001eff1e8212 */ /* 0x000fe400078e33ff */
[----:B------:R-:W-:Y:S02]  /*3a50*/  @!P1 LOP3.LUT R45, RZ, R45, RZ, 0x33, !PT ;  /* 0x0000002dff2d9212 */ /* 0x000fe400078e33ff */
[----:B0-----:R-:W-:Y:S02]  /*3a60*/  VOTE.ANY R47, PT, P2 ;  /* 0x00000000002f7806 */ /* 0x001fe400010e0100 */
[----:B------:R-:W-:-:S02]  /*3a70*/  LOP3.LUT R30, R45, R30, RZ, 0xc0, !PT ;  /* 0x0000001e2d1e7212 */ /* 0x000fc400078ec0ff */
[----:B------:R-:W-:Y:S02]  /*3a80*/  @!P2 LOP3.LUT R47, RZ, R47, RZ, 0x33, !PT ;  /* 0x0000002fff2fa212 */ /* 0x000fe400078e33ff */
[----:B------:R-:W-:Y:S02]  /*3a90*/  VOTE.ANY R45, PT, P3 ;  /* 0x00000000002d7806 */ /* 0x000fe400018e0100 */
[----:B------:R-:W-:Y:S02]  /*3aa0*/  LOP3.LUT R30, R47, R30, RZ, 0xc0, !PT ;  /* 0x0000001e2f1e7212 */ /* 0x000fe400078ec0ff */
[----:B------:R-:W-:Y:S02]  /*3ab0*/  @!P3 LOP3.LUT R45, RZ, R45, RZ, 0x33, !PT ;  /* 0x0000002dff2db212 */ /* 0x000fe400078e33ff */
[----:B------:R-:W-:Y:S02]  /*3ac0*/  LOP3.LUT P0, RZ, R44, 0x80, RZ, 0xc0, !PT ;  /* 0x000000802cff7812 */ /* 0x000fe4000780c0ff */
[----:B------:R-:W-:Y:S01]  /*3ad0*/  VOTE.ANY R47, PT, P4 ;  /* 0x00000000002f7806 */ /* 0x000fe200020e0100 */
[----:B-1----:R0:W1:Y:S01]  /*3ae0*/  SHFL.IDX PT, R44, R48, R31, 0x1f ;  /* 0x00001f1f302c7589 */ /* 0x00206200000e0000 */
        /* <DEDUP_REMOVED lines=12> */
[----:B------:R-:W2:Y:S01]  /*3bb0*/  FLO.U32 R45, R47 ;  /* 0x0000002f002d7300 */ /* 0x000ea200000e0000 */
[----:B------:R-:W-:-:S07]  /*3bc0*/  LOP3.LUT R30, R2, R47, RZ, 0xc0, !PT ;  /* 0x0000002f021e7212 */ /* 0x000fce00078ec0ff */
[----:B------:R-:W3:Y:S01]  /*3bd0*/  POPC R30, R30 ;  /* 0x0000001e001e7309 */ /* 0x000ee20000000000 */
[----:B--2---:R-:W-:-:S13]  /*3be0*/  ISETP.NE.AND P0, PT, R4, R45, PT ;  /* 0x0000002d0400720c */ /* 0x004fda0003f05270 */
[----:B01-3--:R-:W-:Y:S05]  /*3bf0*/  @P0 BRA `(.L_x_448) ;  /* 0x0000000000080947 */ /* 0x00bfea0003800000 */
[----:B------:R-:W2:Y:S04]  /*3c00*/  LDL.LU R49, [R1] ;  /* 0x0000000001317983 */ /* 0x000ea80000300800 */
[----:B--2---:R0:W1:Y:S02]  /*3c10*/  ATOMS.ADD R46, [R49], R30 ;  /* 0x0000001e312e738c */ /* 0x0040640000000000 */
.L_x_448:
[----:B------:R-:W-:Y:S05]  /*3c20*/  BSYNC.RECONVERGENT B0 ;  /* 0x0000000000007941 */ /* 0x000fea0003800200 */
.L_x_447:
        /* <DEDUP_REMOVED lines=13> */
[----:B------:R-:W-:Y:S01]  /*3d00*/  VOTE.ANY R50, PT, P4 ;  /* 0x0000000000327806 */ /* 0x000fe200020e0100 */
[----:B-1----:R1:W2:Y:S01]  /*3d10*/  SHFL.IDX PT, R43, R46, R45, 0x1f ;  /* 0x00001f2d2e2b7589 */ /* 0x0022a200000e0000 */
        /* <DEDUP_REMOVED lines=11> */
[----:B0-----:R-:W-:Y:S01]  /*3dd0*/  LOP3.LUT R49, R48, R31, RZ, 0xc0, !PT ;  /* 0x0000001f30317212 */ /* 0x001fe200078ec0ff */
[----:B------:R-:W-:-:S03]  /*3de0*/  IMAD.MOV.U32 R48, RZ, RZ, RZ ;  /* 0x000000ffff307224 */ /* 0x000fc600078e00ff */
[----:B------:R-:W0:Y:S01]  /*3df0*/  FLO.U32 R47, R49 ;  /* 0x00000031002f7300 */ /* 0x000e2200000e0000 */
[----:B------:R-:W-:-:S07]  /*3e00*/  LOP3.LUT R31, R2, R49, RZ, 0xc0, !PT ;  /* 0x00000031021f7212 */ /* 0x000fce00078ec0ff */
[----:B------:R-:W3:Y:S01]  /*3e10*/  POPC R31, R31 ;  /* 0x0000001f001f7309 */ /* 0x000ee20000000000 */
[----:B0-----:R-:W-:-:S13]  /*3e20*/  ISETP.NE.AND P0, PT, R4, R47, PT ;  /* 0x0000002f0400720c */ /* 0x001fda0003f05270 */
[----:B-123--:R-:W-:Y:S05]  /*3e30*/  @P0 BRA `(.L_x_450) ;  /* 0x0000000000040947 */ /* 0x00efea0003800000 */
[----:B------:R0:W1:Y:S02]  /*3e40*/  ATOMS.ADD R48, [R24], R31 ;  /* 0x0000001f1830738c */ /* 0x0000640000000000 */
.L_x_450:
[----:B------:R-:W-:Y:S05]  /*3e50*/  BSYNC.RECONVERGENT B0 ;  /* 0x0000000000007941 */ /* 0x000fea0003800200 */
.L_x_449:
[----:B------:R-:W-:Y:S01]  /*3e60*/  R2P PR, R42, 0x7f ;  /* 0x0000007f2a007804 */ /* 0x000fe20000000000 */
[----:B------:R-:W-:Y:S01]  /*3e70*/  BSSY.RECONVERGENT B0, `(.L_x_451) ;  /* 0x0000021000007945 */ /* 0x000fe20003800200 */
[----:B------:R-:W-:-:S11]  /*3e80*/  IMAD.MOV.U32 R46, RZ, RZ, RZ ;  /* 0x000000ffff2e7224 */ /* 0x000fd600078e00ff */
[----:B0-----:R-:W-:Y:S02]  /*3e90*/  VOTE.ANY R24, PT, P0 ;  /* 0x0000000000187806 */ /* 0x001fe400000e0100 */
        /* <DEDUP_REMOVED lines=29> */
[----:B------:R0:W1:Y:S02]  /*4070*/  ATOMS.ADD R46, [R23], R24 ;  /* 0x00000018172e738c */ /* 0x0000640000000000 */
.L_x_452:
[----:B------:R-:W-:Y:S05]  /*4080*/  BSYNC.RECONVERGENT B0 ;  /* 0x0000000000007941 */ /* 0x000fea0003800200 */
.L_x_451:
[----:B------:R-:W-:Y:S01]  /*4090*/  R2P PR, R41, 0x7f ;  /* 0x0000007f29007804 */ /* 0x000fe20000000000 */
[----:B------:R-:W-:-:S12]  /*40a0*/  BSSY.RECONVERGENT B0, `(.L_x_453) ;  /* 0x0000021000007945 */ /* 0x000fd80003800200 */
        /* <DEDUP_REMOVED lines=23> */
[----:B------:R-:W-:Y:S01]  /*4220*/  LOP3.LUT R49, R48, R23, RZ, 0xc0, !PT ;  /* 0x0000001730317212 */ /* 0x000fe200078ec0ff */
[----:B------:R-:W-:Y:S01]  /*4230*/  IMAD.MOV.U32 R48, RZ, RZ, RZ ;  /* 0x000000ffff307224 */ /* 0x000fe200078e00ff */
[----:B-1----:R0:W1:Y:S02]  /*4240*/  SHFL.IDX PT, R23, R46, R45, 0x1f ;  /* 0x00001f2d2e177589 */ /* 0x00206400000e0000 */
[----:B------:R-:W2:Y:S01]  /*4250*/  FLO.U32 R47, R49 ;  /* 0x00000031002f7300 */ /* 0x000ea200000e0000 */
[----:B------:R-:W-:-:S07]  /*4260*/  LOP3.LUT R41, R2, R49, RZ, 0xc0, !PT ;  /* 0x0000003102297212 */ /* 0x000fce00078ec0ff */
[----:B------:R-:W3:Y:S01]  /*4270*/  POPC R41, R41 ;  /* 0x0000002900297309 */ /* 0x000ee20000000000 */
[----:B--2---:R-:W-:-:S13]  /*4280*/  ISETP.NE.AND P0, PT, R4, R47, PT ;  /* 0x0000002f0400720c */ /* 0x004fda0003f05270 */
[----:B01-3--:R-:W-:Y:S05]  /*4290*/  @P0 BRA `(.L_x_454) ;  /* 0x0000000000040947 */ /* 0x00bfea0003800000 */
[----:B------:R0:W1:Y:S02]  /*42a0*/  ATOMS.ADD R48, [R22], R41 ;  /* 0x000000291630738c */ /* 0x0000640000000000 */
.L_x_454:
[----:B------:R-:W-:Y:S05]  /*42b0*/  BSYNC.RECONVERGENT B0 ;  /* 0x0000000000007941 */ /* 0x000fea0003800200 */
.L_x_453:
        /* <DEDUP_REMOVED lines=34> */
.L_x_456:
[----:B------:R-:W-:Y:S05]  /*44e0*/  BSYNC.RECONVERGENT B0 ;  /* 0x0000000000007941 */ /* 0x000fea0003800200 */
.L_x_455:
        /* <DEDUP_REMOVED lines=34> */
.L_x_458:
[----:B------:R-:W-:Y:S05]  /*4710*/  BSYNC.RECONVERGENT B0 ;  /* 0x0000000000007941 */ /* 0x000fea0003800200 */
.L_x_457:
        /* <DEDUP_REMOVED lines=34> */
.L_x_460:
[----:B------:R-:W-:Y:S05]  /*4940*/  BSYNC.RECONVERGENT B0 ;  /* 0x0000000000007941 */ /* 0x000fea0003800200 */
.L_x_459:
        /* <DEDUP_REMOVED lines=34> */
.L_x_462:
[----:B------:R-:W-:Y:S05]  /*4b70*/  BSYNC.RECONVERGENT B0 ;  /* 0x0000000000007941 */ /* 0x000fea0003800200 */
.L_x_461:
        /* <DEDUP_REMOVED lines=26> */
[----:B------:R-:W-:Y:S02]  /*4d20*/  LOP3.LUT R49, R45, R18, RZ, 0xc0, !PT ;  /* 0x000000122d317212 */ /* 0x000fe400078ec0ff */
[----:B-1----:R0:W1:Y:S02]  /*4d30*/  SHFL.IDX PT, R18, R48, R47, 0x1f ;  /* 0x00001f2f30127589 */ /* 0x00206400000e0000 */
[----:B------:R-:W2:Y:S01]  /*4d40*/  FLO.U32 R45, R49 ;  /* 0x00000031002d7300 */ /* 0x000ea200000e0000 */
[----:B------:R-:W-:-:S07]  /*4d50*/  LOP3.LUT R34, R2, R49, RZ, 0xc0, !PT ;  /* 0x0000003102227212 */ /* 0x000fce00078ec0ff */
[----:B------:R-:W3:Y:S01]  /*4d60*/  POPC R34, R34 ;  /* 0x0000002200227309 */ /* 0x000ee20000000000 */
[----:B--2---:R-:W-:-:S13]  /*4d70*/  ISETP.NE.AND P0, PT, R4, R45, PT ;  /* 0x0000002d0400720c */ /* 0x004fda0003f05270 */
[----:B01-3--:R-:W-:Y:S05]  /*4d80*/  @P0 BRA `(.L_x_464) ;  /* 0x0000000000040947 */ /* 0x00bfea0003800000 */
[----:B------:R0:W1:Y:S02]  /*4d90*/  ATOMS.ADD R46, [R17], R34 ;  /* 0x00000022112e738c */ /* 0x0000640000000000 */
.L_x_464:
[----:B------:R-:W-:Y:S05]  /*4da0*/  BSYNC.RECONVERGENT B0 ;  /* 0x0000000000007941 */ /* 0x000fea0003800200 */
.L_x_463:
        /* <DEDUP_REMOVED lines=28> */
[----:B------:R-:W0:Y:S01]  /*4f70*/  FLO.U32 R33, R47 ;  /* 0x0000002f00217300 */ /* 0x000e2200000e0000 */
[----:B------:R-:W-:-:S07]  /*4f80*/  LOP3.LUT R17, R2, R47, RZ, 0xc0, !PT ;  /* 0x0000002f02117212 */ /* 0x000fce00078ec0ff */
[----:B------:R-:W3:Y:S01]  /*4f90*/  POPC R17, R17 ;  /* 0x0000001100117309 */ /* 0x000ee20000000000 */
[----:B0-----:R-:W-:-:S13]  /*4fa0*/  ISETP.NE.AND P0, PT, R4, R33, PT ;  /* 0x000000210400720c */ /* 0x001fda0003f05270 */
[----:B-123--:R-:W-:Y:S05]  /*4fb0*/  @P0 BRA `(.L_x_466) ;  /* 0x0000000000040947 */ /* 0x00efea0003800000 */
[----:B------:R0:W1:Y:S02]  /*4fc0*/  ATOMS.ADD R48, [R16], R17 ;  /* 0x000000111030738c */ /* 0x0000640000000000 */
.L_x_466:
[----:B------:R-:W-:Y:S05]  /*4fd0*/  BSYNC.RECONVERGENT B0 ;  /* 0x0000000000007941 */ /* 0x000fea0003800200 */
.L_x_465:
[----:B------:R-:W-:Y:S01]  /*4fe0*/  R2P PR, R32, 0x7f ;  /* 0x0000007f20007804 */ /* 0x000fe20000000000 */
[----:B-1----:R1:W2:Y:S01]  /*4ff0*/  SHFL.IDX PT, R48, R48, R33, 0x1f ;  /* 0x00001f2130307589 */ /* 0x0022a200000e0000 */
[----:B------:R-:W-:Y:S01]  /*5000*/  BSSY.RECONVERGENT B0, `(.L_x_467) ;  /* 0x0000021000007945 */ /* 0x000fe20003800200 */
[----:B------:R-:W-:Y:S02]  /*5010*/  IMAD.IADD R8, R5, 0x1, R8 ;  /* 0x0000000105087824 */ /* 0x000fe400078e0208 */
[----:B------:R-:W-:-:S08]  /*5020*/  IMAD.MOV.U32 R5, RZ, RZ, RZ ;  /* 0x000000ffff057224 */ /* 0x000fd000078e00ff */
        /* <DEDUP_REMOVED lines=30> */
.L_x_468:
[----:B------:R-:W-:Y:S05]  /*5210*/  BSYNC.RECONVERGENT B0 ;  /* 0x0000000000007941 */ /* 0x000fea0003800200 */
.L_x_467:
[----:B------:R-:W2:Y:S01]  /*5220*/  LDL.LU R4, [R1+0x8] ;  /* 0x0000080001047983 */ /* 0x000ea20000300800 */
[----:B------:R-:W-:Y:S01]  /*5230*/  IMAD.IADD R6, R6, 0x1, R7 ;  /* 0x0000000106067824 */ /* 0x000fe200078e0207 */
[----:B------:R-:W-:Y:S01]  /*5240*/  BSSY B1, `(.L_x_469) ;  /* 0x000006c000017945 */ /* 0x000fe20003800000 */
[----:B------:R-:W-:Y:S01]  /*5250*/  IMAD.IADD R10, R10, 0x1, R11 ;  /* 0x000000010a0a7824 */ /* 0x000fe200078e020b */
[----:B-1----:R-:W0:Y:S01]  /*5260*/  SHFL.IDX PT, R5, R5, R16, 0x1f ;  /* 0x00001f1005057589 */ /* 0x002e2200000e0000 */
[----:B------:R-:W-:Y:S02]  /*5270*/  IMAD.IADD R14, R9, 0x1, R14 ;  /* 0x00000001090e7824 */ /* 0x000fe400078e020e */
[--C-:B------:R-:W-:Y:S01]  /*5280*/  IMAD R8, R8, 0x4, R73.reuse ;  /* 0x0000000408087824 */ /* 0x100fe200078e0249 */
[----:B------:R-:W-:Y:S01]  /*5290*/  BAR.SYNC.DEFER_BLOCKING 0x0 ;  /* 0x0000000000007b1d */ /* 0x000fe20000010000 */
[----:B------:R-:W-:Y:S02]  /*52a0*/  IMAD.IADD R28, R13, 0x1, R28 ;  /* 0x000000010d1c7824 */ /* 0x000fe400078e021c */
[----:B------:R-:W-:-:S02]  /*52b0*/  IMAD R7, R6, 0x4, R73 ;  /* 0x0000000406077824 */ /* 0x000fc400078e0249 */
[----:B------:R-:W-:Y:S02]  /*52c0*/  IMAD.IADD R26, R26, 0x1, R29 ;  /* 0x000000011a1a7824 */ /* 0x000fe400078e021d */
[--C-:B------:R-:W-:Y:S02]  /*52d0*/  IMAD R10, R10, 0x4, R73.reuse ;  /* 0x000000040a0a7824 */ /* 0x100fe400078e0249 */
[----:B------:R-:W-:Y:S02]  /*52e0*/  IMAD.IADD R44, R25, 0x1, R44 ;  /* 0x00000001192c7824 */ /* 0x000fe400078e022c */
[----:B------:R-:W-:Y:S02]  /*52f0*/  IMAD R9, R14, 0x4, R73 ;  /* 0x000000040e097824 */ /* 0x000fe400078e0249 */
[----:B------:R-:W-:Y:S02]  /*5300*/  IMAD.IADD R42, R31, 0x1, R42 ;  /* 0x000000011f2a7824 */ /* 0x000fe400078e022a */
[----:B------:R-:W-:-:S02]  /*5310*/  IMAD.IADD R24, R24, 0x1, R23 ;  /* 0x0000000118187824 */ /* 0x000fc400078e0217 */
[----:B------:R-:W-:Y:S02]  /*5320*/  IMAD R6, R26, 0x4, R73 ;  /* 0x000000041a067824 */ /* 0x000fe400078e0249 */
[----:B------:R-:W-:Y:S02]  /*5330*/  IMAD.IADD R40, R41, 0x1, R40 ;  /* 0x0000000129287824 */ /* 0x000fe400078e0228 */
[----:B0-----:R-:W-:Y:S02]  /*5340*/  IMAD.IADD R2, R2, 0x1, R5 ;  /* 0x0000000102027824 */ /* 0x001fe400078e0205 */
[--C-:B------:R-:W-:Y:S01]  /*5350*/  IMAD R5, R28, 0x4, R73.reuse ;  /* 0x000000041c057824 */ /* 0x100fe200078e0249 */
[----:B------:R0:W-:Y:S01]  /*5360*/  STS [R8+-0x4], R71 ;  /* 0xfffffc4708007388 */ /* 0x0001e20000000800 */
[----:B------:R-:W-:Y:S02]  /*5370*/  IMAD R11, R44, 0x4, R73 ;  /* 0x000000042c0b7824 */ /* 0x000fe400078e0249 */
[----:B------:R-:W-:Y:S01]  /*5380*/  IMAD.IADD R22, R22, 0x1, R37 ;  /* 0x0000000116167824 */ /* 0x000fe200078e0225 */
[----:B------:R1:W-:Y:S01]  /*5390*/  STS [R7+-0x4], R70 ;  /* 0xfffffc4607007388 */ /* 0x0003e20000000800 */
[----:B------:R-:W-:-:S02]  /*53a0*/  IMAD.IADD R36, R21, 0x1, R36 ;  /* 0x0000000115247824 */ /* 0x000fc400078e0224 */
[----:B------:R-:W-:Y:S01]  /*53b0*/  IMAD.IADD R20, R20, 0x1, R35 ;  /* 0x0000000114147824 */ /* 0x000fe200078e0223 */
[----:B------:R3:W-:Y:S01]  /*53c0*/  STS [R10+-0x4], R69 ;  /* 0xfffffc450a007388 */ /* 0x0007e20000000800 */
[----:B------:R-:W-:Y:S02]  /*53d0*/  IMAD.IADD R18, R19, 0x1, R18 ;  /* 0x0000000113127824 */ /* 0x000fe400078e0212 */
[----:B0-----:R-:W-:Y:S01]  /*53e0*/  IMAD R8, R24, 0x4, R73 ;  /* 0x0000000418087824 */ /* 0x001fe200078e0249 */
[----:B------:R0:W-:Y:S01]  /*53f0*/  STS [R9+-0x4], R68 ;  /* 0xfffffc4409007388 */ /* 0x0001e20000000800 */
[----:B------:R-:W-:Y:S02]  /*5400*/  IMAD.IADD R34, R34, 0x1, R45 ;  /* 0x0000000122227824 */ /* 0x000fe400078e022d */
[----:B-1----:R-:W-:Y:S02]  /*5410*/  IMAD R7, R42, 0x4, R73 ;  /* 0x000000042a077824 */ /* 0x002fe400078e0249 */
[----:B------:R-:W-:-:S02]  /*5420*/  IMAD.IADD R48, R17, 0x1, R48 ;  /* 0x0000000111307824 */ /* 0x000fc400078e0230 */
[--C-:B---3--:R-:W-:Y:S02]  /*5430*/  IMAD R10, R22, 0x4, R73.reuse ;  /* 0x00000004160a7824 */ /* 0x108fe400078e0249 */
[--C-:B------:R-:W-:Y:S02]  /*5440*/  IMAD R13, R36, 0x4, R73.reuse ;  /* 0x00000004240d7824 */ /* 0x100fe400078e0249 */
[--C-:B0-----:R-:W-:Y:S02]  /*5450*/  IMAD R9, R40, 0x4, R73.reuse ;  /* 0x0000000428097824 */ /* 0x101fe400078e0249 */
[----:B------:R-:W-:Y:S01]  /*5460*/  IMAD R2, R2, 0x4, R73 ;  /* 0x0000000402027824 */ /* 0x000fe200078e0249 */
[----:B--2---:R-:W-:Y:S01]  /*5470*/  ISETP.NE.AND P0, PT, R4, RZ, PT ;  /* 0x000000ff0400720c */ /* 0x004fe20003f05270 */
[----:B------:R-:W-:Y:S02]  /*5480*/  IMAD.IADD R4, R12, 0x1, R27 ;  /* 0x000000010c047824 */ /* 0x000fe400078e021b */
[----:B------:R-:W-:-:S02]  /*5490*/  IMAD.IADD R12, R30, 0x1, R43 ;  /* 0x000000011e0c7824 */ /* 0x000fc400078e022b */
[--C-:B------:R-:W-:Y:S02]  /*54a0*/  IMAD R4, R4, 0x4, R73.reuse ;  /* 0x0000000404047824 */ /* 0x100fe400078e0249 */
[----:B------:R-:W-:-:S03]  /*54b0*/  IMAD R12, R12, 0x4, R73 ;  /* 0x000000040c0c7824 */ /* 0x000fc600078e0249 */
[----:B------:R0:W-:Y:S04]  /*54c0*/  STS [R4+-0x4], R67 ;  /* 0xfffffc4304007388 */ /* 0x0001e80000000800 */
[----:B------:R1:W-:Y:S04]  /*54d0*/  STS [R5+-0x4], R66 ;  /* 0xfffffc4205007388 */ /* 0x0003e80000000800 */
[----:B------:R2:W-:Y:S01]  /*54e0*/  STS [R6+-0x4], R65 ;  /* 0xfffffc4106007388 */ /* 0x0005e20000000800 */
[----:B0-----:R-:W-:-:S03]  /*54f0*/  IMAD R4, R20, 0x4, R73 ;  /* 0x0000000414047824 */ /* 0x001fc600078e0249 */
[----:B------:R0:W-:Y:S01]  /*5500*/  STS [R11+-0x4], R64 ;  /* 0xfffffc400b007388 */ /* 0x0001e20000000800 */
[----:B-1----:R-:W-:-:S03]  /*5510*/  IMAD R5, R18, 0x4, R73 ;  /* 0x0000000412057824 */ /* 0x002fc600078e0249 */
[----:B------:R-:W-:Y:S01]  /*5520*/  STS [R12+-0x4], R63 ;  /* 0xfffffc3f0c007388 */ /* 0x000fe20000000800 */
[----:B--2---:R-:W-:-:S03]  /*5530*/  IMAD R6, R34, 0x4, R73 ;  /* 0x0000000422067824 */ /* 0x004fc600078e0249 */
[----:B------:R-:W-:Y:S01]  /*5540*/  STS [R7+-0x4], R62 ;  /* 0xfffffc3e07007388 */ /* 0x000fe20000000800 */
[----:B0-----:R-:W-:-:S03]  /*5550*/  IMAD R11, R48, 0x4, R73 ;  /* 0x00000004300b7824 */ /* 0x001fc600078e0249 */
[----:B------:R-:W-:Y:S04]  /*5560*/  STS [R8+-0x4], R61 ;  /* 0xfffffc3d08007388 */ /* 0x000fe80000000800 */
[----:B------:R-:W-:Y:S04]  /*5570*/  STS [R9+-0x4], R60 ;  /* 0xfffffc3c09007388 */ /* 0x000fe80000000800 */
[----:B------:R-:W-:Y:S04]  /*5580*/  STS [R10+-0x4], R59 ;  /* 0xfffffc3b0a007388 */ /* 0x000fe80000000800 */
[----:B------:R0:W-:Y:S04]  /*5590*/  STS [R13+-0x4], R58 ;  /* 0xfffffc3a0d007388 */ /* 0x0001e80000000800 */
[----:B------:R1:W-:Y:S04]  /*55a0*/  STS [R4+-0x4], R57 ;  /* 0xfffffc3904007388 */ /* 0x0003e80000000800 */
[----:B------:R1:W-:Y:S01]  /*55b0*/  STS [R5+-0x4], R56 ;  /* 0xfffffc3805007388 */ /* 0x0003e20000000800 */
[----:B0-----:R-:W-:-:S03]  /*55c0*/  IMAD R13, R39, 0x8, R73 ;  /* 0x00000008270d7824 */ /* 0x001fc600078e0249 */
[----:B------:R1:W-:Y:S04]  /*55d0*/  STS [R6+-0x4], R55 ;  /* 0xfffffc3706007388 */ /* 0x0003e80000000800 */
[----:B------:R1:W-:Y:S04]  /*55e0*/  STS [R11+-0x4], R54 ;  /* 0xfffffc360b007388 */ /* 0x0003e80000000800 */
[----:B------:R1:W-:Y:S01]  /*55f0*/  STS [R2+-0x4], R53 ;  /* 0xfffffc3502007388 */ /* 0x0003e20000000800 */
[----:B------:R-:W-:Y:S05]  /*5600*/  @P0 BRA `(.L_x_470) ;  /* 0x0000000000bc0947 */ /* 0x000fea0003800000 */
[----:B------:R-:W1:Y:S02]  /*5610*/  LDCU.64 UR8, c[0x0][0x398] ;  /* 0x00007300ff0877ac */ /* 0x000e640008000a00 */
[----:B-1----:R-:W-:-:S04]  /*5620*/  LEA R6, P0, R39, UR8, 0x3 ;  /* 0x0000000827067c11 */ /* 0x002fc8000f8018ff */
[----:B------:R-:W-:-:S05]  /*5630*/  LEA.HI.X R7, R39, UR9, RZ, 0x3, P0 ;  /* 0x0000000927077c11 */ /* 0x000fca00080f1cff */
[----:B------:R-:W2:Y:S01]  /*5640*/  LDG.E.64 R4, desc[UR6][R6.64] ;  /* 0x0000000606047981 */ /* 0x000ea2000c1e1b00 */
[----:B------:R-:W-:Y:S02]  /*5650*/  SHF.R.S32.HI R9, RZ, 0x1f, R3 ;  /* 0x0000001fff097819 */ /* 0x000fe40000011403 */
[----:B--2---:R-:W-:-:S05]  /*5660*/  IADD3 R4, P0, PT, -R3, R4, RZ ;  /* 0x0000000403047210 */ /* 0x004fca0007f1e1ff */
[----:B------:R-:W-:Y:S01]  /*5670*/  IMAD.X R5, R5, 0x1, ~R9, P0 ;  /* 0x0000000105057824 */ /* 0x000fe200000e0e09 */
[----:B------:R-:W-:Y:S01]  /*5680*/  ISETP.GE.AND P0, PT, R72, 0x1, PT ;  /* 0x000000014800780c */ /* 0x000fe20003f06270 */
[----:B------:R-:W-:-:S03]  /*5690*/  IMAD.MOV.U32 R9, RZ, RZ, R52 ;  /* 0x000000ffff097224 */ /* 0x000fc600078e0034 */
[----:B------:R0:W-:Y:S09]  /*56a0*/  STS.64 [R13+0x7200], R4 ;  /* 0x007200040d007388 */ /* 0x0001f20000000a00 */
[----:B------:R-:W-:Y:S05]  /*56b0*/  @!P0 BRA `(.L_x_471) ;  /* 0x00000000006c8947 */ /* 0x000fea0003800000 */
[----:B------:R-:W-:Y:S01]  /*56c0*/  BSSY B0, `(.L_x_472) ;  /* 0x0000019000007945 */ /* 0x000fe20003800000 */
[----:B------:R-:W-:Y:S02]  /*56d0*/  IMAD.MOV.U32 R2, RZ, RZ, -0x1 ;  /* 0xffffffffff027424 */ /* 0x000fe400078e00ff */
[----:B------:R-:W-:Y:S02]  /*56e0*/  IMAD.MOV.U32 R6, RZ, RZ, R72 ;  /* 0x000000ffff067224 */ /* 0x000fe400078e0048 */
[----:B------:R-:W-:-:S07]  /*56f0*/  IMAD.MOV.U32 R9, RZ, RZ, R52 ;  /* 0x000000ffff097224 */ /* 0x000fce00078e0034 */
.L_x_476:
[----:B0-----:R-:W0:Y:S01]  /*5700*/  LDC.64 R4, c[0x0][0x380] ;  /* 0x0000e000ff047b82 */ /* 0x001e220000000a00 */
[----:B------:R-:W-:Y:S01]  /*5710*/  VIADD R11, R6, 0xffffffff ;  /* 0xffffffff060b7836 */ /* 0x000fe20000000000 */
[----:B------:R-:W-:Y:S03]  /*5720*/  BSSY B2, `(.L_x_473) ;  /* 0x0000008000027945 */ /* 0x000fe60003800000 */
[----:B------:R-:W-:-:S04]  /*5730*/  IMAD R7, R11, 0x100, R39 ;  /* 0x000001000b077824 */ /* 0x000fc800078e0227 */
[----:B0-----:R-:W-:-:S07]  /*5740*/  IMAD.WIDE R4, R7, 0x4, R4 ;  /* 0x0000000407047825 */ /* 0x001fce00078e0204 */
.L_x_474:
[----:B------:R-:W-:Y:S05]  /*5750*/  YIELD ;  /* 0x0000000000007946 */ /* 0x000fea0003800000 */
[----:B------:R0:W-:Y:S06]  /*5760*/  MEMBAR.SC.CTA ;  /* 0x0000000000007992 */ /* 0x0001ec0000000000 */
[----:B0-----:R-:W2:Y:S02]  /*5770*/  LDG.E.STRONG.SYS R7, desc[UR6][R4.64] ;  /* 0x0000000604077981 */ /* 0x001ea4000c1f5900 */
[----:B--2---:R-:W-:-:S13]  /*5780*/  ISETP.NE.AND P0, PT, R7, RZ, PT ;  /* 0x000000ff0700720c */ /* 0x004fda0003f05270 */
[----:B------:R-:W-:Y:S05]  /*5790*/  @!P0 BRA `(.L_x_474) ;  /* 0xfffffffc00ec8947 */ /* 0x000fea000383ffff */
[----:B------:R-:W-:Y:S05]  /*57a0*/  BSYNC B2 ;  /* 0x0000000000027941 */ /* 0x000fea0003800000 */
.L_x_473:
[----:B------:R-:W-:Y:S01]  /*57b0*/  BSSY.RECONVERGENT B2, `(.L_x_475) ;  /* 0x0000006000027945 */ /* 0x000fe20003800200 */
[C---:B------:R-:W-:Y:S02]  /*57c0*/  ISETP.GT.AND P0, PT, R7.reuse, -0x1, PT ;  /* 0xffffffff0700780c */ /* 0x040fe40003f04270 */
[----:B------:R-:W-:Y:S01]  /*57d0*/  LOP3.LUT R4, R7, 0x3fffffff, RZ, 0xc0, !PT ;  /* 0x3fffffff07047812 */ /* 0x000fe200078ec0ff */
[----:B------:R-:W-:Y:S05]  /*57e0*/  WARPSYNC.EXCLUSIVE R2 ;  /* 0x0000000002007348 */ /* 0x000fea0003a00000 */
[----:B------:R-:W-:-:S05]  /*57f0*/  IMAD.IADD R9, R4, 0x1, R9 ;  /* 0x0000000104097824 */ /* 0x000fca00078e0209 */
[----:B------:R-:W-:-:S07]  /*5800*/  VOTE.ANY R2, PT, P0 ;  /* 0x0000000000027806 */ /* 0x000fce00000e0100 */
[----:B------:R-:W-:Y:S05]  /*5810*/  BSYNC.RECONVERGENT B2 ;  /* 0x0000000000027941 */ /* 0x000fea0003800200 */
.L_x_475:
[----:B------:R-:W-:Y:S01]  /*5820*/  ISETP.GT.U32.AND P1, PT, R6, 0x1, PT ;  /* 0x000000010600780c */ /* 0x000fe20003f24070 */
[----:B------:R-:W-:-:S12]  /*5830*/  IMAD.MOV.U32 R6, RZ, RZ, R11 ;  /* 0x000000ffff067224 */ /* 0x000fd800078e000b */
[----:B------:R-:W-:Y:S05]  /*5840*/  @P0 BRA P1, `(.L_x_476) ;  /* 0xfffffffc00ac0947 */ /* 0x000fea000083ffff */
[----:B------:R-:W-:Y:S05]  /*5850*/  BSYNC B0 ;  /* 0x0000000000007941 */ /* 0x000fea0003800000 */
.L_x_472:
[----:B------:R1:W2:Y:S02]  /*5860*/  LDS.64 R4, [R13+0x7200] ;  /* 0x007200000d047984 */ /* 0x0002a40000000a00 */
.L_x_471:
        /* <DEDUP_REMOVED lines=9> */
.L_x_470:
[----:B------:R-:W-:Y:S05]  /*5900*/  BSYNC B1 ;  /* 0x0000000000017941 */ /* 0x000fea0003800000 */
.L_x_469:
[----:B0-----:R-:W0:Y:S01]  /*5910*/  LDC.64 R8, c[0x0][0x390] ;  /* 0x0000e400ff087b82 */ /* 0x001e220000000a00 */
[----:B-1----:R-:W-:-:S04]  /*5920*/  IMAD.MOV.U32 R5, RZ, RZ, 0x1c80 ;  /* 0x00001c80ff057424 */ /* 0x002fc800078e00ff */
[----:B------:R-:W-:-:S03]  /*5930*/  IMAD R5, R72, R5, 0x1c80 ;  /* 0x00001c8048057424 */ /* 0x000fc600078e0205 */
[----:B------:R-:W1:Y:S01]  /*5940*/  LDC R6, c[0x0][0x3c0] ;  /* 0x0000f000ff067b82 */ /* 0x000e620000000800 */
[----:B0-----:R-:W-:Y:S02]  /*5950*/  ISETP.EQ.U32.AND P1, PT, R8, RZ, PT ;  /* 0x000000ff0800720c */ /* 0x001fe40003f22070 */
[CC--:B-1----:R-:W-:Y:S02]  /*5960*/  ISETP.GE.AND P0, PT, R5.reuse, R6.reuse, PT ;  /* 0x000000060500720c */ /* 0x0c2fe40003f06270 */
[----:B------:R-:W-:Y:S02]  /*5970*/  ISETP.GT.AND P3, PT, R5, R6, PT ;  /* 0x000000060500720c */ /* 0x000fe40003f64270 */
[----:B------:R-:W-:-:S04]  /*5980*/  ISETP.EQ.OR.EX P0, PT, R9, RZ, !P0, P1 ;  /* 0x000000ff0900720c */ /* 0x000fc80004702710 */
[----:B------:R-:W-:-:S13]  /*5990*/  ISETP.GT.U32.OR P0, PT, R39, 0xff, P0 ;  /* 0x000000ff2700780c */ /* 0x000fda0000704470 */
[----:B------:R-:W-:Y:S05]  /*59a0*/  @P0 BRA `(.L_x_477) ;  /* 0x0000000000200947 */ /* 0x000fea0003800000 */
[----:B------:R-:W0:Y:S01]  /*59b0*/  LDS.64 R4, [R13+0x7200] ;  /* 0x007200000d047984 */ /* 0x000e220000000a00 */
[--C-:B------:R-:W-:Y:S02]  /*59c0*/  SHF.R.S32.HI R7, RZ, 0x1f, R52.reuse ;  /* 0x0000001fff077819 */ /* 0x100fe40000011434 */
[C---:B------:R-:W-:Y:S02]  /*59d0*/  LEA R2, P2, R39.reuse, R8, 0x3 ;  /* 0x0000000827027211 */ /* 0x040fe400078418ff */
[----:B0-----:R-:W-:Y:S02]  /*59e0*/  IADD3 R52, P0, P1, R4, R3, R52 ;  /* 0x0000000304347210 */ /* 0x001fe4000791e034 */
[----:B------:R-:W-:Y:S02]  /*59f0*/  SHF.R.S32.HI R4, RZ, 0x1f, R3 ;  /* 0x0000001fff047819 */ /* 0x000fe40000011403 */
[----:B------:R-:W-:Y:S02]  /*5a00*/  LEA.HI.X R3, R39, R9, RZ, 0x3, P2 ;  /* 0x0000000927037211 */ /* 0x000fe400010f1cff */
[----:B------:R-:W-:-:S05]  /*5a10*/  IADD3.X R53, PT, PT, R5, R4, R7, P0, P1 ;  /* 0x0000000405357210 */ /* 0x000fca00007e2407 */
[----:B------:R0:W-:Y:S02]  /*5a20*/  STG.E.64 desc[UR6][R2.64], R52 ;  /* 0x0000003402007986 */ /* 0x0001e4000c101b06 */
.L_x_477:
[----:B------:R-:W-:Y:S05]  /*5a30*/  WARPSYNC.ALL ;  /* 0x0000000000007948 */ /* 0x000fea0003800000 */
[----:B------:R-:W-:Y:S06]  /*5a40*/  BAR.SYNC.DEFER_BLOCKING 0x0 ;  /* 0x0000000000007b1d */ /* 0x000fec0000010000 */
[----:B------:R-:W-:Y:S05]  /*5a50*/  @P3 BRA `(.L_x_478) ;  /* 0x0000000c00503947 */ /* 0x000fea0003800000 */
[----:B------:R-:W0:Y:S01]  /*5a60*/  LDS R9, [R0] ;  /* 0x0000000000097984 */ /* 0x000e220000000800 */
[----:B------:R-:W0:Y:S01]  /*5a70*/  LDCU UR5, c[0x0][0x3c4] ;  /* 0x00007880ff0577ac */ /* 0x000e220008000800 */
[----:B------:R-:W1:Y:S01]  /*5a80*/  LDCU.64 UR8, c[0x0][0x3a0] ;  /* 0x00007400ff0877ac */ /* 0x000e620008000a00 */
[----:B0-----:R-:W-:-:S04]  /*5a90*/  SHF.R.U32.HI R2, RZ, UR5, R9 ;  /* 0x00000005ff027c19 */ /* 0x001fc80008011609 */
[----:B------:R-:W-:-:S05]  /*5aa0*/  LOP3.LUT R2, R2, UR4, RZ, 0x30, !PT ;  /* 0x0000000402027c12 */ /* 0x000fca000f8e30ff */
[----:B------:R-:W-:-:S06]  /*5ab0*/  IMAD R3, R2, 0x8, R73 ;  /* 0x0000000802037824 */ /* 0x000fcc00078e0249 */
[----:B------:R-:W0:Y:S02]  /*5ac0*/  LDS.64 R2, [R3+0x7200] ;  /* 0x0072000003027984 */ /* 0x000e240000000a00 */
[----:B0-----:R-:W-:-:S05]  /*5ad0*/  IADD3 R2, P0, PT, R2, R39, RZ ;  /* 0x0000002702027210 */ /* 0x001fca0007f1e0ff */
[----:B------:R-:W-:Y:S01]  /*5ae0*/  IMAD.X R5, RZ, RZ, R3, P0 ;  /* 0x000000ffff057224 */ /* 0x000fe200000e0603 */
[----:B-1----:R-:W-:-:S04]  /*5af0*/  LEA R4, P0, R2, UR8, 0x2 ;  /* 0x0000000802047c11 */ /* 0x002fc8000f8010ff */
[----:B------:R-:W-:-:S05]  /*5b00*/  LEA.HI.X R5, R2, UR9, R5, 0x2, P0 ;  /* 0x0000000902057c11 */ /* 0x000fca00080f1405 */
[----:B------:R-:W-:Y:S01]  /*5b10*/  STG.E desc[UR6][R4.64], R9 ;  /* 0x0000000904007986 */ /* 0x000fe2000c101906 */
[----:B------:R-:W-:-:S03]  /*5b20*/  NOP ;  /* 0x0000000000007918 */ /* 0x000fc60000000000 */
[----:B------:R-:W0:Y:S02]  /*5b30*/  LDS R11, [R0+0x600] ;  /* 0x00060000000b7984 */ /* 0x000e240000000800 */
[----:B0-----:R-:W-:-:S04]  /*5b40*/  SHF.R.U32.HI R2, RZ, UR5, R11 ;  /* 0x00000005ff027c19 */ /* 0x001fc8000801160b */
[----:B------:R-:W-:-:S05]  /*5b50*/  LOP3.LUT R2, R2, UR4, RZ, 0x30, !PT ;  /* 0x0000000402027c12 */ /* 0x000fca000f8e30ff */
[----:B------:R-:W-:-:S06]  /*5b60*/  IMAD R3, R2, 0x8, R73 ;  /* 0x0000000802037824 */ /* 0x000fcc00078e0249 */
[----:B------:R-:W0:Y:S02]  /*5b70*/  LDS.64 R2, [R3+0x7200] ;  /* 0x0072000003027984 */ /* 0x000e240000000a00 */
[----:B0-----:R-:W-:-:S05]  /*5b80*/  IADD3 R2, P0, PT, R2, R39, RZ ;  /* 0x0000002702027210 */ /* 0x001fca0007f1e0ff */
[----:B------:R-:W-:Y:S01]  /*5b90*/  IMAD.X R7, RZ, RZ, R3, P0 ;  /* 0x000000ffff077224 */ /* 0x000fe200000e0603 */
[----:B------:R-:W-:-:S04]  /*5ba0*/  LEA R6, P0, R2, UR8, 0x2 ;  /* 0x0000000802067c11 */ /* 0x000fc8000f8010ff */
[----:B------:R-:W-:-:S05]  /*5bb0*/  LEA.HI.X R7, R2, UR9, R7, 0x2, P0 ;  /* 0x0000000902077c11 */ /* 0x000fca00080f1407 */
[----:B------:R-:W-:Y:S01]  /*5bc0*/  STG.E desc[UR6][R6.64+0x600], R11 ;  /* 0x0006000b06007986 */ /* 0x000fe2000c101906 */
[----:B------:R-:W-:-:S03]  /*5bd0*/  NOP ;  /* 0x0000000000007918 */ /* 0x000fc60000000000 */
[----:B------:R-:W0:Y:S02]  /*5be0*/  LDS R9, [R0+0xc00] ;  /* 0x000c000000097984 */ /* 0x000e240000000800 */
[----:B0-----:R-:W-:-:S04]  /*5bf0*/  SHF.R.U32.HI R2, RZ, UR5, R9 ;  /* 0x00000005ff027c19 */ /* 0x001fc80008011609 */
[----:B------:R-:W-:-:S05]  /*5c00*/  LOP3.LUT R2, R2, UR4, RZ, 0x30, !PT ;  /* 0x0000000402027c12 */ /* 0x000fca000f8e30ff */
[----:B------:R-:W-:-:S05]  /*5c10*/  IMAD R8, R2, 0x8, R73 ;  /* 0x0000000802087824 */ /* 0x000fca00078e0249 */
        /* <DEDUP_REMOVED lines=182> */
[----:B------:R-:W-:Y:S01]  /*6780*/  NOP ;  /* 0x0000000000007918 */ /* 0x000fe20000000000 */
[----:B------:R-:W-:Y:S05]  /*6790*/  EXIT ;  /* 0x000000000000794d */ /* 0x000fea0003800000 */
.L_x_478:
[----:B0-----:R-:W-:Y:S01]  /*67a0*/  IMAD R3, R72, -0x1c80, R6 ;  /* 0xffffe38048037824 */ /* 0x001fe200078e0206 */
[----:B------:R-:W-:Y:S01]  /*67b0*/  BSSY.RECONVERGENT B0, `(.L_x_479) ;  /* 0x000001c000007945 */ /* 0x000fe20003800200 */
[C---:B------:R-:W-:Y:S02]  /*67c0*/  VIADD R6, R39.reuse, 0x480 ;  /* 0x0000048027067836 */ /* 0x040fe40000000000 */
[C---:B------:R-:W-:Y:S01]  /*67d0*/  VIADD R2, R39.reuse, 0x180 ;  /* 0x0000018027027836 */ /* 0x040fe20000000000 */
[CC--:B------:R-:W-:Y:S01]  /*67e0*/  ISETP.GE.AND P1, PT, R39.reuse, R3.reuse, PT ;  /* 0x000000032700720c */ /* 0x0c0fe20003f26270 */
[C---:B------:R-:W-:Y:S01]  /*67f0*/  VIADD R4, R39.reuse, 0x300 ;  /* 0x0000030027047836 */ /* 0x040fe20000000000 */
[-C--:B------:R-:W-:Y:S01]  /*6800*/  ISETP.GE.AND P4, PT, R6, R3.reuse, PT ;  /* 0x000000030600720c */ /* 0x080fe20003f86270 */
[C---:B------:R-:W-:Y:S01]  /*6810*/  VIADD R6, R39.reuse, 0x900 ;  /* 0x0000090027067836 */ /* 0x040fe20000000000 */
[-C--:B------:R-:W-:Y:S01]  /*6820*/  ISETP.GE.AND P2, PT, R2, R3.reuse, PT ;  /* 0x000000030200720c */ /* 0x080fe20003f46270 */
[C---:B------:R-:W-:Y:S01]  /*6830*/  VIADD R2, R39.reuse, 0x600 ;  /* 0x0000060027027836 */ /* 0x040fe20000000000 */
[-C--:B------:R-:W-:Y:S01]  /*6840*/  ISETP.GE.AND P3, PT, R4, R3.reuse, PT ;  /* 0x000000030400720c */ /* 0x080fe20003f66270 */
[C---:B------:R-:W-:Y:S01]  /*6850*/  VIADD R4, R39.reuse, 0x780 ;  /* 0x0000078027047836 */ /* 0x040fe20000000000 */
[-C--:B------:R-:W-:Y:S01]  /*6860*/  ISETP.GE.AND P0, PT, R6, R3.reuse, PT ;  /* 0x000000030600720c */ /* 0x080fe20003f06270 */
[----:B------:R-:W-:Y:S01]  /*6870*/  VIADD R6, R39, 0xa80 ;  /* 0x00000a8027067836 */ /* 0x000fe20000000000 */
[----:B------:R-:W-:-:S02]  /*6880*/  ISETP.GE.AND P5, PT, R2, R3, PT ;  /* 0x000000030200720c */ /* 0x000fc40003fa6270 */
[----:B------:R-:W-:Y:S01]  /*6890*/  ISETP.GE.AND P6, PT, R4, R3, PT ;  /* 0x000000030400720c */ /* 0x000fe20003fc6270 */
[----:B------:R-:W-:-:S12]  /*68a0*/  @P1 BRA `(.L_x_480) ;  /* 0x0000000000301947 */ /* 0x000fd80003800000 */
[----:B------:R-:W0:Y:S01]  /*68b0*/  LDS R7, [R0] ;  /* 0x0000000000077984 */ /* 0x000e220000000800 */
[----:B------:R-:W0:Y:S01]  /*68c0*/  LDCU UR5, c[0x0][0x3c4] ;  /* 0x00007880ff0577ac */ /* 0x000e220008000800 */
[----:B------:R-:W1:Y:S01]  /*68d0*/  LDCU.64 UR8, c[0x0][0x3a0] ;  /* 0x00007400ff0877ac */ /* 0x000e620008000a00 */
[----:B0-----:R-:W-:-:S04]  /*68e0*/  SHF.R.U32.HI R2, RZ, UR5, R7 ;  /* 0x00000005ff027c19 */ /* 0x001fc80008011607 */
[----:B------:R-:W-:-:S05]  /*68f0*/  LOP3.LUT R2, R2, UR4, RZ, 0x30, !PT ;  /* 0x0000000402027c12 */ /* 0x000fca000f8e30ff */
[----:B------:R-:W-:-:S05]  /*6900*/  IMAD R2, R2, 0x8, R73 ;  /* 0x0000000802027824 */ /* 0x000fca00078e0249 */
[----:B------:R-:W0:Y:S02]  /*6910*/  LDS.64 R4, [R2+0x7200] ;  /* 0x0072000002047984 */ /* 0x000e240000000a00 */
[----:B0-----:R-:W-:-:S05]  /*6920*/  IADD3 R8, P1, PT, R4, R39, RZ ;  /* 0x0000002704087210 */ /* 0x001fca0007f3e0ff */
[----:B------:R-:W-:Y:S01]  /*6930*/  IMAD.X R5, RZ, RZ, R5, P1 ;  /* 0x000000ffff057224 */ /* 0x000fe200008e0605 */
[----:B-1----:R-:W-:-:S04]  /*6940*/  LEA R4, P1, R8, UR8, 0x2 ;  /* 0x0000000808047c11 */ /* 0x002fc8000f8210ff */
[----:B------:R-:W-:-:S05]  /*6950*/  LEA.HI.X R5, R8, UR9, R5, 0x2, P1 ;  /* 0x0000000908057c11 */ /* 0x000fca00088f1405 */
[----:B------:R0:W-:Y:S04]  /*6960*/  STG.E desc[UR6][R4.64], R7 ;  /* 0x0000000704007986 */ /* 0x0001e8000c101906 */
.L_x_480:
[----:B------:R-:W-:Y:S05]  /*6970*/  BSYNC.RECONVERGENT B0 ;  /* 0x0000000000007941 */ /* 0x000fea0003800200 */
.L_x_479:
[----:B------:R-:W-:Y:S01]  /*6980*/  NOP ;  /* 0x0000000000007918 */ /* 0x000fe20000000000 */
[----:B------:R-:W-:Y:S01]  /*6990*/  BSSY.RECONVERGENT B0, `(.L_x_481) ;  /* 0x0000010000007945 */ /* 0x000fe20003800200 */
[----:B------:R-:W-:Y:S02]  /*69a0*/  ISETP.GE.AND P1, PT, R6, R3, PT ;  /* 0x000000030600720c */ /* 0x000fe40003f26270 */
[----:B------:R-:W-:Y:S01]  /*69b0*/  LOP3.LUT R6, R39, 0xc00, RZ, 0xfc, !PT ;  /* 0x00000c0027067812 */ /* 0x000fe200078efcff */
[----:B------:R-:W-:Y:S10]  /*69c0*/  @P2 BRA `(.L_x_482) ;  /* 0x0000000000302947 */ /* 0x000ff40003800000 */
[----:B0-----:R-:W0:Y:S01]  /*69d0*/  LDS R7, [R0+0x600] ;  /* 0x0006000000077984 */ /* 0x001e220000000800 */
        /* <DEDUP_REMOVED lines=11> */
.L_x_482:
[----:B------:R-:W-:Y:S05]  /*6a90*/  BSYNC.RECONVERGENT B0 ;  /* 0x0000000000007941 */ /* 0x000fea0003800200 */
.L_x_481:
[----:B------:R-:W-:Y:S01]  /*6aa0*/  NOP ;  /* 0x0000000000007918 */ /* 0x000fe20000000000 */
[----:B------:R-:W-:Y:S01]  /*6ab0*/  BSSY.RECONVERGENT B0, `(.L_x_483) ;  /* 0x0000010000007945 */ /* 0x000fe20003800200 */
[----:B------:R-:W-:Y:S01]  /*6ac0*/  ISETP.GE.AND P2, PT, R6, R3, PT ;  /* 0x000000030600720c */ /* 0x000fe20003f46270 */
[----:B------:R-:W-:Y:S02]  /*6ad0*/  VIADD R6, R39, 0xd80 ;  /* 0x00000d8027067836 */ /* 0x000fe40000000000 */
[----:B------:R-:W-:Y:S10]  /*6ae0*/  @P3 BRA `(.L_x_484) ;  /* 0x0000000000303947 */ /* 0x000ff40003800000 */
[----:B01----:R-:W0:Y:S01]  /*6af0*/  LDS R7, [R0+0xc00] ;  /* 0x000c000000077984 */ /* 0x003e220000000800 */
        /* <DEDUP_REMOVED lines=11> */
.L_x_484:
[----:B------:R-:W-:Y:S05]  /*6bb0*/  BSYNC.RECONVERGENT B0 ;  /* 0x0000000000007941 */ /* 0x000fea0003800200 */
.L_x_483:
[----:B------:R-:W-:Y:S01]  /*6bc0*/  NOP ;  /* 0x0000000000007918 */ /* 0x000fe20000000000 */
[----:B------:R-:W-:Y:S01]  /*6bd0*/  BSSY.RECONVERGENT B0, `(.L_x_485) ;  /* 0x0000010000007945 */ /* 0x000fe20003800200 */
[----:B------:R-:W-:Y:S01]  /*6be0*/  ISETP.GE.AND P3, PT, R6, R3, PT ;  /* 0x000000030600720c */ /* 0x000fe20003f66270 */
[----:B------:R-:W-:Y:S02]  /*6bf0*/  VIADD R6, R39, 0xf00 ;  /* 0x00000f0027067836 */ /* 0x000fe40000000000 */
[----:B------:R-:W-:Y:S10]  /*6c00*/  @P4 BRA `(.L_x_486) ;  /* 0x0000000000304947 */ /* 0x000ff40003800000 */
[----:B012---:R-:W0:Y:S01]  /*6c10*/  LDS R7, [R0+0x1200] ;  /* 0x0012000000077984 */ /* 0x007e220000000800 */
        /* <DEDUP_REMOVED lines=11> */
.L_x_486:
[----:B------:R-:W-:Y:S05]  /*6cd0*/  BSYNC.RECONVERGENT B0 ;  /* 0x0000000000007941 */ /* 0x000fea0003800200 */
.L_x_485:
[----:B------:R-:W-:Y:S01]  /*6ce0*/  NOP ;  /* 0x0000000000007918 */ /* 0x000fe20000000000 */
[----:B------:R-:W-:Y:S01]  /*6cf0*/  BSSY.RECONVERGENT B0, `(.L_x_487) ;  /* 0x0000010000007945 */ /* 0x000fe20003800200 */
[----:B------:R-:W-:Y:S01]  /*6d00*/  ISETP.GE.AND P4, PT, R6, R3, PT ;  /* 0x000000030600720c */ /* 0x000fe20003f86270 */
[----:B------:R-:W-:Y:S02]  /*6d10*/  VIADD R6, R39, 0x1080 ;  /* 0x0000108027067836 */ /* 0x000fe40000000000 */
[----:B------:R-:W-:Y:S10]  /*6d20*/  @P5 BRA `(.L_x_488) ;  /* 0x0000000000305947 */ /* 0x000ff40003800000 */
[----:B0123--:R-:W0:Y:S01]  /*6d30*/  LDS R7, [R0+0x1800] ;  /* 0x0018000000077984 */ /* 0x00fe220000000800 */
        /* <DEDUP_REMOVED lines=11> */
.L_x_488:
[----:B------:R-:W-:Y:S05]  /*6df0*/  BSYNC.RECONVERGENT B0 ;  /* 0x0000000000007941 */ /* 0x000fea0003800200 */
.L_x_487:
[----:B------:R-:W-:Y:S01]  /*6e00*/  NOP ;  /* 0x0000000000007918 */ /* 0x000fe20000000000 */
[----:B------:R-:W-:Y:S01]  /*6e10*/  BSSY.RECONVERGENT B0, `(.L_x_489) ;  /* 0x0000010000007945 */ /* 0x000fe20003800200 */
[----:B------:R-:W-:Y:S01]  /*6e20*/  ISETP.GE.AND P5, PT, R6, R3, PT ;  /* 0x000000030600720c */ /* 0x000fe20003fa6270 */
[----:B------:R-:W-:Y:S02]  /*6e30*/  VIADD R6, R39, 0x1200 ;  /* 0x0000120027067836 */ /* 0x000fe40000000000 */
[----:B------:R-:W-:Y:S10]  /*6e40*/  @P6 BRA `(.L_x_490) ;  /* 0x0000000000306947 */ /* 0x000ff40003800000 */
[----:B01234-:R-:W0:Y:S01]  /*6e50*/  LDS R7, [R0+0x1e00] ;  /* 0x001e000000077984 */ /* 0x01fe220000000800 */
        /* <DEDUP_REMOVED lines=11> */
.L_x_490:
[----:B------:R-:W-:Y:S05]  /*6f10*/  BSYNC.RECONVERGENT B0 ;  /* 0x0000000000007941 */ /* 0x000fea0003800200 */
.L_x_489:
        /* <DEDUP_REMOVED lines=17> */
.L_x_492:
[----:B------:R-:W-:Y:S05]  /*7030*/  BSYNC.RECONVERGENT B0 ;  /* 0x0000000000007941 */ /* 0x000fea0003800200 */
.L_x_491:
        /* <DEDUP_REMOVED lines=17> */
.L_x_494:
[----:B------:R-:W-:Y:S05]  /*7150*/  BSYNC.RECONVERGENT B0 ;  /* 0x0000000000007941 */ /* 0x000fea0003800200 */
.L_x_493:
        /* <DEDUP_REMOVED lines=17> */
.L_x_496:
[----:B------:R-:W-:Y:S05]  /*7270*/  BSYNC.RECONVERGENT B0 ;  /* 0x0000000000007941 */ /* 0x000fea0003800200 */
.L_x_495:
[----:B------:R-:W-:Y:S01]  /*7280*/  NOP ;  /* 0x0000000000007918 */ /* 0x000fe20000000000 */
[----:B------:R-:W-:Y:S01]  /*7290*/  BSSY.RECONVERGENT B0, `(.L_x_497) ;  /* 0x0000010000007945 */ /* 0x000fe20003800200 */
[----:B------:R-:W-:Y:S02]  /*72a0*/  ISETP.GE.AND P2, PT, R6, R3, PT ;  /* 0x000000030600720c */ /* 0x000fe40003f46270 */
[----:B------:R-:W-:Y:S01]  /*72b0*/  LOP3.LUT R6, R39, 0x1800, RZ, 0xfc, !PT ;  /* 0x0000180027067812 */ /* 0x000fe200078efcff */
        /* <DEDUP_REMOVED lines=13> */
.L_x_498:
[----:B------:R-:W-:Y:S05]  /*7390*/  BSYNC.RECONVERGENT B0 ;  /* 0x0000000000007941 */ /* 0x000fea0003800200 */
.L_x_497:
        /* <DEDUP_REMOVED lines=17> */
.L_x_500:
[----:B------:R-:W-:Y:S05]  /*74b0*/  BSYNC.RECONVERGENT B0 ;  /* 0x0000000000007941 */ /* 0x000fea0003800200 */
.L_x_499:
[----:B------:R-:W-:Y:S01]  /*74c0*/  NOP ;  /* 0x0000000000007918 */ /* 0x000fe20000000000 */
[----:B------:R-:W-:Y:S01]  /*74d0*/  BSSY.RECONVERGENT B0, `(.L_x_501) ;  /* 0x000000f000007945 */ /* 0x000fe20003800200 */
[----:B------:R-:W-:-:S03]  /*74e0*/  ISETP.GE.AND P4, PT, R6, R3, PT ;  /* 0x000000030600720c */ /* 0x000fc60003f86270 */
        /* <DEDUP_REMOVED lines=13> */
.L_x_502:
[----:B------:R-:W-:Y:S05]  /*75c0*/  BSYNC.RECONVERGENT B0 ;  /* 0x0000000000007941 */ /* 0x000fea0003800200 */
.L_x_501:
[----:B------:R-:W-:Y:S01]  /*75d0*/  NOP ;  /* 0x0000000000007918 */ /* 0x000fe20000000000 */
[----:B------:R-:W-:Y:S04]  /*75e0*/  BSSY.RECONVERGENT B0, `(.L_x_503) ;  /* 0x000000e000007945 */ /* 0x000fe80003800200 */
[----:B------:R-:W-:Y:S05]  /*75f0*/  @P6 BRA `(.L_x_504) ;  /* 0x0000000000306947 */ /* 0x000fea0003800000 */
        /* <DEDUP_REMOVED lines=12> */
.L_x_504:
[----:B------:R-:W-:Y:S05]  /*76c0*/  BSYNC.RECONVERGENT B0 ;  /* 0x0000000000007941 */ /* 0x000fea0003800200 */
.L_x_503:
        /* <DEDUP_REMOVED lines=15> */
.L_x_506:
[----:B------:R-:W-:Y:S05]  /*77c0*/  BSYNC.RECONVERGENT B0 ;  /* 0x0000000000007941 */ /* 0x000fea0003800200 */
.L_x_505:
        /* <DEDUP_REMOVED lines=15> */
.L_x_508:
[----:B------:R-:W-:Y:S05]  /*78c0*/  BSYNC.RECONVERGENT B0 ;  /* 0x0000000000007941 */ /* 0x000fea0003800200 */
.L_x_507:
        /* <DEDUP_REMOVED lines=15> */
.L_x_510:
[----:B------:R-:W-:Y:S05]  /*79c0*/  BSYNC.RECONVERGENT B0 ;  /* 0x0000000000007941 */ /* 0x000fea0003800200 */
.L_x_509:
        /* <DEDUP_REMOVED lines=15> */
.L_x_512:
[----:B------:R-:W-:Y:S05]  /*7ac0*/  BSYNC.RECONVERGENT B0 ;  /* 0x0000000000007941 */ /* 0x000fea0003800200 */
.L_x_511:
        /* <DEDUP_REMOVED lines=15> */
.L_x_514:
[----:B------:R-:W-:Y:S05]  /*7bc0*/  BSYNC.RECONVERGENT B0 ;  /* 0x0000000000007941 */ /* 0x000fea0003800200 */
.L_x_513:
[----:B------:R-:W-:Y:S01]  /*7bd0*/  NOP ;  /* 0x0000000000007918 */ /* 0x000fe20000000000 */
[----:B01234-:R-:W0:Y:S01]  /*7be0*/  LDS R7, [R0+0x6c00] ;  /* 0x006c000000077984 */ /* 0x01fe220000000800 */
[----:B------:R-:W0:Y:S02]  /*7bf0*/  LDCU UR5, c[0x0][0x3c4] ;  /* 0x00007880ff0577ac */ /* 0x000e240008000800 */
[----:B0-----:R-:W-:-:S04]  /*7c00*/  SHF.R.U32.HI R2, RZ, UR5, R7 ;  /* 0x00000005ff027c19 */ /* 0x001fc80008011607 */
[----:B------:R-:W-:-:S05]  /*7c10*/  LOP3.LUT R2, R2, UR4, RZ, 0x30, !PT ;  /* 0x0000000402027c12 */ /* 0x000fca000f8e30ff */
[----:B------:R-:W-:Y:S02]  /*7c20*/  IMAD R4, R2, 0x8, R73 ;  /* 0x0000000802047824 */ /* 0x000fe400078e0249 */
[----:B------:R-:W-:-:S04]  /*7c30*/  VIADD R2, R39, 0x1b00 ;  /* 0x00001b0027027836 */ /* 0x000fc80000000000 */
[----:B------:R-:W0:Y:S01]  /*7c40*/  LDS.64 R4, [R4+0x7200] ;  /* 0x0072000004047984 */ /* 0x000e220000000a00 */
[----:B------:R-:W-:-:S13]  /*7c50*/  ISETP.GE.AND P0, PT, R2, R3, PT ;  /* 0x000000030200720c */ /* 0x000fda0003f06270 */
[----:B------:R-:W1:Y:S01]  /*7c60*/  @!P0 LDC.64 R2, c[0x0][0x3a0] ;  /* 0x0000e800ff028b82 */ /* 0x000e620000000a00 */
[----:B0-----:R-:W-:-:S05]  /*7c70*/  IADD3 R38, P1, PT, R4, R39, RZ ;  /* 0x0000002704267210 */ /* 0x001fca0007f3e0ff */
[----:B------:R-:W-:Y:S01]  /*7c80*/  IMAD.X R5, RZ, RZ, R5, P1 ;  /* 0x000000ffff057224 */ /* 0x000fe200008e0605 */
[----:B-1----:R-:W-:-:S04]  /*7c90*/  @!P0 LEA R2, P1, R38, R2, 0x2 ;  /* 0x0000000226028211 */ /* 0x002fc800078210ff */
[----:B------:R-:W-:-:S05]  /*7ca0*/  @!P0 LEA.HI.X R3, R38, R3, R5, 0x2, P1 ;  /* 0x0000000326038211 */ /* 0x000fca00008f1405 */
[----:B------:R-:W-:Y:S01]  /*7cb0*/  @!P0 STG.E desc[UR6][R2.64+0x6c00], R7 ;  /* 0x006c000702008986 */ /* 0x000fe2000c101906 */
[----:B------:R-:W-:Y:S01]  /*7cc0*/  NOP ;  /* 0x0000000000007918 */ /* 0x000fe20000000000 */
[----:B------:R-:W-:Y:S05]  /*7cd0*/  EXIT ;  /* 0x000000000000794d */ /* 0x000fea0003800000 */
.L_x_428:
[----:B------:R-:W-:Y:S02]  /*7ce0*/  IMAD.MOV.U32 R0, RZ, RZ, 0x1 ;  /* 0x00000001ff007424 */ /* 0x000fe400078e00ff */
[----:B------:R-:W-:Y:S02]  /*7cf0*/  IMAD.MOV.U32 R77, RZ, RZ, R2 ;  /* 0x000000ffff4d7224 */ /* 0x000fe400078e0002 */
[----:B------:R-:W-:Y:S02]  /*7d00*/  IMAD.MOV.U32 R75, RZ, RZ, RZ ;  /* 0x000000ffff4b7224 */ /* 0x000fe400078e00ff */
[----:B------:R-:W-:-:S07]  /*7d10*/  IMAD.MOV.U32 R76, RZ, RZ, -0x1 ;  /* 0xffffffffff4c7424 */ /* 0x000fce00078e00ff */
[----:B------:R-:W-:Y:S05]  /*7d20*/  WARPSYNC.COLLECTIVE R76, `(.L_x_515) ;  /* 0x000000004c087348 */ /* 0x000fea0003c00000 */
[----:B------:R0:W1:Y:S02]  /*7d30*/  SHFL.UP P0, R0, R77, R0, R75 ;  /* 0x040000004d007389 */ /* 0x000064000000004b */
[----:B01----:R-:W-:Y:S05]  /*7d40*/  ENDCOLLECTIVE ;  /* 0x000000000000791b */ /* 0x003fea0003800000 */
.L_x_515:
[----:B------:R-:W-:Y:S02]  /*7d50*/  IMAD.MOV.U32 R77, RZ, RZ, R0 ;  /* 0x000000ffff4d7224 */ /* 0x000fe400078e0000 */
[----:B------:R-:W-:Y:S02]  /*7d60*/  IMAD.MOV.U32 R0, RZ, RZ, 0x2 ;  /* 0x00000002ff007424 */ /* 0x000fe400078e00ff */
[----:B------:R-:W-:-:S07]  /*7d70*/  @P0 IMAD.IADD R77, R2, 0x1, R77 ;  /* 0x00000001024d0824 */ /* 0x000fce00078e024d */
[----:B------:R-:W-:Y:S05]  /*7d80*/  WARPSYNC.COLLECTIVE R76, `(.L_x_516) ;  /* 0x000000004c087348 */ /* 0x000fea0003c00000 */
[----:B------:R0:W1:Y:S02]  /*7d90*/  SHFL.UP P0, R0, R77, R0, R75 ;  /* 0x040000004d007389 */ /* 0x000064000000004b */
[----:B01----:R-:W-:Y:S05]  /*7da0*/  ENDCOLLECTIVE ;  /* 0x000000000000791b */ /* 0x003fea0003800000 */
.L_x_516:
[----:B------:R-:W-:Y:S02]  /*7db0*/  IMAD.MOV.U32 R74, RZ, RZ, R0 ;  /* 0x000000ffff4a7224 */ /* 0x000fe400078e0000 */
[----:B------:R-:W-:Y:S02]  /*7dc0*/  IMAD.MOV.U32 R0, RZ, RZ, 0x4 ;  /* 0x00000004ff007424 */ /* 0x000fe400078e00ff */
[----:B------:R-:W-:-:S04]  /*7dd0*/  @P0 IMAD.IADD R74, R77, 0x1, R74 ;  /* 0x000000014d4a0824 */ /* 0x000fc800078e024a */
[----:B------:R-:W-:-:S07]  /*7de0*/  IMAD.MOV.U32 R77, RZ, RZ, R74 ;  /* 0x000000ffff4d7224 */ /* 0x000fce00078e004a */
[----:B------:R-:W-:Y:S05]  /*7df0*/  WARPSYNC.COLLECTIVE R76, `(.L_x_517) ;  /* 0x000000004c087348 */ /* 0x000fea0003c00000 */
[----:B------:R0:W1:Y:S02]  /*7e00*/  SHFL.UP P0, R0, R77, R0, R75 ;  /* 0x040000004d007389 */ /* 0x000064000000004b */
[----:B01----:R-:W-:Y:S05]  /*7e10*/  ENDCOLLECTIVE ;  /* 0x000000000000791b */ /* 0x003fea0003800000 */
.L_x_517:
[----:B------:R-:W-:Y:S02]  /*7e20*/  IMAD.MOV.U32 R77, RZ, RZ, R0 ;  /* 0x000000ffff4d7224 */ /* 0x000fe400078e0000 */
[----:B------:R-:W-:Y:S02]  /*7e30*/  IMAD.MOV.U32 R0, RZ, RZ, 0x8 ;  /* 0x00000008ff007424 */ /* 0x000fe400078e00ff */
[----:B------:R-:W-:-:S07]  /*7e40*/  @P0 IMAD.IADD R77, R74, 0x1, R77 ;  /* 0x000000014a4d0824 */ /* 0x000fce00078e024d */
[----:B------:R-:W-:Y:S05]  /*7e50*/  WARPSYNC.COLLECTIVE R76, `(.L_x_518) ;  /* 0x000000004c087348 */ /* 0x000fea0003c00000 */
[----:B------:R0:W1:Y:S02]  /*7e60*/  SHFL.UP P0, R0, R77, R0, R75 ;  /* 0x040000004d007389 */ /* 0x000064000000004b */
[----:B01----:R-:W-:Y:S05]  /*7e70*/  ENDCOLLECTIVE ;  /* 0x000000000000791b */ /* 0x003fea0003800000 */
.L_x_518:
[----:B------:R-:W-:Y:S02]  /*7e80*/  IMAD.MOV.U32 R74, RZ, RZ, R0 ;  /* 0x000000ffff4a7224 */ /* 0x000fe400078e0000 */
[----:B------:R-:W-:Y:S02]  /*7e90*/  IMAD.MOV.U32 R0, RZ, RZ, 0x10 ;  /* 0x00000010ff007424 */ /* 0x000fe400078e00ff */
[----:B------:R-:W-:-:S04]  /*7ea0*/  @P0 IMAD.IADD R74, R77, 0x1, R74 ;  /* 0x000000014d4a0824 */ /* 0x000fc800078e024a */
[----:B------:R-:W-:-:S07]  /*7eb0*/  IMAD.MOV.U32 R77, RZ, RZ, R74 ;  /* 0x000000ffff4d7224 */ /* 0x000fce00078e004a */
[----:B------:R-:W-:Y:S05]  /*7ec0*/  WARPSYNC.COLLECTIVE R76, `(.L_x_519) ;  /* 0x000000004c087348 */ /* 0x000fea0003c00000 */
[----:B------:R0:W1:Y:S02]  /*7ed0*/  SHFL.UP P0, R0, R77, R0, R75 ;  /* 0x040000004d007389 */ /* 0x000064000000004b */
[----:B01----:R-:W-:Y:S05]  /*7ee0*/  ENDCOLLECTIVE ;  /* 0x000000000000791b */ /* 0x003fea0003800000 */
.L_x_519:
[----:B------:R-:W-:Y:S05]  /*7ef0*/  BRA `(.L_x_520) ;  /* 0xffffffa4001c7947 */ /* 0x000fea000383ffff */
.L_x_521:
        /* <DEDUP_REMOVED lines=16> */
.L_x_641:


//--------------------- .text._ZN3cub18CUB_300001_SM_10006detail10radix_sort33DeviceRadixSortExclusiveSumKernelINS1_5radix10policy_hubIjNS0_8NullTypeEyE10Policy1000EyEEvPT0_ --------------------------
	.section	.text._ZN3cub18CUB_300001_SM_10006detail10radix_sort33DeviceRadixSortExclusiveSumKernelINS1_5radix10policy_hubIjNS0_8NullTypeEyE10Policy1000EyEEvPT0_,"ax",@progbits
	.align	128
        .global         _ZN3cub18CUB_300001_SM_10006detail10radix_sort33DeviceRadixSortExclusiveSumKernelINS1_5radix10policy_hubIjNS0_8NullTypeEyE10Policy1000EyEEvPT0_
        .type           _ZN3cub18CUB_300001_SM_10006detail10radix_sort33DeviceRadixSortExclusiveSumKernelINS1_5radix10policy_hubIjNS0_8NullTypeEyE10Policy1000EyEEvPT0_,@function
        .size           _ZN3cub18CUB_300001_SM_10006detail10radix_sort33DeviceRadixSortExclusiveSumKernelINS1_5radix10policy_hubIjNS0_8NullTypeEyE10Policy1000EyEEvPT0_,(.L_x_642 - _ZN3cub18CUB_300001_SM_10006detail10radix_sort33DeviceRadixSortExclusiveSumKernelINS1_5radix10policy_hubIjNS0_8NullTypeEyE10Policy1000EyEEvPT0_)
        .other          _ZN3cub18CUB_300001_SM_10006detail10radix_sort33DeviceRadixSortExclusiveSumKernelINS1_5radix10policy_hubIjNS0_8NullTypeEyE10Policy1000EyEEvPT0_,@"STO_CUDA_ENTRY STV_DEFAULT"
_ZN3cub18CUB_300001_SM_10006detail10radix_sort33DeviceRadixSortExclusiveSumKernelINS1_5radix10policy_hubIjNS0_8NullTypeEyE10Policy1000EyEEvPT0_:
.text._ZN3cub18CUB_300001_SM_10006detail10radix_sort33DeviceRadixSortExclusiveSumKernelINS1_5radix10policy_hubIjNS0_8NullTypeEyE10Policy1000EyEEvPT0_:
[----:B------:R-:W-:Y:S01]  /*0000*/  LDC R1, c[0x0][0x37c] ;  /* 0x0000df00ff017b82 */ /* 0x000fe20000000800 */
[----:B------:R-:W0:Y:S07]  /*0010*/  S2R R18, SR_TID.X ;  /* 0x0000000000127919 */ /* 0x000e2e0000002100 */
[----:B------:R-:W1:Y:S01]  /*0020*/  LDC.64 R16, c[0x0][0x380] ;  /* 0x0000e000ff107b82 */ /* 0x000e620000000a00 */
[----:B------:R-:W2:Y:S01]  /*0030*/  LDCU.64 UR4, c[0x0][0x358] ;  /* 0x00006b00ff0477ac */ /* 0x000ea20008000a00 */
[----:B------:R-:W3:Y:S01]  /*0040*/  S2R R5, SR_CTAID.X ;  /* 0x0000000000057919 */ /* 0x000ee20000002500 */
[----:B0-----:R-:W-:Y:S01]  /*0050*/  ISETP.GT.U32.AND P1, PT, R18, 0xff, PT ;  /* 0x000000ff1200780c */ /* 0x001fe20003f24070 */
[----:B---3--:R-:W-:-:S04]  /*0060*/  IMAD R5, R5, 0x100, R18 ;  /* 0x0000010005057824 */ /* 0x008fc800078e0212 */
[----:B-1----:R-:W-:-:S08]  /*0070*/  IMAD.WIDE R16, R5, 0x8, R16 ;  /* 0x0000000805107825 */ /* 0x002fd000078e0210 */
[----:B--2---:R-:W2:Y:S01]  /*0080*/  @!P1 LDG.E.64 R2, desc[UR4][R16.64] ;  /* 0x0000000410029981 */ /* 0x004ea2000c1e1b00 */
[----:B------:R-:W-:Y:S02]  /*0090*/  MOV R0, 0x400 ;  /* 0x0000040000007802 */ /* 0x000fe40000000f00 */
[C---:B------:R-:W-:Y:S01]  /*00a0*/  ISETP.GT.U32.AND P0, PT, R18.reuse, 0x1f, PT ;  /* 0x0000001f1200780c */ /* 0x040fe20003f04070 */
[----:B------:R-:W0:Y:S02]  /*00b0*/  S2R R5, SR_CgaCtaId ;  /* 0x0000000000057919 */ /* 0x000e240000008800 */
[----:B0-----:R-:W-:Y:S02]  /*00c0*/  LEA R5, R5, R0, 0x18 ;  /* 0x0000000005057211 */ /* 0x001fe400078ec0ff */
[----:B------:R-:W-:-:S05]  /*00d0*/  LEA.HI R0, R18, R18, RZ, 0x1d ;  /* 0x0000001212007211 */ /* 0x000fca00078fe8ff */
[----:B------:R-:W-:-:S05]  /*00e0*/  IMAD R0, R0, 0x8, R5 ;  /* 0x0000000800007824 */ /* 0x000fca00078e0205 */
[----:B--2---:R0:W-:Y:S01]  /*00f0*/  STS.64 [R0+0x10], R2 ;  /* 0x0000100200007388 */ /* 0x0041e20000000a00 */
[----:B------:R-:W-:Y:S06]  /*0100*/  BAR.SYNC.DEFER_BLOCKING 0x0 ;  /* 0x0000000000007b1d */ /* 0x000fec0000010000 */
[----:B------:R-:W-:Y:S05]  /*0110*/  @P0 BRA `(.L_x_522) ;  /* 0x0000000400240947 */ /* 0x000fea0003800000 */
[----:B------:R-:W-:Y:S01]  /*0120*/  IMAD R18, R18, 0x48, R5 ;  /* 0x0000004812127824 */ /* 0x000fe200078e0205 */
[----:B------:R-:W-:-:S04]  /*0130*/  UMOV UR6, 0xffffffff ;  /* 0xffffffff00067882 */ /* 0x000fc80000000000 */
[----:B------:R-:W-:Y:S04]  /*0140*/  LDS.64 R14, [R18+0x10] ;  /* 0x00001000120e7984 */ /* 0x000fe80000000a00 */
[----:B------:R-:W-:Y:S04]  /*0150*/  LDS.64 R12, [R18+0x18] ;  /* 0x00001800120c7984 */ /* 0x000fe80000000a00 */
[----:B------:R-:W1:Y:S04]  /*0160*/  LDS.64 R10, [R18+0x20] ;  /* 0x00002000120a7984 */ /* 0x000e680000000a00 */
[----:B------:R-:W-:Y:S04]  /*0170*/  LDS.64 R8, [R18+0x28] ;  /* 0x0000280012087984 */ /* 0x000fe80000000a00 */
[----:B------:R-:W2:Y:S04]  /*0180*/  LDS.64 R6, [R18+0x30] ;  /* 0x0000300012067984 */ /* 0x000ea80000000a00 */
[----:B------:R-:W-:Y:S04]  /*0190*/  LDS.64 R4, [R18+0x38] ;  /* 0x0000380012047984 */ /* 0x000fe80000000a00 */
[----:B0-----:R-:W0:Y:S04]  /*01a0*/  LDS.64 R2, [R18+0x40] ;  /* 0x0000400012027984 */ /* 0x001e280000000a00 */
[----:B------:R-:W3:Y:S01]  /*01b0*/  LDS.64 R20, [R18+0x48] ;  /* 0x0000480012147984 */ /* 0x000ee20000000a00 */
[----:B-1----:R-:W-:-:S04]  /*01c0*/  IADD3 R19, P3, P4, R10, R12, R14 ;  /* 0x0000000c0a137210 */ /* 0x002fc80007c7e00e */
[----:B------:R-:W-:Y:S02]  /*01d0*/  IADD3.X R23, PT, PT, R11, R13, R15, P3, P4 ;  /* 0x0000000d0b177210 */ /* 0x000fe40001fe840f */
[----:B--2---:R-:W-:-:S04]  /*01e0*/  IADD3 R19, P0, P2, R6, R19, R8 ;  /* 0x0000001306137210 */ /* 0x004fc80007a1e008 */
[----:B------:R-:W-:Y:S02]  /*01f0*/  IADD3.X R23, PT, PT, R7, R23, R9, P0, P2 ;  /* 0x0000001707177210 */ /* 0x000fe400007e4409 */
[----:B0-----:R-:W-:-:S04]  /*0200*/  IADD3 R19, P3, P4, R2, R19, R4 ;  /* 0x0000001302137210 */ /* 0x001fc80007c7e004 */
[----:B---3--:R-:W-:Y:S02]  /*0210*/  IADD3 R20, P0, PT, R20, R19, RZ ;  /* 0x0000001314147210 */ /* 0x008fe40007f1e0ff */
[----:B------:R-:W-:-:S05]  /*0220*/  IADD3.X R19, PT, PT, R3, R23, R5, P3, P4 ;  /* 0x0000001703137210 */ /* 0x000fca0001fe8405 */
[----:B------:R-:W-:Y:S01]  /*0230*/  IMAD.X R19, R21, 0x1, R19, P0 ;  /* 0x0000000115137824 */ /* 0x000fe200000e0613 */
[----:B------:R-:W-:Y:S06]  /*0240*/  BRA.DIV UR6, `(.L_x_523) ;  /* 0x0000000206f07947 */ /* 0x000fec000b800000 */
[----:B------:R-:W0:Y:S04]  /*0250*/  SHFL.UP PT, R27, R20, 0x1, RZ ;  /* 0x04200000141b7989 */ /* 0x000e2800000e00ff */
[----:B------:R-:W1:Y:S01]  /*0260*/  SHFL.UP P0, R25, R19, 0x1, RZ ;  /* 0x0420000013197989 */ /* 0x000e6200000000ff */
[----:B0-----:R-:W-:-:S04]  /*0270*/  IADD3 R22, P2, PT, R27, R20, RZ ;  /* 0x000000141b167210 */ /* 0x001fc80007f5e0ff */
[----:B-1----:R-:W-:Y:S01]  /*0280*/  SEL R27, R22, R27, P0 ;  /* 0x0000001b161b7207 */ /* 0x002fe20000000000 */
[----:B------:R-:W-:-:S04]  /*0290*/  IMAD.X R26, R25, 0x1, R19, P2 ;  /* 0x00000001191a7824 */ /* 0x000fc800010e0613 */
[----:B------:R-:W0:Y:S01]  /*02a0*/  SHFL.UP PT, R28, R27, 0x2, RZ ;  /* 0x044000001b1c7989 */ /* 0x000e2200000e00ff */
[----:B------:R-:W-:-:S05]  /*02b0*/  SEL R26, R26, R25, P0 ;  /* 0x000000191a1a7207 */ /* 0x000fca0000000000 */
[----:B------:R-:W1:Y:S01]  /*02c0*/  SHFL.UP P0, R25, R26, 0x2, RZ ;  /* 0x044000001a197989 */ /* 0x000e6200000000ff */
[----:B0-----:R-:W-:-:S05]  /*02d0*/  IADD3 R21, P2, PT, R28, R27, RZ ;  /* 0x0000001b1c157210 */ /* 0x001fca0007f5e0ff */
[----:B-1----:R-:W-:Y:S01]  /*02e0*/  IMAD.X R22, R25, 0x1, R26, P2 ;  /* 0x0000000119167824 */ /* 0x002fe200010e061a */
[----:B------:R-:W-:-:S04]  /*02f0*/  SEL R28, R21, R28, P0 ;  /* 0x0000001c151c7207 */ /* 0x000fc80000000000 */
[----:B------:R-:W-:Y:S01]  /*0300*/  SEL R29, R22, R25, P0 ;  /* 0x00000019161d7207 */ /* 0x000fe20000000000 */
        /* <DEDUP_REMOVED lines=12> */
[----:B------:R0:W1:Y:S04]  /*03d0*/  SHFL.UP PT, R28, R27, 0x10, RZ ;  /* 0x060000001b1c7989 */ /* 0x00006800000e00ff */
[----:B------:R0:W2:Y:S02]  /*03e0*/  SHFL.UP P0, R25, R26, 0x10, RZ ;  /* 0x060000001a197989 */ /* 0x0000a400000000ff */
.L_x_534:
[----:B-1----:R-:W-:-:S04]  /*03f0*/  IADD3 R21, P2, PT, R28, R27, RZ ;  /* 0x0000001b1c157210 */ /* 0x002fc80007f5e0ff */
[----:B--2---:R-:W-:Y:S01]  /*0400*/  SEL R21, R21, R28, P0 ;  /* 0x0000001c15157207 */ /* 0x004fe20000000000 */
[----:B------:R-:W-:-:S05]  /*0410*/  IMAD.X R22, R25, 0x1, R26, P2 ;  /* 0x0000000119167824 */ /* 0x000fca00010e061a */
[----:B------:R-:W-:Y:S02]  /*0420*/  SEL R22, R22, R25, P0 ;  /* 0x0000001916167207 */ /* 0x000fe40000000000 */
[----:B------:R-:W-:-:S05]  /*0430*/  IADD3 R20, P0, PT, R21, -R20, RZ ;  /* 0x8000001415147210 */ /* 0x000fca0007f1e0ff */
[----:B------:R-:W-:Y:S01]  /*0440*/  IMAD.X R21, R22, 0x1, ~R19, P0 ;  /* 0x0000000116157824 */ /* 0x000fe200000e0e13 */
[----:B------:R-:W-:-:S04]  /*0450*/  IADD3 R14, P0, PT, R14, R20, RZ ;  /* 0x000000140e0e7210 */ /* 0x000fc80007f1e0ff */
[----:B------:R1:W-:Y:S01]  /*0460*/  STS.64 [R18+0x10], R20 ;  /* 0x0000101412007388 */ /* 0x0003e20000000a00 */
[----:B------:R-:W-:Y:S01]  /*0470*/  IMAD.X R15, R15, 0x1, R21, P0 ;  /* 0x000000010f0f7824 */ /* 0x000fe200000e0615 */
        /* <DEDUP_REMOVED lines=17> */
[----:B------:R-:W-:-:S05]  /*0590*/  IMAD.X R3, R3, 0x1, R5, P0 ;  /* 0x0000000103037824 */ /* 0x000fca00000e0605 */
[----:B------:R1:W-:Y:S03]  /*05a0*/  STS.64 [R18+0x48], R2 ;  /* 0x0000480212007388 */ /* 0x0003e60000000a00 */
.L_x_522:
[----:B------:R-:W-:Y:S05]  /*05b0*/  WARPSYNC.ALL ;  /* 0x0000000000007948 */ /* 0x000fea0003800000 */
[----:B------:R-:W-:Y:S06]  /*05c0*/  BAR.SYNC.DEFER_BLOCKING 0x0 ;  /* 0x0000000000007b1d */ /* 0x000fec0000010000 */
[----:B------:R-:W-:Y:S05]  /*05d0*/  @P1 EXIT ;  /* 0x000000000000194d */ /* 0x000fea0003800000 */
[----:B01----:R-:W0:Y:S04]  /*05e0*/  LDS.64 R2, [R0+0x10] ;  /* 0x0000100000027984 */ /* 0x003e280000000a00 */
[----:B0-----:R-:W-:Y:S01]  /*05f0*/  STG.E.64 desc[UR4][R16.64], R2 ;  /* 0x0000000210007986 */ /* 0x001fe2000c101b04 */
[----:B------:R-:W-:Y:S05]  /*0600*/  EXIT ;  /* 0x000000000000794d */ /* 0x000fea0003800000 */
.L_x_523:
[----:B------:R-:W-:Y:S02]  /*0610*/  IMAD.MOV.U32 R24, RZ, RZ, R20 ;  /* 0x000000ffff187224 */ /* 0x000fe400078e0014 */
[----:B------:R-:W-:Y:S02]  /*0620*/  IMAD.MOV.U32 R23, RZ, RZ, 0x1 ;  /* 0x00000001ff177424 */ /* 0x000fe400078e00ff */
[----:B------:R-:W-:Y:S02]  /*0630*/  IMAD.MOV.U32 R22, RZ, RZ, RZ ;  /* 0x000000ffff167224 */ /* 0x000fe400078e00ff */
[----:B------:R-:W-:-:S07]  /*0640*/  IMAD.MOV.U32 R21, RZ, RZ, -0x1 ;  /* 0xffffffffff157424 */ /* 0x000fce00078e00ff */
[----:B------:R-:W-:Y:S05]  /*0650*/  WARPSYNC.COLLECTIVE R21, `(.L_x_524) ;  /* 0x0000000015087348 */ /* 0x000fea0003c00000 */
[----:B------:R0:W1:Y:S02]  /*0660*/  SHFL.UP P0, R25, R24, R23, R22 ;  /* 0x0400001718197389 */ /* 0x0000640000000016 */
[----:B01----:R-:W-:Y:S05]  /*0670*/  ENDCOLLECTIVE ;  /* 0x000000000000791b */ /* 0x003fea0003800000 */
.L_x_524:
[----:B------:R-:W-:Y:S02]  /*0680*/  IMAD.MOV.U32 R24, RZ, RZ, R19 ;  /* 0x000000ffff187224 */ /* 0x000fe400078e0013 */
[----:B------:R-:W-:-:S07]  /*0690*/  IMAD.MOV.U32 R27, RZ, RZ, R25 ;  /* 0x000000ffff1b7224 */ /* 0x000fce00078e0019 */
[----:B------:R-:W-:Y:S05]  /*06a0*/  WARPSYNC.COLLECTIVE R21, `(.L_x_525) ;  /* 0x0000000015087348 */ /* 0x000fea0003c00000 */
[----:B------:R0:W1:Y:S02]  /*06b0*/  SHFL.UP P0, R25, R24, R23, R22 ;  /* 0x0400001718197389 */ /* 0x0000640000000016 */
[----:B01----:R-:W-:Y:S05]  /*06c0*/  ENDCOLLECTIVE ;  /* 0x000000000000791b */ /* 0x003fea0003800000 */
.L_x_525:
[----:B------:R-:W-:Y:S01]  /*06d0*/  IADD3 R26, P2, PT, R27, R20, RZ ;  /* 0x000000141b1a7210 */ /* 0x000fe20007f5e0ff */
[----:B------:R-:W-:-:S03]  /*06e0*/  IMAD.MOV.U32 R23, RZ, RZ, 0x2 ;  /* 0x00000002ff177424 */ /* 0x000fc600078e00ff */
[----:B------:R-:W-:Y:S01]  /*06f0*/  SEL R27, R26, R27, P0 ;  /* 0x0000001b1a1b7207 */ /* 0x000fe20000000000 */
[----:B------:R-:W-:-:S04]  /*0700*/  IMAD.X R26, R25, 0x1, R19, P2 ;  /* 0x00000001191a7824 */ /* 0x000fc800010e0613 */
[----:B------:R-:W-:Y:S01]  /*0710*/  IMAD.MOV.U32 R24, RZ, RZ, R27 ;  /* 0x000000ffff187224 */ /* 0x000fe200078e001b */
[----:B------:R-:W-:-:S07]  /*0720*/  SEL R26, R26, R25, P0 ;  /* 0x000000191a1a7207 */ /* 0x000fce0000000000 */
[----:B------:R-:W-:Y:S05]  /*0730*/  WARPSYNC.COLLECTIVE R21, `(.L_x_526) ;  /* 0x0000000015087348 */ /* 0x000fea0003c00000 */
[----:B------:R0:W1:Y:S02]  /*0740*/  SHFL.UP P0, R25, R24, R23, R22 ;  /* 0x0400001718197389 */ /* 0x0000640000000016 */
[----:B01----:R-:W-:Y:S05]  /*0750*/  ENDCOLLECTIVE ;  /* 0x000000000000791b */ /* 0x003fea0003800000 */
.L_x_526:
[----:B------:R-:W-:Y:S02]  /*0760*/  IMAD.MOV.U32 R24, RZ, RZ, R26 ;  /* 0x000000ffff187224 */ /* 0x000fe400078e001a */
[----:B------:R-:W-:-:S07]  /*0770*/  IMAD.MOV.U32 R28, RZ, RZ, R25 ;  /* 0x000000ffff1c7224 */ /* 0x000fce00078e0019 */
[----:B------:R-:W-:Y:S05]  /*0780*/  WARPSYNC.COLLECTIVE R21, `(.L_x_527) ;  /* 0x0000000015087348 */ /* 0x000fea0003c00000 */
[----:B------:R0:W1:Y:S02]  /*0790*/  SHFL.UP P0, R25, R24, R23, R22 ;  /* 0x0400001718197389 */ /* 0x0000640000000016 */
[----:B01----:R-:W-:Y:S05]  /*07a0*/  ENDCOLLECTIVE ;  /* 0x000000000000791b */ /* 0x003fea0003800000 */
.L_x_527:
        /* <DEDUP_REMOVED lines=9> */
.L_x_528:
[----:B------:R-:W-:Y:S02]  /*0840*/  IMAD.MOV.U32 R24, RZ, RZ, R29 ;  /* 0x000000ffff187224 */ /* 0x000fe400078e001d */
[----:B------:R-:W-:-:S07]  /*0850*/  IMAD.MOV.U32 R27, RZ, RZ, R25 ;  /* 0x000000ffff1b7224 */ /* 0x000fce00078e0019 */
[----:B------:R-:W-:Y:S05]  /*0860*/  WARPSYNC.COLLECTIVE R21, `(.L_x_529) ;  /* 0x0000000015087348 */ /* 0x000fea0003c00000 */
[----:B------:R0:W1:Y:S02]  /*0870*/  SHFL.UP P0, R25, R24, R23, R22 ;  /* 0x0400001718197389 */ /* 0x0000640000000016 */
[----:B01----:R-:W-:Y:S05]  /*0880*/  ENDCOLLECTIVE ;  /* 0x000000000000791b */ /* 0x003fea0003800000 */
.L_x_529:
        /* <DEDUP_REMOVED lines=9> */
.L_x_530:
[----:B------:R-:W-:Y:S02]  /*0920*/  IMAD.MOV.U32 R24, RZ, RZ, R29 ;  /* 0x000000ffff187224 */ /* 0x000fe400078e001d */
[----:B------:R-:W-:-:S07]  /*0930*/  IMAD.MOV.U32 R27, RZ, RZ, R25 ;  /* 0x000000ffff1b7224 */ /* 0x000fce00078e0019 */
[----:B------:R-:W-:Y:S05]  /*0940*/  WARPSYNC.COLLECTIVE R21, `(.L_x_531) ;  /* 0x0000000015087348 */ /* 0x000fea0003c00000 */
[----:B------:R0:W1:Y:S02]  /*0950*/  SHFL.UP P0, R25, R24, R23, R22 ;  /* 0x0400001718197389 */ /* 0x0000640000000016 */
[----:B01----:R-:W-:Y:S05]  /*0960*/  ENDCOLLECTIVE ;  /* 0x000000000000791b */ /* 0x003fea0003800000 */
.L_x_531:
        /* <DEDUP_REMOVED lines=9> */
.L_x_532:
[----:B------:R-:W-:Y:S02]  /*0a00*/  IMAD.MOV.U32 R24, RZ, RZ, R26 ;  /* 0x000000ffff187224 */ /* 0x000fe400078e001a */
[----:B------:R-:W-:-:S07]  /*0a10*/  IMAD.MOV.U32 R28, RZ, RZ, R25 ;  /* 0x000000ffff1c7224 */ /* 0x000fce00078e0019 */
[----:B------:R-:W-:Y:S05]  /*0a20*/  WARPSYNC.COLLECTIVE R21, `(.L_x_533) ;  /* 0x0000000015087348 */ /* 0x000fea0003c00000 */
[----:B------:R0:W1:Y:S02]  /*0a30*/  SHFL.UP P0, R25, R24, R23, R22 ;  /* 0x0400001718197389 */ /* 0x0000640000000016 */
[----:B01----:R-:W-:Y:S05]  /*0a40*/  ENDCOLLECTIVE ;  /* 0x000000000000791b */ /* 0x003fea0003800000 */
.L_x_533:
[----:B------:R-:W-:Y:S05]  /*0a50*/  BRA `(.L_x_534) ;  /* 0xfffffff800647947 */ /* 0x000fea000383ffff */
.L_x_535:
        /* <DEDUP_REMOVED lines=10> */
.L_x_642:


//--------------------- .text._ZN3cub18CUB_300001_SM_10006detail10radix_sort30DeviceRadixSortHistogramKernelINS1_5radix10policy_hubIjNS0_8NullTypeEyE10Policy1000ELNS0_9SortOrderE0EjyNS1_21identity_decomposer_tEEEvPT2_PKT1_SB_iiT3_ --------------------------
	.section	.text._ZN3cub18CUB_300001_SM_10006detail10radix_sort30DeviceRadixSortHistogramKernelINS1_5radix10policy_hubIjNS0_8NullTypeEyE10Policy1000ELNS0_9SortOrderE0EjyNS1_21identity_decomposer_tEEEvPT2_PKT1_SB_iiT3_,"ax",@progbits
	.align	128
        .global         _ZN3cub18CUB_300001_SM_10006detail10radix_sort30DeviceRadixSortHistogramKernelINS1_5radix10policy_hubIjNS0_8NullTypeEyE10Policy1000ELNS0_9SortOrderE0EjyNS1_21identity_decomposer_tEEEvPT2_PKT1_SB_iiT3_
        .type           _ZN3cub18CUB_300001_SM_10006detail10radix_sort30DeviceRadixSortHistogramKernelINS1_5radix10policy_hubIjNS0_8NullTypeEyE10Policy1000ELNS0_9SortOrderE0EjyNS1_21identity_decomposer_tEEEvPT2_PKT1_SB_iiT3_,@function
        .size           _ZN3cub18CUB_300001_SM_10006detail10radix_sort30DeviceRadixSortHistogramKernelINS1_5radix10policy_hubIjNS0_8NullTypeEyE10Policy1000ELNS0_9SortOrderE0EjyNS1_21identity_decomposer_tEEEvPT2_PKT1_SB_iiT3_,(.L_x_643 - _ZN3cub18CUB_300001_SM_10006detail10radix_sort30DeviceRadixSortHistogramKernelINS1_5radix10policy_hubIjNS0_8NullTypeEyE10Policy1000ELNS0_9SortOrderE0EjyNS1_21identity_decomposer_tEEEvPT2_PKT1_SB_iiT3_)
        .other          _ZN3cub18CUB_300001_SM_10006detail10radix_sort30DeviceRadixSortHistogramKernelINS1_5radix10policy_hubIjNS0_8NullTypeEyE10Policy1000ELNS0_9SortOrderE0EjyNS1_21identity_decomposer_tEEEvPT2_PKT1_SB_iiT3_,@"STO_CUDA_ENTRY STV_DEFAULT"
_ZN3cub18CUB_300001_SM_10006detail10radix_sort30DeviceRadixSortHistogramKernelINS1_5radix10policy_hubIjNS0_8NullTypeEyE10Policy1000ELNS0_9SortOrderE0EjyNS1_21identity_decomposer_tEEEvPT2_PKT1_SB_iiT3_:
.text._ZN3cub18CUB_300001_SM_10006detail10radix_sort30DeviceRadixSortHistogramKernelINS1_5radix10policy_hubIjNS0_8NullTypeEyE10Policy1000ELNS0_9SortOrderE0EjyNS1_21identity_decomposer_tEEEvPT2_PKT1_SB_iiT3_:
[----:B------:R-:W-:Y:S01]  /*0000*/  LDC R1, c[0x0][0x37c] ;  /* 0x0000df00ff017b82 */ /* 0x000fe20000000800 */
[----:B------:R-:W0:Y:S02]  /*0010*/  LDCU.64 UR4, c[0x0][0x390] ;  /* 0x00007200ff0477ac */ /* 0x000e240008000a00 */
[----:B0-----:R-:W-:-:S04]  /*0020*/  ISETP.NE.U32.AND P0, PT, RZ, UR4, PT ;  /* 0x00000004ff007c0c */ /* 0x001fc8000bf05070 */
[----:B------:R-:W-:-:S13]  /*0030*/  ISETP.NE.AND.EX P0, PT, RZ, UR5, PT, P0 ;  /* 0x00000005ff007c0c */ /* 0x000fda000bf05300 */
[----:B------:R-:W-:Y:S05]  /*0040*/  @!P0 EXIT ;  /* 0x000000000000894d */ /* 0x000fea0003800000 */
[----:B------:R-:W0:Y:S01]  /*0050*/  S2R R18, SR_TID.X ;  /* 0x0000000000127919 */ /* 0x000e220000002100 */
[----:B------:R-:W1:Y:S01]  /*0060*/  LDCU.64 UR4, c[0x0][0x398] ;  /* 0x00007300ff0477ac */ /* 0x000e620008000a00 */
[----:B------:R-:W2:Y:S01]  /*0070*/  S2UR UR7, SR_CgaCtaId ;  /* 0x00000000000779c3 */ /* 0x000ea20000008800 */
[----:B------:R-:W-:Y:S01]  /*0080*/  UMOV UR6, 0x400 ;  /* 0x0000040000067882 */ /* 0x000fe20000000000 */
[----:B------:R-:W3:Y:S06]  /*0090*/  LDCU.64 UR18, c[0x0][0x358] ;  /* 0x00006b00ff1277ac */ /* 0x000eec0008000a00 */
[----:B------:R-:W4:Y:S01]  /*00a0*/  S2UR UR8, SR_CTAID.X ;  /* 0x00000000000879c3 */ /* 0x000f220000002500 */
[----:B------:R-:W0:Y:S01]  /*00b0*/  LDCU UR21, c[0x0][0x370] ;  /* 0x00006e00ff1577ac */ /* 0x000e220008000800 */
[----:B-1----:R-:W-:-:S04]  /*00c0*/  UIADD3 UR4, UPT, UPT, UR5, 0x7, -UR4 ;  /* 0x0000000705047890 */ /* 0x002fc8000fffe804 */
[----:B------:R-:W-:Y:S02]  /*00d0*/  UISETP.GE.AND UP0, UPT, UR4, 0x8, UPT ;  /* 0x000000080400788c */ /* 0x000fe4000bf06270 */
[----:B------:R-:W-:Y:S02]  /*00e0*/  USHF.R.S32.HI UR5, URZ, 0x1f, UR4 ;  /* 0x0000001fff057899 */ /* 0x000fe40008011404 */
[----:B--2---:R-:W-:Y:S02]  /*00f0*/  ULEA UR6, UR7, UR6, 0x18 ;  /* 0x0000000607067291 */ /* 0x004fe4000f8ec0ff */
[----:B------:R-:W-:Y:S01]  /*0100*/  PLOP3.LUT P0, PT, PT, PT, UP0, 0x80, 0x8 ;  /* 0x000000000008781c */ /* 0x000fe20003f0f008 */
[----:B------:R-:W-:Y:S01]  /*0110*/  ULEA.HI UR5, UR5, UR4, URZ, 0x3 ;  /* 0x0000000405057291 */ /* 0x000fe2000f8f18ff */
[C---:B0-----:R-:W-:Y:S02]  /*0120*/  VIADD R19, R18.reuse, 0x80 ;  /* 0x0000008012137836 */ /* 0x041fe40000000000 */
[C---:B------:R-:W-:Y:S01]  /*0130*/  ISETP.GT.U32.OR P0, PT, R18.reuse, 0xff, !P0 ;  /* 0x000000ff1200780c */ /* 0x040fe20004704470 */
[----:B------:R-:W-:Y:S01]  /*0140*/  USHF.R.S32.HI UR5, URZ, 0x3, UR5 ;  /* 0x00000003ff057899 */ /* 0x000fe20008011405 */
[C---:B------:R-:W-:Y:S01]  /*0150*/  VIADD R20, R18.reuse, 0x100 ;  /* 0x0000010012147836 */ /* 0x040fe20000000000 */
[C---:B------:R-:W-:Y:S01]  /*0160*/  IADD3 R25, PT, PT, R18.reuse, 0x500, RZ ;  /* 0x0000050012197810 */ /* 0x040fe20007ffe0ff */
[C---:B------:R-:W-:Y:S01]  /*0170*/  VIADD R21, R18.reuse, 0x180 ;  /* 0x0000018012157836 */ /* 0x040fe20000000000 */
[----:B------:R-:W-:Y:S01]  /*0180*/  P2R R28, PR, RZ, 0x1 ;  /* 0x00000001ff1c7803 */ /* 0x000fe20000000000 */
[C---:B------:R-:W-:Y:S01]  /*0190*/  VIADD R22, R18.reuse, 0x200 ;  /* 0x0000020012167836 */ /* 0x040fe20000000000 */
[C---:B------:R-:W-:Y:S01]  /*01a0*/  LEA R27, R18.reuse, UR6, 0x2 ;  /* 0x00000006121b7c11 */ /* 0x040fe2000f8e10ff */
[C---:B------:R-:W-:Y:S01]  /*01b0*/  VIADD R23, R18.reuse, 0x280 ;  /* 0x0000028012177836 */ /* 0x040fe20000000000 */
[----:B----4-:R-:W-:Y:S01]  /*01c0*/  USHF.L.U32 UR8, UR8, 0xb, URZ ;  /* 0x0000000b08087899 */ /* 0x010fe200080006ff */
[C---:B------:R-:W-:Y:S01]  /*01d0*/  VIADD R24, R18.reuse, 0x300 ;  /* 0x0000030012187836 */ /* 0x040fe20000000000 */
[----:B------:R-:W-:Y:S01]  /*01e0*/  ULOP3.LUT UR20, UR5, 0x7, URZ, 0xc0, !UPT ;  /* 0x0000000705147892 */ /* 0x000fe2000f8ec0ff */
[----:B------:R-:W-:Y:S01]  /*01f0*/  VIADD R26, R18, 0x780 ;  /* 0x00000780121a7836 */ /* 0x000fe20000000000 */
[----:B------:R-:W-:Y:S01]  /*0200*/  ULOP3.LUT UR9, UR5, 0x3, URZ, 0xc0, !UPT ;  /* 0x0000000305097892 */ /* 0x000fe2000f8ec0ff */
[----:B------:R-:W-:Y:S01]  /*0210*/  UMOV UR6, URZ ;  /* 0x000000ff00067c82 */ /* 0x000fe20008000000 */
[----:B---3--:R-:W-:-:S10]  /*0220*/  UMOV UR7, URZ ;  /* 0x000000ff00077c82 */ /* 0x008fd40008000000 */
.L_x_619:
[----:B------:R-:W-:Y:S01]  /*0230*/  ISETP.NE.AND P0, PT, R28, RZ, PT ;  /* 0x000000ff1c00720c */ /* 0x000fe20003f05270 */
[----:B------:R-:W-:-:S12]  /*0240*/  BSSY.RECONVERGENT B0, `(.L_x_536) ;  /* 0x0000082000007945 */ /* 0x000fd80003800200 */
[----:B0-2345:R-:W-:Y:S05]  /*0250*/  @P0 BRA `(.L_x_537) ;  /* 0x0000000800000947 */ /* 0x03dfea0003800000 */
[----:B------:R-:W0:Y:S02]  /*0260*/  LDC.64 R2, c[0x0][0x398] ;  /* 0x0000e600ff027b82 */ /* 0x000e240000000a00 */
[----:B0-----:R-:W-:-:S04]  /*0270*/  IADD3 R2, PT, PT, R3, 0x7, -R2 ;  /* 0x0000000703027810 */ /* 0x001fc80007ffe802 */
[----:B------:R-:W-:-:S04]  /*0280*/  SHF.R.S32.HI R3, RZ, 0x1f, R2 ;  /* 0x0000001fff037819 */ /* 0x000fc80000011402 */
[----:B------:R-:W-:-:S04]  /*0290*/  LEA.HI R3, R3, R2, RZ, 0x3 ;  /* 0x0000000203037211 */ /* 0x000fc800078f18ff */
[----:B------:R-:W-:-:S04]  /*02a0*/  SHF.R.S32.HI R3, RZ, 0x3, R3 ;  /* 0x00000003ff037819 */ /* 0x000fc80000011403 */
[C---:B------:R-:W-:Y:S01]  /*02b0*/  LOP3.LUT R5, R3.reuse, 0xffffff0, RZ, 0xc0, !PT ;  /* 0x0ffffff003057812 */ /* 0x040fe200078ec0ff */
[----:B------:R-:W-:-:S05]  /*02c0*/  VIADD R0, R3, 0xffffffff ;  /* 0xffffffff03007836 */ /* 0x000fca0000000000 */
[----:B------:R-:W-:Y:S01]  /*02d0*/  ISETP.GE.U32.AND P0, PT, R0, 0xf, PT ;  /* 0x0000000f0000780c */ /* 0x000fe20003f06070 */
[----:B------:R-:W-:-:S12]  /*02e0*/  IMAD.MOV.U32 R0, RZ, RZ, RZ ;  /* 0x000000ffff007224 */ /* 0x000fd800078e00ff */
[----:B------:R-:W-:Y:S05]  /*02f0*/  @!P0 BRA `(.L_x_538) ;  /* 0x00000000005c8947 */ /* 0x000fea0003800000 */
[----:B------:R-:W-:Y:S02]  /*0300*/  IMAD.MOV R2, RZ, RZ, -R5 ;  /* 0x000000ffff027224 */ /* 0x000fe400078e0a05 */
[----:B------:R-:W-:-:S07]  /*0310*/  VIADD R0, R27, 0x2000 ;  /* 0x000020001b007836 */ /* 0x000fce0000000000 */
.L_x_539:
[----:B------:R-:W-:Y:S01]  /*0320*/  VIADD R2, R2, 0x10 ;  /* 0x0000001002027836 */ /* 0x000fe20000000000 */
[----:B------:R-:W-:Y:S04]  /*0330*/  STS [R0+-0x2000], RZ ;  /* 0xffe000ff00007388 */ /* 0x000fe80000000800 */
        /* <DEDUP_REMOVED lines=16> */
[----:B0-----:R-:W-:Y:S01]  /*0440*/  IADD3 R0, PT, PT, R0, 0x4000, RZ ;  /* 0x0000400000007810 */ /* 0x001fe20007ffe0ff */
[----:B------:R-:W-:Y:S06]  /*0450*/  @P1 BRA `(.L_x_539) ;  /* 0xfffffffc00b01947 */ /* 0x000fec000383ffff */
[----:B------:R-:W-:-:S07]  /*0460*/  IMAD.MOV.U32 R0, RZ, RZ, R5 ;  /* 0x000000ffff007224 */ /* 0x000fce00078e0005 */
.L_x_538:
[----:B------:R-:W-:Y:S01]  /*0470*/  LOP3.LUT R2, R3, 0xf, RZ, 0xc0, !PT ;  /* 0x0000000f03027812 */ /* 0x000fe200078ec0ff */
[----:B------:R-:W-:-:S03]  /*0480*/  IMAD.U32 R4, RZ, RZ, UR20 ;  /* 0x00000014ff047e24 */ /* 0x000fc6000f8e00ff */
[C---:B------:R-:W-:Y:S01]  /*0490*/  ISETP.NE.AND P1, PT, R2.reuse, RZ, PT ;  /* 0x000000ff0200720c */ /* 0x040fe20003f25270 */
[----:B------:R-:W-:Y:S02]  /*04a0*/  VIADD R2, R2, 0xffffffff ;  /* 0xffffffff02027836 */ /* 0x000fe40000000000 */
[----:B------:R-:W-:-:S10]  /*04b0*/  VIADD R4, R4, 0xffffffff ;  /* 0xffffffff04047836 */ /* 0x000fd40000000000 */
[----:B------:R-:W-:Y:S05]  /*04c0*/  @!P1 BRA `(.L_x_540) ;  /* 0x00000000007c9947 */ /* 0x000fea0003800000 */
[----:B------:R-:W-:Y:S01]  /*04d0*/  ISETP.GE.U32.AND P2, PT, R2, 0x7, PT ;  /* 0x000000070200780c */ /* 0x000fe20003f46070 */
[----:B------:R-:W-:-:S12]  /*04e0*/  UISETP.NE.AND UP0, UPT, UR20, URZ, UPT ;  /* 0x000000ff1400728c */ /* 0x000fd8000bf05270 */
[----:B------:R-:W-:Y:S05]  /*04f0*/  @!P2 BRA `(.L_x_541) ;  /* 0x000000000028a947 */ /* 0x000fea0003800000 */
        /* <DEDUP_REMOVED lines=10> */
.L_x_541:
[----:B------:R-:W-:Y:S05]  /*05a0*/  BRA.U !UP0, `(.L_x_540) ;  /* 0x0000000108447547 */ /* 0x000fea000b800000 */
[----:B------:R-:W-:Y:S01]  /*05b0*/  ISETP.GE.U32.AND P2, PT, R4, 0x3, PT ;  /* 0x000000030400780c */ /* 0x000fe20003f46070 */
[----:B------:R-:W-:-:S12]  /*05c0*/  UISETP.NE.AND UP0, UPT, UR9, URZ, UPT ;  /* 0x000000ff0900728c */ /* 0x000fd8000bf05270 */
[C---:B0-----:R-:W-:Y:S01]  /*05d0*/  @P2 LEA R3, R0.reuse, R27, 0xa ;  /* 0x0000001b00032211 */ /* 0x041fe200078e50ff */
[----:B------:R-:W-:-:S04]  /*05e0*/  @P2 VIADD R0, R0, 0x4 ;  /* 0x0000000400002836 */ /* 0x000fc80000000000 */
[----:B------:R1:W-:Y:S04]  /*05f0*/  @P2 STS [R3], RZ ;  /* 0x000000ff03002388 */ /* 0x0003e80000000800 */
[----:B------:R1:W-:Y:S04]  /*0600*/  @P2 STS [R3+0x400], RZ ;  /* 0x000400ff03002388 */ /* 0x0003e80000000800 */
[----:B------:R1:W-:Y:S04]  /*0610*/  @P2 STS [R3+0x800], RZ ;  /* 0x000800ff03002388 */ /* 0x0003e80000000800 */
[----:B------:R1:W-:Y:S01]  /*0620*/  @P2 STS [R3+0xc00], RZ ;  /* 0x000c00ff03002388 */ /* 0x0003e20000000800 */
[----:B------:R-:W-:Y:S05]  /*0630*/  BRA.U !UP0, `(.L_x_540) ;  /* 0x0000000108207547 */ /* 0x000fea000b800000 */
[----:B------:R-:W-:Y:S01]  /*0640*/  IMAD R0, R0, 0x400, R27 ;  /* 0x0000040000007824 */ /* 0x000fe200078e021b */
[----:B------:R-:W-:-:S04]  /*0650*/  UISETP.NE.AND UP0, UPT, UR9, 0x1, UPT ;  /* 0x000000010900788c */ /* 0x000fc8000bf05270 */
[----:B------:R2:W-:Y:S05]  /*0660*/  STS [R0], RZ ;  /* 0x000000ff00007388 */ /* 0x0005ea0000000800 */
[----:B------:R-:W-:Y:S05]  /*0670*/  BRA.U !UP0, `(.L_x_540) ;  /* 0x0000000108107547 */ /* 0x000fea000b800000 */
[----:B------:R-:W-:Y:S01]  /*0680*/  UISETP.NE.AND UP0, UPT, UR9, 0x2, UPT ;  /* 0x000000020900788c */ /* 0x000fe2000bf05270 */
[----:B------:R3:W-:Y:S05]  /*0690*/  STS [R0+0x400], RZ ;  /* 0x000400ff00007388 */ /* 0x0007ea0000000800 */
[----:B------:R-:W-:-:S13]  /*06a0*/  PLOP3.LUT P2, PT, PT, PT, UP0, 0x80, 0x8 ;  /* 0x000000000008781c */ /* 0x000fda0003f4f008 */
[----:B------:R3:W-:Y:S02]  /*06b0*/  @P2 STS [R0+0x800], RZ ;  /* 0x000800ff00002388 */ /* 0x0007e40000000800 */
.L_x_540:
[----:B------:R-:W-:-:S13]  /*06c0*/  ISETP.GT.U32.AND P2, PT, R18, 0x7f, PT ;  /* 0x0000007f1200780c */ /* 0x000fda0003f44070 */
[----:B------:R-:W-:Y:S05]  /*06d0*/  @P2 BRA `(.L_x_537) ;  /* 0x0000000000e02947 */ /* 0x000fea0003800000 */
[----:B--23--:R-:W-:Y:S01]  /*06e0*/  IMAD.MOV.U32 R0, RZ, RZ, RZ ;  /* 0x000000ffff007224 */ /* 0x00cfe200078e00ff */
[----:B------:R-:W-:Y:S06]  /*06f0*/  @!P0 BRA `(.L_x_542) ;  /* 0x0000000000588947 */ /* 0x000fec0003800000 */
[----:B------:R-:W-:-:S07]  /*0700*/  IMAD.MOV.U32 R0, RZ, RZ, RZ ;  /* 0x000000ffff007224 */ /* 0x000fce00078e00ff */
.L_x_543:
[C---:B012---:R-:W-:Y:S02]  /*0710*/  IMAD R3, R0.reuse, 0x400, R27 ;  /* 0x0000040000037824 */ /* 0x047fe400078e021b */
[----:B------:R-:W-:-:S03]  /*0720*/  VIADD R0, R0, 0x10 ;  /* 0x0000001000007836 */ /* 0x000fc60000000000 */
[----:B------:R2:W-:Y:S02]  /*0730*/  STS [R3+0x200], RZ ;  /* 0x000200ff03007388 */ /* 0x0005e40000000800 */
[----:B------:R-:W-:Y:S02]  /*0740*/  ISETP.NE.AND P0, PT, R0, R5, PT ;  /* 0x000000050000720c */ /* 0x000fe40003f05270 */
[----:B------:R2:W-:Y:S04]  /*0750*/  STS [R3+0x600], RZ ;  /* 0x000600ff03007388 */ /* 0x0005e80000000800 */
        /* <DEDUP_REMOVED lines=13> */
[----:B------:R2:W-:Y:S01]  /*0830*/  STS [R3+0x3e00], RZ ;  /* 0x003e00ff03007388 */ /* 0x0005e20000000800 */
[----:B------:R-:W-:Y:S05]  /*0840*/  @P0 BRA `(.L_x_543) ;  /* 0xfffffffc00b00947 */ /* 0x000fea000383ffff */
[----:B------:R-:W-:-:S07]  /*0850*/  MOV R0, R5 ;  /* 0x0000000500007202 */ /* 0x000fce0000000f00 */
.L_x_542:
[----:B------:R-:W-:Y:S05]  /*0860*/  @!P1 BRA `(.L_x_537) ;  /* 0x00000000007c9947 */ /* 0x000fea0003800000 */
[----:B------:R-:W-:Y:S01]  /*0870*/  ISETP.GE.U32.AND P0, PT, R2, 0x7, PT ;  /* 0x000000070200780c */ /* 0x000fe20003f06070 */
[----:B------:R-:W-:-:S12]  /*0880*/  UISETP.NE.AND UP0, UPT, UR20, URZ, UPT ;  /* 0x000000ff1400728c */ /* 0x000fd8000bf05270 */
[----:B------:R-:W-:Y:S05]  /*0890*/  @!P0 BRA `(.L_x_544) ;  /* 0x0000000000288947 */ /* 0x000fea0003800000 */
[C---:B------:R-:W-:Y:S02]  /*08a0*/  IMAD R2, R0.reuse, 0x400, R27 ;  /* 0x0000040000027824 */ /* 0x040fe400078e021b */
[----:B------:R-:W-:-:S03]  /*08b0*/  VIADD R0, R0, 0x8 ;  /* 0x0000000800007836 */ /* 0x000fc60000000000 */
[----:B------:R3:W-:Y:S04]  /*08c0*/  STS [R2+0x200], RZ ;  /* 0x000200ff02007388 */ /* 0x0007e80000000800 */
[----:B------:R3:W-:Y:S04]  /*08d0*/  STS [R2+0x600], RZ ;  /* 0x000600ff02007388 */ /* 0x0007e80000000800 */
[----:B------:R3:W-:Y:S04]  /*08e0*/  STS [R2+0xa00], RZ ;  /* 0x000a00ff02007388 */ /* 0x0007e80000000800 */
[----:B------:R3:W-:Y:S04]  /*08f0*/  STS [R2+0xe00], RZ ;  /* 0x000e00ff02007388 */ /* 0x0007e80000000800 */
[----:B------:R3:W-:Y:S04]  /*0900*/  STS [R2+0x1200], RZ ;  /* 0x001200ff02007388 */ /* 0x0007e80000000800 */
[----:B------:R3:W-:Y:S04]  /*0910*/  STS [R2+0x1600], RZ ;  /* 0x001600ff02007388 */ /* 0x0007e80000000800 */
[----:B------:R3:W-:Y:S04]  /*0920*/  STS [R2+0x1a00], RZ ;  /* 0x001a00ff02007388 */ /* 0x0007e80000000800 */
[----:B------:R3:W-:Y:S02]  /*0930*/  STS [R2+0x1e00], RZ ;  /* 0x001e00ff02007388 */ /* 0x0007e40000000800 */
.L_x_544:
[----:B------:R-:W-:Y:S05]  /*0940*/  BRA.U !UP0, `(.L_x_537) ;  /* 0x0000000108447547 */ /* 0x000fea000b800000 */
[----:B------:R-:W-:Y:S01]  /*0950*/  ISETP.GE.U32.AND P0, PT, R4, 0x3, PT ;  /* 0x000000030400780c */ /* 0x000fe20003f06070 */
[----:B------:R-:W-:-:S12]  /*0960*/  UISETP.NE.AND UP0, UPT, UR9, URZ, UPT ;  /* 0x000000ff0900728c */ /* 0x000fd8000bf05270 */
[C---:B---3--:R-:W-:Y:S02]  /*0970*/  @P0 IMAD R2, R0.reuse, 0x400, R27 ;  /* 0x0000040000020824 */ /* 0x048fe400078e021b */
[----:B------:R-:W-:-:S03]  /*0980*/  @P0 VIADD R0, R0, 0x4 ;  /* 0x0000000400000836 */ /* 0x000fc60000000000 */
[----:B------:R4:W-:Y:S04]  /*0990*/  @P0 STS [R2+0x200], RZ ;  /* 0x000200ff02000388 */ /* 0x0009e80000000800 */
[----:B------:R4:W-:Y:S04]  /*09a0*/  @P0 STS [R2+0x600], RZ ;  /* 0x000600ff02000388 */ /* 0x0009e80000000800 */
[----:B------:R4:W-:Y:S04]  /*09b0*/  @P0 STS [R2+0xa00], RZ ;  /* 0x000a00ff02000388 */ /* 0x0009e80000000800 */
[----:B------:R4:W-:Y:S01]  /*09c0*/  @P0 STS [R2+0xe00], RZ ;  /* 0x000e00ff02000388 */ /* 0x0009e20000000800 */
[----:B------:R-:W-:Y:S05]  /*09d0*/  BRA.U !UP0, `(.L_x_537) ;  /* 0x0000000108207547 */ /* 0x000fea000b800000 */
[----:B------:R-:W-:Y:S01]  /*09e0*/  IMAD R0, R0, 0x400, R27 ;  /* 0x0000040000007824 */ /* 0x000fe200078e021b */
[----:B------:R-:W-:-:S04]  /*09f0*/  UISETP.NE.AND UP0, UPT, UR9, 0x1, UPT ;  /* 0x000000010900788c */ /* 0x000fc8000bf05270 */
[----:B------:R3:W-:Y:S05]  /*0a00*/  STS [R0+0x200], RZ ;  /* 0x000200ff00007388 */ /* 0x0007ea0000000800 */
[----:B------:R-:W-:Y:S05]  /*0a10*/  BRA.U !UP0, `(.L_x_537) ;  /* 0x0000000108107547 */ /* 0x000fea000b800000 */
[----:B------:R-:W-:Y:S01]  /*0a20*/  UISETP.NE.AND UP0, UPT, UR9, 0x2, UPT ;  /* 0x000000020900788c */ /* 0x000fe2000bf05270 */
[----:B------:R0:W-:Y:S05]  /*0a30*/  STS [R0+0x600], RZ ;  /* 0x000600ff00007388 */ /* 0x0001ea0000000800 */
[----:B------:R-:W-:-:S13]  /*0a40*/  PLOP3.LUT P0, PT, PT, PT, UP0, 0x80, 0x8 ;  /* 0x000000000008781c */ /* 0x000fda0003f0f008 */
[----:B------:R0:W-:Y:S02]  /*0a50*/  @P0 STS [R0+0xa00], RZ ;  /* 0x000a00ff00000388 */ /* 0x0001e40000000800 */
.L_x_537:
[----:B------:R-:W-:Y:S05]  /*0a60*/  BSYNC.RECONVERGENT B0 ;  /* 0x0000000000007941 */ /* 0x000fea0003800200 */
.L_x_536:
[----:B------:R-:W5:Y:S01]  /*0a70*/  LDCU.64 UR10, c[0x0][0x390] ;  /* 0x00007200ff0a77ac */ /* 0x000f620008000a00 */
[----:B------:R-:W-:Y:S02]  /*0a80*/  USHF.L.U32 UR4, UR6, 0x1e, URZ ;  /* 0x0000001e06047899 */ /* 0x000fe400080006ff */
[----:B------:R-:W-:Y:S02]  /*0a90*/  USHF.L.U64.HI UR5, UR6, 0x1e, UR7 ;  /* 0x0000001e06057899 */ /* 0x000fe40008010207 */
[----:B-----5:R-:W-:-:S04]  /*0aa0*/  UIADD3 UR4, UP0, UPT, -UR4, UR10, URZ ;  /* 0x0000000a04047290 */ /* 0x020fc8000ff1e1ff */
[----:B------:R-:W-:Y:S02]  /*0ab0*/  UIADD3.X UR5, UPT, UPT, ~UR5, UR11, URZ, UP0, !UPT ;  /* 0x0000000b05057290 */ /* 0x000fe400087fe5ff */
[----:B------:R-:W-:-:S04]  /*0ac0*/  UISETP.LT.U32.AND UP0, UPT, UR4, 0x40000000, UPT ;  /* 0x400000000400788c */ /* 0x000fc8000bf01070 */
[----:B------:R-:W-:-:S04]  /*0ad0*/  UISETP.LT.U32.AND.EX UP0, UPT, UR5, URZ, UPT, UP0 ;  /* 0x000000ff0500728c */ /* 0x000fc8000bf01100 */
[----:B------:R-:W-:Y:S02]  /*0ae0*/  USEL UR11, UR4, 0x40000000, UP0 ;  /* 0x40000000040b7887 */ /* 0x000fe40008000000 */
[----:B------:R-:W-:Y:S02]  /*0af0*/  USEL UR12, UR5, URZ, UP0 ;  /* 0x000000ff050c7287 */ /* 0x000fe40008000000 */
[----:B------:R-:W-:-:S04]  /*0b00*/  UISETP.GT.U32.AND UP0, UPT, UR11, UR8, UPT ;  /* 0x000000080b00728c */ /* 0x000fc8000bf04070 */
[----:B------:R-:W-:Y:S01]  /*0b10*/  UISETP.GT.U32.AND.EX UP0, UPT, UR12, URZ, UPT, UP0 ;  /* 0x000000ff0c00728c */ /* 0x000fe2000bf04100 */
[----:B------:R-:W-:Y:S08]  /*0b20*/  BAR.SYNC.DEFER_BLOCKING 0x0 ;  /* 0x0000000000007b1d */ /* 0x000ff00000010000 */
[----:B------:R-:W-:Y:S06]  /*0b30*/  BAR.SYNC.DEFER_BLOCKING 0x0 ;  /* 0x0000000000007b1d */ /* 0x000fec0000010000 */
[----:B------:R-:W-:Y:S05]  /*0b40*/  BRA.U !UP0, `(.L_x_545) ;  /* 0x0000000908d87547 */ /* 0x000fea000b800000 */
[----:B------:R-:W-:Y:S01]  /*0b50*/  UMOV UR10, UR8 ;  /* 0x00000008000a7c82 */ /* 0x000fe20008000000 */
[----:B------:R-:W-:-:S05]  /*0b60*/  UMOV UR5, URZ ;  /* 0x000000ff00057c82 */ /* 0x000fca0008000000 */
.L_x_550:
[----:B-----5:R-:W5:Y:S01]  /*0b70*/  LDCU.64 UR16, c[0x0][0x390] ;  /* 0x00007200ff1077ac */ /* 0x020f620008000a00 */
[----:B------:R-:W-:Y:S02]  /*0b80*/  USHF.L.U32 UR13, UR6, 0x1e, URZ ;  /* 0x0000001e060d7899 */ /* 0x000fe400080006ff */
[----:B------:R-:W-:Y:S02]  /*0b90*/  USHF.L.U64.HI UR14, UR6, 0x1e, UR7 ;  /* 0x0000001e060e7899 */ /* 0x000fe40008010207 */
[----:B------:R-:W-:-:S04]  /*0ba0*/  UIADD3 UR13, UP0, UPT, UR10, UR13, URZ ;  /* 0x0000000d0a0d7290 */ /* 0x000fc8000ff1e0ff */
[----:B------:R-:W-:Y:S02]  /*0bb0*/  UIADD3.X UR14, UPT, UPT, UR5, UR14, URZ, UP0, !UPT ;  /* 0x0000000e050e7290 */ /* 0x000fe400087fe4ff */
[----:B------:R-:W-:Y:S02]  /*0bc0*/  ULEA UR10, UP0, UR21, UR10, 0xb ;  /* 0x0000000a150a7291 */ /* 0x000fe4000f8058ff */
[----:B-----5:R-:W-:Y:S02]  /*0bd0*/  UIADD3 UR15, UP1, UPT, -UR13, UR16, URZ ;  /* 0x000000100d0f7290 */ /* 0x020fe4000ff3e1ff */
[----:B------:R-:W-:Y:S02]  /*0be0*/  UIADD3.X UR5, UPT, UPT, URZ, UR5, URZ, UP0, !UPT ;  /* 0x00000005ff057290 */ /* 0x000fe400087fe4ff */
[----:B------:R-:W-:Y:S02]  /*0bf0*/  UIADD3.X UR4, UPT, UPT, ~UR14, UR17, URZ, UP1, !UPT ;  /* 0x000000110e047290 */ /* 0x000fe40008ffe5ff */
[----:B------:R-:W-:-:S02]  /*0c00*/  UISETP.GE.U32.AND UP1, UPT, UR15, 0x800, UPT ;  /* 0x000008000f00788c */ /* 0x000fc4000bf26070 */
[----:B------:R-:W-:Y:S02]  /*0c10*/  UISETP.GE.U32.AND UP0, UPT, UR10, UR11, UPT ;  /* 0x0000000b0a00728c */ /* 0x000fe4000bf06070 */
[----:B------:R-:W-:Y:S02]  /*0c20*/  UISETP.GE.U32.AND.EX UP1, UPT, UR4, URZ, UPT, UP1 ;  /* 0x000000ff0400728c */ /* 0x000fe4000bf26110 */
[----:B------:R-:W-:-:S07]  /*0c30*/  UISETP.GE.U32.AND.EX UP0, UPT, UR5, UR12, UPT, UP0 ;  /* 0x0000000c0500728c */ /* 0x000fce000bf06100 */
[----:B012---:R-:W-:Y:S05]  /*0c40*/  BRA.U !UP1, `(.L_x_546) ;  /* 0x0000000109587547 */ /* 0x007fea000b800000 */
[----:B------:R-:W4:Y:S01]  /*0c50*/  LDCU.64 UR16, c[0x0][0x388] ;  /* 0x00007100ff1077ac */ /* 0x000f220008000a00 */
[----:B0-23--:R-:W-:-:S05]  /*0c60*/  IADD3 R0, P0, PT, R18, UR13, RZ ;  /* 0x0000000d12007c10 */ /* 0x00dfca000ff1e0ff */
[----:B-1----:R-:W-:Y:S01]  /*0c70*/  IMAD.X R3, RZ, RZ, UR14, P0 ;  /* 0x0000000eff037e24 */ /* 0x002fe200080e06ff */
[----:B----4-:R-:W-:-:S04]  /*0c80*/  LEA R14, P0, R0, UR16, 0x2 ;  /* 0x00000010000e7c11 */ /* 0x010fc8000f8010ff */
        /* <DEDUP_REMOVED lines=18> */
.L_x_546:
[C---:B------:R-:W-:Y:S01]  /*0db0*/  ISETP.GE.AND P5, PT, R18.reuse, UR15, PT ;  /* 0x0000000f12007c0c */ /* 0x040fe2000bfa6270 */
[----:B------:R-:W4:Y:S01]  /*0dc0*/  LDCU.64 UR16, c[0x0][0x388] ;  /* 0x00007100ff1077ac */ /* 0x000f220008000a00 */
[----:B0-23--:R-:W-:Y:S01]  /*0dd0*/  IADD3 R0, P0, PT, R18, UR13, RZ ;  /* 0x0000000d12007c10 */ /* 0x00dfe2000ff1e0ff */
[----:B------:R-:W-:Y:S01]  /*0de0*/  IMAD.MOV.U32 R17, RZ, RZ, -0x1 ;  /* 0xffffffffff117424 */ /* 0x000fe200078e00ff */
[----:B------:R-:W0:Y:S01]  /*0df0*/  S2R R18, SR_TID.X ;  /* 0x0000000000127919 */ /* 0x000e220000002100 */
[----:B------:R-:W-:Y:S01]  /*0e00*/  ISETP.GE.AND P2, PT, R19, UR15, PT ;  /* 0x0000000f13007c0c */ /* 0x000fe2000bf46270 */
[----:B------:R-:W-:Y:S01]  /*0e10*/  IMAD.MOV.U32 R16, RZ, RZ, -0x1 ;  /* 0xffffffffff107424 */ /* 0x000fe200078e00ff */
[----:B-1----:R-:W-:Y:S02]  /*0e20*/  IADD3.X R3, PT, PT, RZ, UR14, RZ, P0, !PT ;  /* 0x0000000eff037c10 */ /* 0x002fe400087fe4ff */
[----:B------:R-:W-:Y:S02]  /*0e30*/  ISETP.GE.AND P3, PT, R20, UR15, PT ;  /* 0x0000000f14007c0c */ /* 0x000fe4000bf66270 */
[----:B------:R-:W-:-:S02]  /*0e40*/  ISETP.GE.AND P4, PT, R21, UR15, PT ;  /* 0x0000000f15007c0c */ /* 0x000fc4000bf86270 */
[----:B----4-:R-:W-:-:S04]  /*0e50*/  LEA R14, P0, R0, UR16, 0x2 ;  /* 0x00000010000e7c11 */ /* 0x010fc8000f8010ff */
[----:B------:R-:W-:Y:S01]  /*0e60*/  LEA.HI.X R15, R0, UR17, R3, 0x2, P0 ;  /* 0x00000011000f7c11 */ /* 0x000fe200080f1403 */
[----:B------:R-:W-:Y:S02]  /*0e70*/  IMAD.MOV.U32 R13, RZ, RZ, -0x1 ;  /* 0xffffffffff0d7424 */ /* 0x000fe400078e00ff */
[----:B------:R-:W-:Y:S02]  /*0e80*/  IMAD.MOV.U32 R12, RZ, RZ, -0x1 ;  /* 0xffffffffff0c7424 */ /* 0x000fe400078e00ff */
[----:B------:R1:W5:Y:S01]  /*0e90*/  @!P5 LDG.E R17, desc[UR18][R14.64] ;  /* 0x000000120e11d981 */ /* 0x000362000c1e1900 */
[----:B------:R-:W-:-:S03]  /*0ea0*/  ISETP.GE.AND P5, PT, R22, UR15, PT ;  /* 0x0000000f16007c0c */ /* 0x000fc6000bfa6270 */
[----:B------:R1:W5:Y:S01]  /*0eb0*/  @!P2 LDG.E R16, desc[UR18][R14.64+0x200] ;  /* 0x000200120e10a981 */ /* 0x000362000c1e1900 */
[C---:B0-----:R-:W-:Y:S01]  /*0ec0*/  LOP3.LUT R0, R18.reuse, 0x400, RZ, 0xfc, !PT ;  /* 0x0000040012007812 */ /* 0x041fe200078efcff */
[----:B------:R-:W-:Y:S01]  /*0ed0*/  VIADD R2, R18, 0x380 ;  /* 0x0000038012027836 */ /* 0x000fe20000000000 */
[----:B------:R-:W-:Y:S01]  /*0ee0*/  ISETP.GE.AND P2, PT, R23, UR15, PT ;  /* 0x0000000f17007c0c */ /* 0x000fe2000bf46270 */
[----:B------:R1:W5:Y:S01]  /*0ef0*/  @!P3 LDG.E R13, desc[UR18][R14.64+0x400] ;  /* 0x000400120e0db981 */ /* 0x000362000c1e1900 */
[----:B------:R-:W-:Y:S01]  /*0f00*/  ISETP.GE.AND P1, PT, R0, UR15, PT ;  /* 0x0000000f00007c0c */ /* 0x000fe2000bf26270 */
[----:B------:R-:W-:Y:S01]  /*0f10*/  VIADD R0, R18, 0x480 ;  /* 0x0000048012007836 */ /* 0x000fe20000000000 */
[----:B------:R-:W-:Y:S01]  /*0f20*/  ISETP.GE.AND P0, PT, R2, UR15, PT ;  /* 0x0000000f02007c0c */ /* 0x000fe2000bf06270 */
[----:B------:R1:W5:Y:S01]  /*0f30*/  @!P4 LDG.E R12, desc[UR18][R14.64+0x600] ;  /* 0x000600120e0cc981 */ /* 0x000362000c1e1900 */
[----:B------:R-:W-:Y:S01]  /*0f40*/  ISETP.GE.AND P3, PT, R24, UR15, PT ;  /* 0x0000000f18007c0c */ /* 0x000fe2000bf66270 */
[----:B------:R-:W-:Y:S01]  /*0f50*/  IMAD.MOV.U32 R10, RZ, RZ, -0x1 ;  /* 0xffffffffff0a7424 */ /* 0x000fe200078e00ff */
[----:B------:R-:W-:-:S02]  /*0f60*/  ISETP.GE.AND P4, PT, R0, UR15, PT ;  /* 0x0000000f00007c0c */ /* 0x000fc4000bf86270 */
[----:B------:R-:W-:Y:S01]  /*0f70*/  MOV R11, 0xffffffff ;  /* 0xffffffff000b7802 */ /* 0x000fe20000000f00 */
[C---:B------:R-:W-:Y:S02]  /*0f80*/  VIADD R0, R18.reuse, 0x580 ;  /* 0x0000058012007836 */ /* 0x040fe40000000000 */
[----:B------:R-:W-:Y:S01]  /*0f90*/  VIADD R2, R18, 0x600 ;  /* 0x0000060012027836 */ /* 0x000fe20000000000 */
[----:B------:R1:W5:Y:S01]  /*0fa0*/  @!P2 LDG.E R10, desc[UR18][R14.64+0xa00] ;  /* 0x000a00120e0aa981 */ /* 0x000362000c1e1900 */
[----:B------:R-:W-:Y:S01]  /*0fb0*/  IMAD.MOV.U32 R9, RZ, RZ, -0x1 ;  /* 0xffffffffff097424 */ /* 0x000fe200078e00ff */
[----:B------:R-:W-:Y:S01]  /*0fc0*/  MOV R7, 0xffffffff ;  /* 0xffffffff00077802 */ /* 0x000fe20000000f00 */
[----:B------:R-:W-:Y:S01]  /*0fd0*/  IMAD.MOV.U32 R8, RZ, RZ, -0x1 ;  /* 0xffffffffff087424 */ /* 0x000fe200078e00ff */
[----:B------:R1:W5:Y:S01]  /*0fe0*/  @!P5 LDG.E R11, desc[UR18][R14.64+0x800] ;  /* 0x000800120e0bd981 */ /* 0x000362000c1e1900 */
[----:B------:R-:W-:Y:S01]  /*0ff0*/  IMAD.MOV.U32 R6, RZ, RZ, -0x1 ;  /* 0xffffffffff067424 */ /* 0x000fe200078e00ff */
[----:B------:R-:W-:Y:S01]  /*1000*/  ISETP.GE.AND P5, PT, R0, UR15, PT ;  /* 0x0000000f00007c0c */ /* 0x000fe2000bfa6270 */
[----:B------:R-:W-:Y:S01]  /*1010*/  VIADD R0, R18, 0x680 ;  /* 0x0000068012007836 */ /* 0x000fe20000000000 */
[----:B------:R-:W-:Y:S01]  /*1020*/  ISETP.GE.AND P2, PT, R2, UR15, PT ;  /* 0x0000000f02007c0c */ /* 0x000fe2000bf46270 */
[----:B------:R-:W-:Y:S01]  /*1030*/  VIADD R2, R18, 0x700 ;  /* 0x0000070012027836 */ /* 0x000fe20000000000 */
[----:B------:R1:W5:Y:S01]  /*1040*/  @!P3 LDG.E R9, desc[UR18][R14.64+0xc00] ;  /* 0x000c00120e09b981 */ /* 0x000362000c1e1900 */
[----:B------:R-:W-:-:S03]  /*1050*/  ISETP.GE.AND P3, PT, R25, UR15, PT ;  /* 0x0000000f19007c0c */ /* 0x000fc6000bf66270 */
[----:B------:R1:W5:Y:S01]  /*1060*/  @!P0 LDG.E R8, desc[UR18][R14.64+0xe00] ;  /* 0x000e00120e088981 */ /* 0x000362000c1e1900 */
[----:B------:R-:W-:-:S03]  /*1070*/  ISETP.GE.AND P0, PT, R0, UR15, PT ;  /* 0x0000000f00007c0c */ /* 0x000fc6000bf06270 */
[----:B------:R1:W5:Y:S01]  /*1080*/  @!P1 LDG.E R7, desc[UR18][R14.64+0x1000] ;  /* 0x001000120e079981 */ /* 0x000362000c1e1900 */
[----:B------:R-:W-:-:S03]  /*1090*/  ISETP.GE.AND P1, PT, R2, UR15, PT ;  /* 0x0000000f02007c0c */ /* 0x000fc6000bf26270 */
[----:B------:R1:W5:Y:S01]  /*10a0*/  @!P4 LDG.E R6, desc[UR18][R14.64+0x1200] ;  /* 0x001200120e06c981 */ /* 0x000362000c1e1900 */
[----:B------:R-:W-:Y:S01]  /*10b0*/  ISETP.GE.AND P4, PT, R26, UR15, PT ;  /* 0x0000000f1a007c0c */ /* 0x000fe2000bf86270 */
[----:B------:R-:W-:Y:S01]  /*10c0*/  IMAD.MOV.U32 R5, RZ, RZ, -0x1 ;  /* 0xffffffffff057424 */ /* 0x000fe200078e00ff */
[----:B------:R-:W-:Y:S01]  /*10d0*/  MOV R0, 0xffffffff ;  /* 0xffffffff00007802 */ /* 0x000fe20000000f00 */
[----:B------:R-:W-:Y:S02]  /*10e0*/  IMAD.MOV.U32 R4, RZ, RZ, -0x1 ;  /* 0xffffffffff047424 */ /* 0x000fe400078e00ff */
        /* <DEDUP_REMOVED lines=9> */
.L_x_547:
[----:B------:R-:W2:Y:S02]  /*1180*/  LDCU.64 UR16, c[0x0][0x398] ;  /* 0x00007300ff1077ac */ /* 0x000ea40008000a00 */
[----:B--2---:R-:W-:-:S09]  /*1190*/  UISETP.GT.AND UP1, UPT, UR17, UR16, UPT ;  /* 0x000000101100728c */ /* 0x004fd2000bf24270 */
[----:B------:R-:W-:Y:S05]  /*11a0*/  BRA.U !UP1, `(.L_x_548) ;  /* 0x00000005093c7547 */ /* 0x000fea000b800000 */
[----:B------:R-:W2:Y:S01]  /*11b0*/  S2UR UR13, SR_CgaCtaId ;  /* 0x00000000000d79c3 */ /* 0x000ea20000008800 */
[----:B------:R-:W-:Y:S01]  /*11c0*/  UMOV UR4, 0x400 ;  /* 0x0000040000047882 */ /* 0x000fe20000000000 */
[----:B------:R-:W3:Y:S01]  /*11d0*/  LDCU UR14, c[0x0][0x398] ;  /* 0x00007300ff0e77ac */ /* 0x000ee20008000800 */
[----:B--2---:R-:W-:-:S03]  /*11e0*/  ULEA UR13, UR13, UR4, 0x18 ;  /* 0x000000040d0d7291 */ /* 0x004fc6000f8ec0ff */
[----:B---3--:R-:W-:-:S09]  /*11f0*/  UMOV UR4, URZ ;  /* 0x000000ff00047c82 */ /* 0x008fd20008000000 */
.L_x_549:
[----:B012---:R-:W-:Y:S01]  /*1200*/  IMAD R14, RZ, RZ, -UR14 ;  /* 0x8000000eff0e7e24 */ /* 0x007fe2000f8e02ff */
[----:B------:R-:W-:Y:S01]  /*1210*/  ULEA UR15, UR4, UR13, 0xa ;  /* 0x0000000d040f7291 */ /* 0x000fe2000f8e50ff */
[----:B------:R-:W-:Y:S01]  /*1220*/  IMAD.U32 R15, RZ, RZ, UR17 ;  /* 0x00000011ff0f7e24 */ /* 0x000fe2000f8e00ff */
[----:B------:R-:W-:-:S04]  /*1230*/  UIADD3 UR4, UPT, UPT, UR4, 0x1, URZ ;  /* 0x0000000104047890 */ /* 0x000fc8000fffe0ff */
[----:B------:R-:W-:Y:S01]  /*1240*/  VIADDMNMX R14, R14, R15, 0x8, PT ;  /* 0x000000080e0e7446 */ /* 0x000fe2000380010f */
[----:B------:R-:W-:-:S05]  /*1250*/  IMAD.MOV.U32 R15, RZ, RZ, -0x1 ;  /* 0xffffffffff0f7424 */ /* 0x000fca00078e00ff */
[----:B------:R-:W-:Y:S02]  /*1260*/  SHF.L.U32 R14, R15, R14, RZ ;  /* 0x0000000e0f0e7219 */ /* 0x000fe400000006ff */
[----:B-----5:R-:W-:-:S04]  /*1270*/  SHF.R.U32.HI R15, RZ, UR14, R17 ;  /* 0x0000000eff0f7c19 */ /* 0x020fc80008011611 */
[----:B------:R-:W-:-:S04]  /*1280*/  LOP3.LUT R15, R15, R14, RZ, 0x30, !PT ;  /* 0x0000000e0f0f7212 */ /* 0x000fc800078e30ff */
[----:B------:R-:W-:-:S05]  /*1290*/  LEA R15, R15, UR15, 0x2 ;  /* 0x0000000f0f0f7c11 */ /* 0x000fca000f8e10ff */
[----:B------:R0:W-:Y:S02]  /*12a0*/  ATOMS.POPC.INC.32 RZ, [R15+URZ] ;  /* 0x000000000fff7f8c */ /* 0x0001e4000d8000ff */
[----:B0-----:R-:W-:-:S04]  /*12b0*/  SHF.R.U32.HI R15, RZ, UR14, R16 ;  /* 0x0000000eff0f7c19 */ /* 0x001fc80008011610 */
        /* <DEDUP_REMOVED lines=55> */
[----:B0-----:R-:W-:Y:S01]  /*1630*/  SHF.R.U32.HI R15, RZ, UR14, R29 ;  /* 0x0000000eff0f7c19 */ /* 0x001fe2000801161d */
[----:B------:R-:W-:-:S03]  /*1640*/  UIADD3 UR14, UPT, UPT, UR14, 0x8, URZ ;  /* 0x000000080e0e7890 */ /* 0x000fc6000fffe0ff */
[----:B------:R-:W-:Y:S01]  /*1650*/  LOP3.LUT R14, R15, R14, RZ, 0x30, !PT ;  /* 0x0000000e0f0e7212 */ /* 0x000fe200078e30ff */
[----:B------:R-:W-:-:S03]  /*1660*/  UISETP.GE.AND UP1, UPT, UR14, UR17, UPT ;  /* 0x000000110e00728c */ /* 0x000fc6000bf26270 */
[----:B------:R-:W-:-:S05]  /*1670*/  LEA R14, R14, UR15, 0x2 ;  /* 0x0000000f0e0e7c11 */ /* 0x000fca000f8e10ff */
[----:B------:R2:W-:Y:S01]  /*1680*/  ATOMS.POPC.INC.32 RZ, [R14+URZ] ;  /* 0x000000000eff7f8c */ /* 0x0005e2000d8000ff */
[----:B------:R-:W-:Y:S05]  /*1690*/  BRA.U !UP1, `(.L_x_549) ;  /* 0xfffffff909d87547 */ /* 0x000fea000b83ffff */
.L_x_548:
[----:B------:R-:W-:Y:S05]  /*16a0*/  BRA.U !UP0, `(.L_x_550) ;  /* 0xfffffff508307547 */ /* 0x000fea000b83ffff */
.L_x_545:
[----:B------:R-:W-:Y:S01]  /*16b0*/  BAR.SYNC.DEFER_BLOCKING 0x0 ;  /* 0x0000000000007b1d */ /* 0x000fe20000010000 */
[----:B------:R-:W-:-:S05]  /*16c0*/  ISETP.NE.AND P0, PT, R28, RZ, PT ;  /* 0x000000ff1c00720c */ /* 0x000fca0003f05270 */
[----:B------:R-:W-:Y:S08]  /*16d0*/  BSSY.RECONVERGENT B0, `(.L_x_551) ;  /* 0x000016e000007945 */ /* 0x000ff00003800200 */
[----:B------:R-:W-:Y:S05]  /*16e0*/  @P0 BRA `(.L_x_552) ;  /* 0x0000001400b00947 */ /* 0x000fea0003800000 */
[----:B012345:R-:W0:Y:S01]  /*16f0*/  LDC.64 R2, c[0x0][0x398] ;  /* 0x0000e600ff027b82 */ /* 0x03fe220000000a00 */
[----:B------:R-:W-:Y:S01]  /*1700*/  IMAD.MOV.U32 R7, RZ, RZ, RZ ;  /* 0x000000ffff077224 */ /* 0x000fe200078e00ff */
[----:B0-----:R-:W-:-:S04]  /*1710*/  IADD3 R2, PT, PT, R3, 0x7, -R2 ;  /* 0x0000000703027810 */ /* 0x001fc80007ffe802 */
[----:B------:R-:W-:-:S04]  /*1720*/  SHF.R.S32.HI R3, RZ, 0x1f, R2 ;  /* 0x0000001fff037819 */ /* 0x000fc80000011402 */
[----:B------:R-:W-:-:S04]  /*1730*/  LEA.HI R0, R3, R2, RZ, 0x3 ;  /* 0x0000000203007211 */ /* 0x000fc800078f18ff */
[----:B------:R-:W-:-:S04]  /*1740*/  SHF.R.S32.HI R0, RZ, 0x3, R0 ;  /* 0x00000003ff007819 */ /* 0x000fc80000011400 */
[C---:B------:R-:W-:Y:S01]  /*1750*/  LOP3.LUT R9, R0.reuse, 0xffffff8, RZ, 0xc0, !PT ;  /* 0x0ffffff800097812 */ /* 0x040fe200078ec0ff */
[----:B------:R-:W-:-:S05]  /*1760*/  VIADD R8, R0, 0xffffffff ;  /* 0xffffffff00087836 */ /* 0x000fca0000000000 */
[----:B------:R-:W-:-:S13]  /*1770*/  ISETP.GE.U32.AND P0, PT, R8, 0x7, PT ;  /* 0x000000070800780c */ /* 0x000fda0003f06070 */
[----:B------:R-:W-:Y:S05]  /*1780*/  @!P0 BRA `(.L_x_553) ;  /* 0x00000004006c8947 */ /* 0x000fea0003800000 */
[----:B------:R-:W0:Y:S01]  /*1790*/  LDC.64 R2, c[0x0][0x380] ;  /* 0x0000e000ff027b82 */ /* 0x000e220000000a00 */
[----:B------:R-:W-:-:S07]  /*17a0*/  HFMA2 R11, -RZ, RZ, 0, 0 ;  /* 0x00000000ff0b7431 */ /* 0x000fce00000001ff */
.L_x_570:
[----:B------:R-:W-:Y:S01]  /*17b0*/  IMAD R29, R11, 0x400, R27 ;  /* 0x000004000b1d7824 */ /* 0x000fe200078e021b */
[----:B------:R-:W-:Y:S04]  /*17c0*/  BSSY.RECONVERGENT B1, `(.L_x_554) ;  /* 0x000000a000017945 */ /* 0x000fe80003800200 */
[----:B01234-:R-:W1:Y:S04]  /*17d0*/  LDS R4, [R29] ;  /* 0x000000001d047984 */ /* 0x01fe680000000800 */
[----:B------:R2:W3:Y:S04]  /*17e0*/  LDS R17, [R29+0x400] ;  /* 0x000400001d117984 */ /* 0x0004e80000000800 */
[----:B------:R2:W4:Y:S01]  /*17f0*/  LDS R15, [R29+0x800] ;  /* 0x000800001d0f7984 */ /* 0x0005220000000800 */
[----:B-1----:R-:W-:-:S13]  /*1800*/  ISETP.NE.AND P0, PT, R4, RZ, PT ;  /* 0x000000ff0400720c */ /* 0x002fda0003f05270 */
[----:B--234-:R-:W-:Y:S05]  /*1810*/  @!P0 BRA `(.L_x_555) ;  /* 0x0000000000108947 */ /* 0x01cfea0003800000 */
[----:B------:R-:W-:Y:S02]  /*1820*/  IMAD R7, R11, 0x100, R18 ;  /* 0x000001000b077824 */ /* 0x000fe400078e0212 */
[----:B------:R-:W-:Y:S02]  /*1830*/  IMAD.MOV.U32 R5, RZ, RZ, RZ ;  /* 0x000000ffff057224 */ /* 0x000fe400078e00ff */
[----:B0-----:R-:W-:-:S05]  /*1840*/  IMAD.WIDE.U32 R6, R7, 0x8, R2 ;  /* 0x0000000807067825 */ /* 0x001fca00078e0002 */
[----:B------:R1:W-:Y:S02]  /*1850*/  REDG.E.ADD.64.STRONG.GPU desc[UR18][R6.64], R4 ;  /* 0x000000040600798e */ /* 0x0003e4000c12e512 */
.L_x_555:
[----:B------:R-:W-:Y:S05]  /*1860*/  BSYNC.RECONVERGENT B1 ;  /* 0x0000000000017941 */ /* 0x000fea0003800200 */
.L_x_554:
[----:B------:R-:W2:Y:S01]  /*1870*/  LDS R10, [R29+0xc00] ;  /* 0x000c00001d0a7984 */ /* 0x000ea20000000800 */
[----:B------:R-:W-:Y:S01]  /*1880*/  ISETP.NE.AND P6, PT, R17, RZ, PT ;  /* 0x000000ff1100720c */ /* 0x000fe20003fc5270 */
[----:B------:R-:W-:Y:S01]  /*1890*/  BSSY.RECONVERGENT B1, `(.L_x_556) ;  /* 0x0000012000017945 */ /* 0x000fe20003800200 */
[----:B------:R-:W-:Y:S01]  /*18a0*/  ISETP.NE.AND P0, PT, R15, RZ, PT ;  /* 0x000000ff0f00720c */ /* 0x000fe20003f05270 */
[----:B------:R-:W3:Y:S04]  /*18b0*/  LDS R12, [R29+0x1000] ;  /* 0x001000001d0c7984 */ /* 0x000ee80000000800 */
[----:B------:R-:W4:Y:S04]  /*18c0*/  LDS R14, [R29+0x1400] ;  /* 0x001400001d0e7984 */ /* 0x000f280000000800 */
[----:B------:R-:W5:Y:S04]  /*18d0*/  LDS R16, [R29+0x1800] ;  /* 0x001800001d107984 */ /* 0x000f680000000800 */
[----:B------:R-:W0:Y:S01]  /*18e0*/  LDS R13, [R29+0x1c00] ;  /* 0x001c00001d0d7984 */ /* 0x000e220000000800 */
[----:B--2---:R-:W-:-:S02]  /*18f0*/  ISETP.NE.AND P1, PT, R10, RZ, PT ;  /* 0x000000ff0a00720c */ /* 0x004fc40003f25270 */
[----:B---3--:R-:W-:Y:S02]  /*1900*/  ISETP.NE.AND P2, PT, R12, RZ, PT ;  /* 0x000000ff0c00720c */ /* 0x008fe40003f45270 */
[----:B----4-:R-:W-:Y:S02]  /*1910*/  ISETP.NE.AND P3, PT, R14, RZ, PT ;  /* 0x000000ff0e00720c */ /* 0x010fe40003f65270 */
[----:B-----5:R-:W-:Y:S02]  /*1920*/  ISETP.NE.AND P4, PT, R16, RZ, PT ;  /* 0x000000ff1000720c */ /* 0x020fe40003f85270 */
[----:B0-----:R-:W-:Y:S01]  /*1930*/  ISETP.NE.AND P5, PT, R13, RZ, PT ;  /* 0x000000ff0d00720c */ /* 0x001fe20003fa5270 */
[----:B------:R-:W-:-:S12]  /*1940*/  @!P6 BRA `(.L_x_557) ;  /* 0x000000000018e947 */ /* 0x000fd80003800000 */
[----:B-1----:R-:W-:Y:S01]  /*1950*/  IMAD R7, R11, 0x100, R18 ;  /* 0x000001000b077824 */ /* 0x002fe200078e0212 */
[----:B------:R-:W-:Y:S01]  /*1960*/  MOV R5, RZ ;  /* 0x000000ff00057202 */ /* 0x000fe20000000f00 */
[----:B------:R-:W-:Y:S02]  /*1970*/  IMAD.MOV.U32 R4, RZ, RZ, R17 ;  /* 0x000000ffff047224 */ /* 0x000fe400078e0011 */
[----:B------:R-:W-:-:S04]  /*1980*/  VIADD R7, R7, 0x100 ;  /* 0x0000010007077836 */ /* 0x000fc80000000000 */
[----:B------:R-:W-:-:S05]  /*1990*/  IMAD.WIDE.U32 R6, R7, 0x8, R2 ;  /* 0x0000000807067825 */ /* 0x000fca00078e0002 */
[----:B------:R0:W-:Y:S02]  /*19a0*/  REDG.E.ADD.64.STRONG.GPU desc[UR18][R6.64], R4 ;  /* 0x000000040600798e */ /* 0x0001e4000c12e512 */
.L_x_557:
[----:B------:R-:W-:Y:S05]  /*19b0*/  BSYNC.RECONVERGENT B1 ;  /* 0x0000000000017941 */ /* 0x000fea0003800200 */
.L_x_556:
[----:B------:R-:W-:Y:S04]  /*19c0*/  BSSY.RECONVERGENT B1, `(.L_x_558) ;  /* 0x0000008000017945 */ /* 0x000fe80003800200 */
[----:B------:R-:W-:Y:S05]  /*19d0*/  @!P0 BRA `(.L_x_559) ;  /* 0x0000000000188947 */ /* 0x000fea0003800000 */
[----:B01----:R-:W-:Y:S02]  /*19e0*/  IMAD R5, R11, 0x100, R18 ;  /* 0x000001000b057824 */ /* 0x003fe400078e0212 */
[----:B------:R-:W-:Y:S02]  /*19f0*/  IMAD.MOV.U32 R6, RZ, RZ, R15 ;  /* 0x000000ffff067224 */ /* 0x000fe400078e000f */
[----:B------:R-:W-:Y:S02]  /*1a00*/  VIADD R5, R5, 0x200 ;  /* 0x0000020005057836 */ /* 0x000fe40000000000 */
[----:B------:R-:W-:Y:S02]  /*1a10*/  IMAD.MOV.U32 R7, RZ, RZ, RZ ;  /* 0x000000ffff077224 */ /* 0x000fe400078e00ff */
[----:B------:R-:W-:-:S05]  /*1a20*/  IMAD.WIDE.U32 R4, R5, 0x8, R2 ;  /* 0x0000000805047825 */ /* 0x000fca00078e0002 */
[----:B------:R2:W-:Y:S02]  /*1a30*/  REDG.E.ADD.64.STRONG.GPU desc[UR18][R4.64], R6 ;  /* 0x000000060400798e */ /* 0x0005e4000c12e512 */
.L_x_559:
[----:B------:R-:W-:Y:S05]  /*1a40*/  BSYNC.RECONVERGENT B1 ;  /* 0x0000000000017941 */ /* 0x000fea0003800200 */
.L_x_558:
[----:B------:R-:W-:Y:S04]  /*1a50*/  BSSY.RECONVERGENT B1, `(.L_x_560) ;  /* 0x0000008000017945 */ /* 0x000fe80003800200 */
[----:B------:R-:W-:Y:S05]  /*1a60*/  @!P1 BRA `(.L_x_561) ;  /* 0x0000000000189947 */ /* 0x000fea0003800000 */
[----:B012---:R-:W-:Y:S01]  /*1a70*/  IMAD R5, R11, 0x100, R18 ;  /* 0x000001000b057824 */ /* 0x007fe200078e0212 */
[----:B------:R-:W-:Y:S01]  /*1a80*/  MOV R6, R10 ;  /* 0x0000000a00067202 */ /* 0x000fe20000000f00 */
[----:B------:R-:W-:Y:S02]  /*1a90*/  IMAD.MOV.U32 R7, RZ, RZ, RZ ;  /* 0x000000ffff077224 */ /* 0x000fe400078e00ff */
[----:B------:R-:W-:-:S04]  /*1aa0*/  VIADD R5, R5, 0x300 ;  /* 0x0000030005057836 */ /* 0x000fc80000000000 */
[----:B------:R-:W-:-:S05]  /*1ab0*/  IMAD.WIDE.U32 R4, R5, 0x8, R2 ;  /* 0x0000000805047825 */ /* 0x000fca00078e0002 */
[----:B------:R3:W-:Y:S02]  /*1ac0*/  REDG.E.ADD.64.STRONG.GPU desc[UR18][R4.64], R6 ;  /* 0x000000060400798e */ /* 0x0007e4000c12e512 */
.L_x_561:
[----:B------:R-:W-:Y:S05]  /*1ad0*/  BSYNC.RECONVERGENT B1 ;  /* 0x0000000000017941 */ /* 0x000fea0003800200 */
.L_x_560:
[----:B------:R-:W-:Y:S04]  /*1ae0*/  BSSY.RECONVERGENT B1, `(.L_x_562) ;  /* 0x0000008000017945 */ /* 0x000fe80003800200 */
[----:B------:R-:W-:Y:S05]  /*1af0*/  @!P2 BRA `(.L_x_563) ;  /* 0x000000000018a947 */ /* 0x000fea0003800000 */
[----:B0123--:R-:W-:Y:S02]  /*1b00*/  IMAD R5, R11, 0x100, R18 ;  /* 0x000001000b057824 */ /* 0x00ffe400078e0212 */
[----:B------:R-:W-:Y:S02]  /*1b10*/  IMAD.MOV.U32 R6, RZ, RZ, R12 ;  /* 0x000000ffff067224 */ /* 0x000fe400078e000c */
[----:B------:R-:W-:Y:S02]  /*1b20*/  VIADD R5, R5, 0x400 ;  /* 0x0000040005057836 */ /* 0x000fe40000000000 */
[----:B------:R-:W-:Y:S02]  /*1b30*/  IMAD.MOV.U32 R7, RZ, RZ, RZ ;  /* 0x000000ffff077224 */ /* 0x000fe400078e00ff */
[----:B------:R-:W-:-:S05]  /*1b40*/  IMAD.WIDE.U32 R4, R5, 0x8, R2 ;  /* 0x0000000805047825 */ /* 0x000fca00078e0002 */
[----:B------:R4:W-:Y:S02]  /*1b50*/  REDG.E.ADD.64.STRONG.GPU desc[UR18][R4.64], R6 ;  /* 0x000000060400798e */ /* 0x0009e4000c12e512 */
.L_x_563:
[----:B------:R-:W-:Y:S05]  /*1b60*/  BSYNC.RECONVERGENT B1 ;  /* 0x0000000000017941 */ /* 0x000fea0003800200 */
.L_x_562:
[----:B------:R-:W-:Y:S04]  /*1b70*/  BSSY.RECONVERGENT B1, `(.L_x_564) ;  /* 0x0000007000017945 */ /* 0x000fe80003800200 */
[----:B------:R-:W-:Y:S05]  /*1b80*/  @!P3 BRA `(.L_x_565) ;  /* 0x000000000014b947 */ /* 0x000fea0003800000 */
[----:B01234-:R-:W-:Y:S02]  /*1b90*/  IMAD R5, R11, 0x100, R18 ;  /* 0x000001000b057824 */ /* 0x01ffe400078e0212 */
[----:B------:R-:W-:-:S03]  /*1ba0*/  IMAD.MOV.U32 R15, RZ, RZ, RZ ;  /* 0x000000ffff0f7224 */ /* 0x000fc600078e00ff */
[----:B------:R-:W-:-:S05]  /*1bb0*/  IADD3 R5, PT, PT, R5, 0x500, RZ ;  /* 0x0000050005057810 */ /* 0x000fca0007ffe0ff */
[----:B------:R-:W-:-:S05]  /*1bc0*/  IMAD.WIDE.U32 R4, R5, 0x8, R2 ;  /* 0x0000000805047825 */ /* 0x000fca00078e0002 */
[----:B------:R0:W-:Y:S02]  /*1bd0*/  REDG.E.ADD.64.STRONG.GPU desc[UR18][R4.64], R14 ;  /* 0x0000000e0400798e */ /* 0x0001e4000c12e512 */
.L_x_565:
[----:B------:R-:W-:Y:S05]  /*1be0*/  BSYNC.RECONVERGENT B1 ;  /* 0x0000000000017941 */ /* 0x000fea0003800200 */
.L_x_564:
[----:B------:R-:W-:Y:S04]  /*1bf0*/  BSSY.RECONVERGENT B1, `(.L_x_566) ;  /* 0x0000007000017945 */ /* 0x000fe80003800200 */
[----:B------:R-:W-:Y:S05]  /*1c00*/  @!P4 BRA `(.L_x_567) ;  /* 0x000000000014c947 */ /* 0x000fea0003800000 */
[----:B01234-:R-:W-:Y:S02]  /*1c10*/  IMAD R5, R11, 0x100, R18 ;  /* 0x000001000b057824 */ /* 0x01ffe400078e0212 */
[----:B------:R-:W-:Y:S02]  /*1c20*/  IMAD.MOV.U32 R17, RZ, RZ, RZ ;  /* 0x000000ffff117224 */ /* 0x000fe400078e00ff */
[----:B------:R-:W-:-:S04]  /*1c30*/  VIADD R5, R5, 0x600 ;  /* 0x0000060005057836 */ /* 0x000fc80000000000 */
[----:B------:R-:W-:-:S05]  /*1c40*/  IMAD.WIDE.U32 R4, R5, 0x8, R2 ;  /* 0x0000000805047825 */ /* 0x000fca00078e0002 */
[----:B------:R0:W-:Y:S02]  /*1c50*/  REDG.E.ADD.64.STRONG.GPU desc[UR18][R4.64], R16 ;  /* 0x000000100400798e */ /* 0x0001e4000c12e512 */
.L_x_567:
[----:B------:R-:W-:Y:S05]  /*1c60*/  BSYNC.RECONVERGENT B1 ;  /* 0x0000000000017941 */ /* 0x000fea0003800200 */
.L_x_566:
[----:B------:R-:W-:Y:S04]  /*1c70*/  BSSY.RECONVERGENT B1, `(.L_x_568) ;  /* 0x0000008000017945 */ /* 0x000fe80003800200 */
[----:B------:R-:W-:Y:S05]  /*1c80*/  @!P5 BRA `(.L_x_569) ;  /* 0x000000000018d947 */ /* 0x000fea0003800000 */
[----:B01234-:R-:W-:Y:S01]  /*1c90*/  IMAD R5, R11, 0x100, R18 ;  /* 0x000001000b057824 */ /* 0x01ffe200078e0212 */
[----:B------:R-:W-:Y:S01]  /*1ca0*/  MOV R6, R13 ;  /* 0x0000000d00067202 */ /* 0x000fe20000000f00 */
[----:B------:R-:W-:Y:S02]  /*1cb0*/  IMAD.MOV.U32 R7, RZ, RZ, RZ ;  /* 0x000000ffff077224 */ /* 0x000fe400078e00ff */
[----:B------:R-:W-:-:S04]  /*1cc0*/  VIADD R5, R5, 0x700 ;  /* 0x0000070005057836 */ /* 0x000fc80000000000 */
[----:B------:R-:W-:-:S05]  /*1cd0*/  IMAD.WIDE.U32 R4, R5, 0x8, R2 ;  /* 0x0000000805047825 */ /* 0x000fca00078e0002 */
[----:B------:R0:W-:Y:S02]  /*1ce0*/  REDG.E.ADD.64.STRONG.GPU desc[UR18][R4.64], R6 ;  /* 0x000000060400798e */ /* 0x0001e4000c12e512 */
.L_x_569:
[----:B------:R-:W-:Y:S05]  /*1cf0*/  BSYNC.RECONVERGENT B1 ;  /* 0x0000000000017941 */ /* 0x000fea0003800200 */
.L_x_568:
[----:B------:R-:W-:-:S05]  /*1d00*/  VIADD R11, R11, 0x8 ;  /* 0x000000080b0b7836 */ /* 0x000fca0000000000 */
[----:B------:R-:W-:-:S13]  /*1d10*/  ISETP.NE.AND P0, PT, R11, R9, PT ;  /* 0x000000090b00720c */ /* 0x000fda0003f05270 */
[----:B------:R-:W-:Y:S05]  /*1d20*/  @P0 BRA `(.L_x_570) ;  /* 0xfffffff800a00947 */ /* 0x000fea000383ffff */
[----:B01234-:R-:W-:-:S07]  /*1d30*/  IMAD.MOV.U32 R7, RZ, RZ, R9 ;  /* 0x000000ffff077224 */ /* 0x01ffce00078e0009 */
.L_x_553:
[----:B------:R-:W-:Y:S01]  /*1d40*/  UISETP.NE.AND UP0, UPT, UR20, URZ, UPT ;  /* 0x000000ff1400728c */ /* 0x000fe2000bf05270 */
[----:B------:R-:W-:Y:S01]  /*1d50*/  IMAD.U32 R2, RZ, RZ, UR9 ;  /* 0x00000009ff027e24 */ /* 0x000fe2000f8e00ff */
[----:B------:R-:W-:Y:S01]  /*1d60*/  LOP3.LUT R11, R0, 0x1, RZ, 0xc0, !PT ;  /* 0x00000001000b7812 */ /* 0x000fe200078ec0ff */
[----:B------:R-:W-:-:S03]  /*1d70*/  IMAD.U32 R10, RZ, RZ, UR20 ;  /* 0x00000014ff0a7e24 */ /* 0x000fc6000f8e00ff */
[----:B------:R-:W-:Y:S01]  /*1d80*/  IADD3 R0, PT, PT, R2, -0x1, RZ ;  /* 0xffffffff02007810 */ /* 0x000fe20007ffe0ff */
[----:B------:R-:W-:Y:S02]  /*1d90*/  VIADD R10, R10, 0xffffffff ;  /* 0xffffffff0a0a7836 */ /* 0x000fe40000000000 */
[----:B------:R-:W-:Y:S05]  /*1da0*/  BRA.U !UP0, `(.L_x_571) ;  /* 0x00000005086c7547 */ /* 0x000fea000b800000 */
[----:B------:R-:W-:-:S13]  /*1db0*/  ISETP.GE.U32.AND P0, PT, R10, 0x3, PT ;  /* 0x000000030a00780c */ /* 0x000fda0003f06070 */
[----:B------:R-:W-:Y:S05]  /*1dc0*/  @!P0 BRA `(.L_x_572) ;  /* 0x0000000000bc8947 */ /* 0x000fea0003800000 */
[----:B------:R-:W-:Y:S01]  /*1dd0*/  IMAD R2, R7, 0x400, R27 ;  /* 0x0000040007027824 */ /* 0x000fe200078e021b */
[----:B------:R-:W-:Y:S04]  /*1de0*/  BSSY.RECONVERGENT B1, `(.L_x_573) ;  /* 0x0000010000017945 */ /* 0x000fe80003800200 */
[----:B------:R-:W0:Y:S04]  /*1df0*/  LDS R13, [R2] ;  /* 0x00000000020d7984 */ /* 0x000e280000000800 */
[----:B------:R-:W1:Y:S04]  /*1e00*/  LDS R14, [R2+0x400] ;  /* 0x00040000020e7984 */ /* 0x000e680000000800 */
[----:B------:R-:W2:Y:S04]  /*1e10*/  LDS R6, [R2+0x800] ;  /* 0x0008000002067984 */ /* 0x000ea80000000800 */
[----:B------:R-:W3:Y:S01]  /*1e20*/  LDS R12, [R2+0xc00] ;  /* 0x000c0000020c7984 */ /* 0x000ee20000000800 */
[----:B0-----:R-:W-:-:S02]  /*1e30*/  ISETP.NE.AND P0, PT, R13, RZ, PT ;  /* 0x000000ff0d00720c */ /* 0x001fc40003f05270 */
[----:B-1----:R-:W-:Y:S02]  /*1e40*/  ISETP.NE.AND P1, PT, R14, RZ, PT ;  /* 0x000000ff0e00720c */ /* 0x002fe40003f25270 */
[----:B--2---:R-:W-:Y:S02]  /*1e50*/  ISETP.NE.AND P2, PT, R6, RZ, PT ;  /* 0x000000ff0600720c */ /* 0x004fe40003f45270 */
[----:B---3--:R-:W-:-:S07]  /*1e60*/  ISETP.NE.AND P3, PT, R12, RZ, PT ;  /* 0x000000ff0c00720c */ /* 0x008fce0003f65270 */
[----:B------:R-:W-:Y:S06]  /*1e70*/  @!P0 BRA `(.L_x_574) ;  /* 0x0000000000188947 */ /* 0x000fec0003800000 */
[----:B------:R-:W0:Y:S01]  /*1e80*/  LDC.64 R4, c[0x0][0x380] ;  /* 0x0000e000ff047b82 */ /* 0x000e220000000a00 */
[----:B------:R-:W-:Y:S02]  /*1e90*/  IMAD R3, R7, 0x100, R18 ;  /* 0x0000010007037824 */ /* 0x000fe400078e0212 */
[----:B------:R-:W-:Y:S02]  /*1ea0*/  IMAD.MOV.U32 R2, RZ, RZ, R13 ;  /* 0x000000ffff027224 */ /* 0x000fe400078e000d */
[----:B0-----:R-:W-:-:S04]  /*1eb0*/  IMAD.WIDE.U32 R4, R3, 0x8, R4 ;  /* 0x0000000803047825 */ /* 0x001fc800078e0004 */
[----:B------:R-:W-:-:S05]  /*1ec0*/  IMAD.MOV.U32 R3, RZ, RZ, RZ ;  /* 0x000000ffff037224 */ /* 0x000fca00078e00ff */
[----:B------:R0:W-:Y:S02]  /*1ed0*/  REDG.E.ADD.64.STRONG.GPU desc[UR18][R4.64], R2 ;  /* 0x000000020400798e */ /* 0x0001e4000c12e512 */
.L_x_574:
[----:B------:R-:W-:Y:S05]  /*1ee0*/  BSYNC.RECONVERGENT B1 ;  /* 0x0000000000017941 */ /* 0x000fea0003800200 */
.L_x_573:
[----:B------:R-:W-:Y:S04]  /*1ef0*/  BSSY.RECONVERGENT B1, `(.L_x_575) ;  /* 0x0000008000017945 */ /* 0x000fe80003800200 */
[----:B------:R-:W-:Y:S05]  /*1f00*/  @!P1 BRA `(.L_x_576) ;  /* 0x0000000000189947 */ /* 0x000fea0003800000 */
[----:B0-----:R-:W0:Y:S01]  /*1f10*/  LDC.64 R2, c[0x0][0x380] ;  /* 0x0000e000ff027b82 */ /* 0x001e220000000a00 */
[----:B------:R-:W-:Y:S02]  /*1f20*/  IMAD R5, R7, 0x100, R18 ;  /* 0x0000010007057824 */ /* 0x000fe400078e0212 */
[----:B------:R-:W-:Y:S02]  /*1f30*/  HFMA2 R15, -RZ, RZ, 0, 0 ;  /* 0x00000000ff0f7431 */ /* 0x000fe400000001ff */
[----:B------:R-:W-:-:S04]  /*1f40*/  VIADD R5, R5, 0x100 ;  /* 0x0000010005057836 */ /* 0x000fc80000000000 */
[----:B0-----:R-:W-:-:S05]  /*1f50*/  IMAD.WIDE.U32 R2, R5, 0x8, R2 ;  /* 0x0000000805027825 */ /* 0x001fca00078e0002 */
[----:B------:R1:W-:Y:S02]  /*1f60*/  REDG.E.ADD.64.STRONG.GPU desc[UR18][R2.64], R14 ;  /* 0x0000000e0200798e */ /* 0x0003e4000c12e512 */
.L_x_576:
[----:B------:R-:W-:Y:S05]  /*1f70*/  BSYNC.RECONVERGENT B1 ;  /* 0x0000000000017941 */ /* 0x000fea0003800200 */
.L_x_575:
[----:B------:R-:W-:Y:S04]  /*1f80*/  BSSY.RECONVERGENT B1, `(.L_x_577) ;  /* 0x0000009000017945 */ /* 0x000fe80003800200 */
[----:B------:R-:W-:Y:S05]  /*1f90*/  @!P2 BRA `(.L_x_578) ;  /* 0x00000000001ca947 */ /* 0x000fea0003800000 */
[----:B01----:R-:W0:Y:S01]  /*1fa0*/  LDC.64 R2, c[0x0][0x380] ;  /* 0x0000e000ff027b82 */ /* 0x003e220000000a00 */
[----:B------:R-:W-:Y:S02]  /*1fb0*/  IMAD R5, R7, 0x100, R18 ;  /* 0x0000010007057824 */ /* 0x000fe400078e0212 */
[----:B------:R-:W-:Y:S02]  /*1fc0*/  IMAD.MOV.U32 R4, RZ, RZ, R6 ;  /* 0x000000ffff047224 */ /* 0x000fe400078e0006 */
[----:B------:R-:W-:-:S04]  /*1fd0*/  VIADD R5, R5, 0x200 ;  /* 0x0000020005057836 */ /* 0x000fc80000000000 */
[----:B0-----:R-:W-:-:S04]  /*1fe0*/  IMAD.WIDE.U32 R2, R5, 0x8, R2 ;  /* 0x0000000805027825 */ /* 0x001fc800078e0002 */
[----:B------:R-:W-:-:S05]  /*1ff0*/  IMAD.MOV.U32 R5, RZ, RZ, RZ ;  /* 0x000000ffff057224 */ /* 0x000fca00078e00ff */
[----:B------:R2:W-:Y:S02]  /*2000*/  REDG.E.ADD.64.STRONG.GPU desc[UR18][R2.64], R4 ;  /* 0x000000040200798e */ /* 0x0005e4000c12e512 */
.L_x_578:
[----:B------:R-:W-:Y:S05]  /*2010*/  BSYNC.RECONVERGENT B1 ;  /* 0x0000000000017941 */ /* 0x000fea0003800200 */
.L_x_577:
[----:B------:R-:W-:Y:S04]  /*2020*/  BSSY.RECONVERGENT B1, `(.L_x_579) ;  /* 0x0000008000017945 */ /* 0x000fe80003800200 */
[----:B------:R-:W-:Y:S05]  /*2030*/  @!P3 BRA `(.L_x_580) ;  /* 0x000000000018b947 */ /* 0x000fea0003800000 */
[----:B012---:R-:W0:Y:S01]  /*2040*/  LDC.64 R2, c[0x0][0x380] ;  /* 0x0000e000ff027b82 */ /* 0x007e220000000a00 */
[----:B------:R-:W-:Y:S01]  /*2050*/  IMAD R5, R7, 0x100, R18 ;  /* 0x0000010007057824 */ /* 0x000fe200078e0212 */
[----:B------:R-:W-:-:S03]  /*2060*/  MOV R13, RZ ;  /* 0x000000ff000d7202 */ /* 0x000fc60000000f00 */
[----:B------:R-:W-:-:S04]  /*2070*/  VIADD R5, R5, 0x300 ;  /* 0x0000030005057836 */ /* 0x000fc80000000000 */
[----:B0-----:R-:W-:-:S05]  /*2080*/  IMAD.WIDE.U32 R2, R5, 0x8, R2 ;  /* 0x0000000805027825 */ /* 0x001fca00078e0002 */
[----:B------:R3:W-:Y:S02]  /*2090*/  REDG.E.ADD.64.STRONG.GPU desc[UR18][R2.64], R12 ;  /* 0x0000000c0200798e */ /* 0x0007e4000c12e512 */
.L_x_580:
[----:B------:R-:W-:Y:S05]  /*20a0*/  BSYNC.RECONVERGENT B1 ;  /* 0x0000000000017941 */ /* 0x000fea0003800200 */
.L_x_579:
[----:B------:R-:W-:-:S07]  /*20b0*/  VIADD R7, R7, 0x4 ;  /* 0x0000000407077836 */ /* 0x000fce0000000000 */
.L_x_572:
[----:B------:R-:W-:Y:S01]  /*20c0*/  UISETP.NE.AND UP0, UPT, UR9, URZ, UPT ;  /* 0x000000ff0900728c */ /* 0x000fe2000bf05270 */
[----:B------:R-:W-:Y:S08]  /*20d0*/  BSSY.RECONVERGENT B1, `(.L_x_571) ;  /* 0x0000028000017945 */ /* 0x000ff00003800200 */
[----:B------:R-:W-:Y:S05]  /*20e0*/  BRA.U !UP0, `(.L_x_581) ;  /* 0x0000000108987547 */ /* 0x000fea000b800000 */
[----:B------:R-:W-:-:S13]  /*20f0*/  ISETP.NE.AND P0, PT, R0, RZ, PT ;  /* 0x000000ff0000720c */ /* 0x000fda0003f05270 */
[----:B------:R-:W-:Y:S05]  /*2100*/  @!P0 BRA `(.L_x_582) ;  /* 0x0000000000608947 */ /* 0x000fea0003800000 */
[----:B0123--:R-:W-:Y:S01]  /*2110*/  IMAD R2, R7, 0x400, R27 ;  /* 0x0000040007027824 */ /* 0x00ffe200078e021b */
[----:B------:R-:W-:Y:S04]  /*2120*/  BSSY.RECONVERGENT B2, `(.L_x_583) ;  /* 0x000000b000027945 */ /* 0x000fe80003800200 */
[----:B------:R-:W0:Y:S04]  /*2130*/  LDS R4, [R2] ;  /* 0x0000000002047984 */ /* 0x000e280000000800 */
[----:B------:R-:W1:Y:S01]  /*2140*/  LDS R6, [R2+0x400] ;  /* 0x0004000002067984 */ /* 0x000e620000000800 */
[----:B0-----:R-:W-:-:S02]  /*2150*/  ISETP.NE.AND P0, PT, R4, RZ, PT ;  /* 0x000000ff0400720c */ /* 0x001fc40003f05270 */
[----:B-1----:R-:W-:-:S11]  /*2160*/  ISETP.NE.AND P1, PT, R6, RZ, PT ;  /* 0x000000ff0600720c */ /* 0x002fd60003f25270 */
[----:B------:R-:W-:Y:S05]  /*2170*/  @!P0 BRA `(.L_x_584) ;  /* 0x0000000000148947 */ /* 0x000fea0003800000 */
[----:B------:R-:W0:Y:S01]  /*2180*/  LDC.64 R2, c[0x0][0x380] ;  /* 0x0000e000ff027b82 */ /* 0x000e220000000a00 */
[----:B------:R-:W-:-:S04]  /*2190*/  IMAD R5, R7, 0x100, R18 ;  /* 0x0000010007057824 */ /* 0x000fc800078e0212 */
[----:B0-----:R-:W-:-:S04]  /*21a0*/  IMAD.WIDE.U32 R2, R5, 0x8, R2 ;  /* 0x0000000805027825 */ /* 0x001fc800078e0002 */
[----:B------:R-:W-:-:S05]  /*21b0*/  IMAD.MOV.U32 R5, RZ, RZ, RZ ;  /* 0x000000ffff057224 */ /* 0x000fca00078e00ff */
[----:B------:R0:W-:Y:S02]  /*21c0*/  REDG.E.ADD.64.STRONG.GPU desc[UR18][R2.64], R4 ;  /* 0x000000040200798e */ /* 0x0001e4000c12e512 */
.L_x_584:
[----:B------:R-:W-:Y:S05]  /*21d0*/  BSYNC.RECONVERGENT B2 ;  /* 0x0000000000027941 */ /* 0x000fea0003800200 */
.L_x_583:
[----:B------:R-:W-:Y:S04]  /*21e0*/  BSSY.RECONVERGENT B2, `(.L_x_585) ;  /* 0x0000009000027945 */ /* 0x000fe80003800200 */
[----:B------:R-:W-:Y:S05]  /*21f0*/  @!P1 BRA `(.L_x_586) ;  /* 0x00000000001c9947 */ /* 0x000fea0003800000 */
[----:B0-----:R-:W0:Y:S01]  /*2200*/  LDC.64 R2, c[0x0][0x380] ;  /* 0x0000e000ff027b82 */ /* 0x001e220000000a00 */
[----:B------:R-:W-:-:S05]  /*2210*/  IMAD R4, R7, 0x100, R18 ;  /* 0x0000010007047824 */ /* 0x000fca00078e0212 */
[----:B------:R-:W-:Y:S01]  /*2220*/  IADD3 R5, PT, PT, R4, 0x100, RZ ;  /* 0x0000010004057810 */ /* 0x000fe20007ffe0ff */
[----:B------:R-:W-:-:S04]  /*2230*/  IMAD.MOV.U32 R4, RZ, RZ, R6 ;  /* 0x000000ffff047224 */ /* 0x000fc800078e0006 */
[----:B0-----:R-:W-:-:S04]  /*2240*/  IMAD.WIDE.U32 R2, R5, 0x8, R2 ;  /* 0x0000000805027825 */ /* 0x001fc800078e0002 */
[----:B------:R-:W-:-:S05]  /*2250*/  IMAD.MOV.U32 R5, RZ, RZ, RZ ;  /* 0x000000ffff057224 */ /* 0x000fca00078e00ff */
[----:B------:R1:W-:Y:S02]  /*2260*/  REDG.E.ADD.64.STRONG.GPU desc[UR18][R2.64], R4 ;  /* 0x000000040200798e */ /* 0x0003e4000c12e512 */
.L_x_586:
[----:B------:R-:W-:Y:S05]  /*2270*/  BSYNC.RECONVERGENT B2 ;  /* 0x0000000000027941 */ /* 0x000fea0003800200 */
.L_x_585:
[----:B------:R-:W-:-:S07]  /*2280*/  VIADD R7, R7, 0x2 ;  /* 0x0000000207077836 */ /* 0x000fce0000000000 */
.L_x_582:
[----:B------:R-:W-:-:S13]  /*2290*/  ISETP.NE.AND P0, PT, R11, RZ, PT ;  /* 0x000000ff0b00720c */ /* 0x000fda0003f05270 */
[----:B------:R-:W-:Y:S05]  /*22a0*/  @!P0 BRA `(.L_x_581) ;  /* 0x0000000000288947 */ /* 0x000fea0003800000 */
[----:B0123--:R-:W-:-:S05]  /*22b0*/  IMAD R2, R7, 0x400, R27 ;  /* 0x0000040007027824 */ /* 0x00ffca00078e021b */
[----:B------:R-:W0:Y:S02]  /*22c0*/  LDS R6, [R2] ;  /* 0x0000000002067984 */ /* 0x000e240000000800 */
[----:B0-----:R-:W-:-:S13]  /*22d0*/  ISETP.NE.AND P0, PT, R6, RZ, PT ;  /* 0x000000ff0600720c */ /* 0x001fda0003f05270 */
[----:B------:R-:W-:Y:S05]  /*22e0*/  @!P0 BRA `(.L_x_581) ;  /* 0x0000000000188947 */ /* 0x000fea0003800000 */
[----:B------:R-:W0:Y:S01]  /*22f0*/  LDC.64 R2, c[0x0][0x380] ;  /* 0x0000e000ff027b82 */ /* 0x000e220000000a00 */
[----:B------:R-:W-:-:S04]  /*2300*/  IMAD R5, R7, 0x100, R18 ;  /* 0x0000010007057824 */ /* 0x000fc800078e0212 */
[----:B0-----:R-:W-:Y:S01]  /*2310*/  IMAD.WIDE.U32 R4, R5, 0x8, R2 ;  /* 0x0000000805047825 */ /* 0x001fe200078e0002 */
[----:B------:R-:W-:-:S03]  /*2320*/  MOV R2, R6 ;  /* 0x0000000600027202 */ /* 0x000fc60000000f00 */
[----:B------:R-:W-:-:S05]  /*2330*/  IMAD.MOV.U32 R3, RZ, RZ, RZ ;  /* 0x000000ffff037224 */ /* 0x000fca00078e00ff */
[----:B------:R4:W-:Y:S02]  /*2340*/  REDG.E.ADD.64.STRONG.GPU desc[UR18][R4.64], R2 ;  /* 0x000000020400798e */ /* 0x0009e4000c12e512 */
.L_x_581:
[----:B------:R-:W-:Y:S05]  /*2350*/  BSYNC.RECONVERGENT B1 ;  /* 0x0000000000017941 */ /* 0x000fea0003800200 */
.L_x_571:
[----:B------:R-:W-:-:S13]  /*2360*/  ISETP.GT.U32.AND P0, PT, R18, 0x7f, PT ;  /* 0x0000007f1200780c */ /* 0x000fda0003f04070 */
[----:B------:R-:W-:Y:S05]  /*2370*/  @P0 BRA `(.L_x_552) ;  /* 0x00000008008c0947 */ /* 0x000fea0003800000 */
[----:B------:R-:W-:Y:S01]  /*2380*/  ISETP.GE.U32.AND P0, PT, R8, 0x7, PT ;  /* 0x000000070800780c */ /* 0x000fe20003f06070 */
[----:B------:R-:W-:-:S12]  /*2390*/  IMAD.MOV.U32 R7, RZ, RZ, RZ ;  /* 0x000000ffff077224 */ /* 0x000fd800078e00ff */
[----:B------:R-:W-:Y:S05]  /*23a0*/  @!P0 BRA `(.L_x_587) ;  /* 0x0000000400148947 */ /* 0x000fea0003800000 */
[----:B01234-:R-:W0:Y:S01]  /*23b0*/  LDC.64 R2, c[0x0][0x380] ;  /* 0x0000e000ff027b82 */ /* 0x01fe220000000a00 */
[----:B------:R-:W-:-:S07]  /*23c0*/  IMAD.MOV.U32 R8, RZ, RZ, RZ ;  /* 0x000000ffff087224 */ /* 0x000fce00078e00ff */
.L_x_604:
[C---:B------:R-:W-:Y:S01]  /*23d0*/  IMAD R29, R8.reuse, 0x400, R27 ;  /* 0x00000400081d7824 */ /* 0x040fe200078e021b */
[----:B------:R-:W-:Y:S01]  /*23e0*/  BSSY.RECONVERGENT B1, `(.L_x_588) ;  /* 0x000000c000017945 */ /* 0x000fe20003800200 */
[----:B01234-:R-:W-:-:S03]  /*23f0*/  IMAD R5, R8, 0x100, R18 ;  /* 0x0000010008057824 */ /* 0x01ffc600078e0212 */
[----:B------:R-:W1:Y:S01]  /*2400*/  LDS R6, [R29+0x200] ;  /* 0x000200001d067984 */ /* 0x000e620000000800 */
[----:B0-----:R-:W-:-:S03]  /*2410*/  IMAD.WIDE.U32 R4, R5, 0x8, R2 ;  /* 0x0000000805047825 */ /* 0x001fc600078e0002 */
[----:B------:R-:W0:Y:S04]  /*2420*/  LDS R12, [R29+0x600] ;  /* 0x000600001d0c7984 */ /* 0x000e280000000800 */
[----:B------:R2:W3:Y:S04]  /*2430*/  LDS R17, [R29+0xa00] ;  /* 0x000a00001d117984 */ /* 0x0004e80000000800 */
[----:B------:R2:W4:Y:S01]  /*2440*/  LDS R13, [R29+0xe00] ;  /* 0x000e00001d0d7984 */ /* 0x0005220000000800 */
[----:B-1----:R-:W-:Y:S02]  /*2450*/  ISETP.NE.AND P0, PT, R6, RZ, PT ;  /* 0x000000ff0600720c */ /* 0x002fe40003f05270 */
[----:B0-----:R-:W-:-:S11]  /*2460*/  ISETP.NE.AND P1, PT, R12, RZ, PT ;  /* 0x000000ff0c00720c */ /* 0x001fd60003f25270 */
[----:B--234-:R-:W-:Y:S05]  /*2470*/  @!P0 BRA `(.L_x_589) ;  /* 0x0000000000088947 */ /* 0x01cfea0003800000 */
[----:B------:R-:W-:-:S05]  /*2480*/  HFMA2 R7, -RZ, RZ, 0, 0 ;  /* 0x00000000ff077431 */ /* 0x000fca00000001ff */
[----:B------:R0:W-:Y:S02]  /*2490*/  REDG.E.ADD.64.STRONG.GPU desc[UR18][R4.64+0x400], R6 ;  /* 0x000400060400798e */ /* 0x0001e4000c12e512 */
.L_x_589:
[----:B------:R-:W-:Y:S05]  /*24a0*/  BSYNC.RECONVERGENT B1 ;  /* 0x0000000000017941 */ /* 0x000fea0003800200 */
.L_x_588:
[----:B------:R-:W-:Y:S04]  /*24b0*/  BSSY.RECONVERGENT B1, `(.L_x_590) ;  /* 0x0000005000017945 */ /* 0x000fe80003800200 */
[----:B------:R-:W-:Y:S05]  /*24c0*/  @!P1 BRA `(.L_x_591) ;  /* 0x00000000000c9947 */ /* 0x000fea0003800000 */
[----:B0-----:R-:W-:Y:S02]  /*24d0*/  IMAD.MOV.U32 R6, RZ, RZ, R12 ;  /* 0x000000ffff067224 */ /* 0x001fe400078e000c */
[----:B------:R-:W-:-:S05]  /*24e0*/  IMAD.MOV.U32 R7, RZ, RZ, RZ ;  /* 0x000000ffff077224 */ /* 0x000fca00078e00ff */
[----:B------:R1:W-:Y:S02]  /*24f0*/  REDG.E.ADD.64.STRONG.GPU desc[UR18][R4.64+0xc00], R6 ;  /* 0x000c00060400798e */ /* 0x0003e4000c12e512 */
.L_x_591:
[----:B------:R-:W-:Y:S05]  /*2500*/  BSYNC.RECONVERGENT B1 ;  /* 0x0000000000017941 */ /* 0x000fea0003800200 */
.L_x_590:
[----:B------:R-:W2:Y:S01]  /*2510*/  LDS R15, [R29+0x1200] ;  /* 0x001200001d0f7984 */ /* 0x000ea20000000800 */
[----:B------:R-:W-:Y:S01]  /*2520*/  ISETP.NE.AND P6, PT, R17, RZ, PT ;  /* 0x000000ff1100720c */ /* 0x000fe20003fc5270 */
[----:B------:R-:W-:Y:S01]  /*2530*/  VIADD R8, R8, 0x8 ;  /* 0x0000000808087836 */ /* 0x000fe20000000000 */
[----:B------:R-:W-:Y:S01]  /*2540*/  BSSY.RECONVERGENT B1, `(.L_x_592) ;  /* 0x000000e000017945 */ /* 0x000fe20003800200 */
[----:B------:R-:W3:Y:S01]  /*2550*/  LDS R12, [R29+0x1600] ;  /* 0x001600001d0c7984 */ /* 0x000ee20000000800 */
[----:B------:R-:W-:Y:S02]  /*2560*/  ISETP.NE.AND P1, PT, R13, RZ, PT ;  /* 0x000000ff0d00720c */ /* 0x000fe40003f25270 */
[----:B------:R-:W-:Y:S01]  /*2570*/  ISETP.NE.AND P0, PT, R8, R9, PT ;  /* 0x000000090800720c */ /* 0x000fe20003f05270 */
[----:B------:R-:W4:Y:S04]  /*2580*/  LDS R14, [R29+0x1a00] ;  /* 0x001a00001d0e7984 */ /* 0x000f280000000800 */
[----:B------:R-:W5:Y:S01]  /*2590*/  LDS R16, [R29+0x1e00] ;  /* 0x001e00001d107984 */ /* 0x000f620000000800 */
[----:B--2---:R-:W-:-:S02]  /*25a0*/  ISETP.NE.AND P2, PT, R15, RZ, PT ;  /* 0x000000ff0f00720c */ /* 0x004fc40003f45270 */
[----:B---3--:R-:W-:Y:S02]  /*25b0*/  ISETP.NE.AND P3, PT, R12, RZ, PT ;  /* 0x000000ff0c00720c */ /* 0x008fe40003f65270 */
[----:B----4-:R-:W-:Y:S02]  /*25c0*/  ISETP.NE.AND P4, PT, R14, RZ, PT ;  /* 0x000000ff0e00720c */ /* 0x010fe40003f85270 */
[----:B-----5:R-:W-:Y:S01]  /*25d0*/  ISETP.NE.AND P5, PT, R16, RZ, PT ;  /* 0x000000ff1000720c */ /* 0x020fe20003fa5270 */
[----:B------:R-:W-:-:S12]  /*25e0*/  @!P6 BRA `(.L_x_593) ;  /* 0x00000000000ce947 */ /* 0x000fd80003800000 */
[----:B01----:R-:W-:Y:S02]  /*25f0*/  IMAD.MOV.U32 R6, RZ, RZ, R17 ;  /* 0x000000ffff067224 */ /* 0x003fe400078e0011 */
[----:B------:R-:W-:-:S05]  /*2600*/  IMAD.MOV.U32 R7, RZ, RZ, RZ ;  /* 0x000000ffff077224 */ /* 0x000fca00078e00ff */
[----:B------:R2:W-:Y:S02]  /*2610*/  REDG.E.ADD.64.STRONG.GPU desc[UR18][R4.64+0x1400], R6 ;  /* 0x001400060400798e */ /* 0x0005e4000c12e512 */
.L_x_593:
[----:B------:R-:W-:Y:S05]  /*2620*/  BSYNC.RECONVERGENT B1 ;  /* 0x0000000000017941 */ /* 0x000fea0003800200 */
.L_x_592:
[----:B------:R-:W-:Y:S04]  /*2630*/  BSSY.RECONVERGENT B1, `(.L_x_594) ;  /* 0x0000005000017945 */ /* 0x000fe80003800200 */
[----:B------:R-:W-:Y:S05]  /*2640*/  @!P1 BRA `(.L_x_595) ;  /* 0x00000000000c9947 */ /* 0x000fea0003800000 */
[----:B012---:R-:W-:Y:S01]  /*2650*/  MOV R6, R13 ;  /* 0x0000000d00067202 */ /* 0x007fe20000000f00 */
[----:B------:R-:W-:-:S05]  /*2660*/  IMAD.MOV.U32 R7, RZ, RZ, RZ ;  /* 0x000000ffff077224 */ /* 0x000fca00078e00ff */
[----:B------:R3:W-:Y:S02]  /*2670*/  REDG.E.ADD.64.STRONG.GPU desc[UR18][R4.64+0x1c00], R6 ;  /* 0x001c00060400798e */ /* 0x0007e4000c12e512 */
.L_x_595:
[----:B------:R-:W-:Y:S05]  /*2680*/  BSYNC.RECONVERGENT B1 ;  /* 0x0000000000017941 */ /* 0x000fea0003800200 */
.L_x_594:
[----:B------:R-:W-:Y:S04]  /*2690*/  BSSY.RECONVERGENT B1, `(.L_x_596) ;  /* 0x0000005000017945 */ /* 0x000fe80003800200 */
[----:B------:R-:W-:Y:S05]  /*26a0*/  @!P2 BRA `(.L_x_597) ;  /* 0x00000000000ca947 */ /* 0x000fea0003800000 */
[----:B0123--:R-:W-:Y:S02]  /*26b0*/  IMAD.MOV.U32 R6, RZ, RZ, R15 ;  /* 0x000000ffff067224 */ /* 0x00ffe400078e000f */
[----:B------:R-:W-:-:S05]  /*26c0*/  IMAD.MOV.U32 R7, RZ, RZ, RZ ;  /* 0x000000ffff077224 */ /* 0x000fca00078e00ff */
[----:B------:R4:W-:Y:S02]  /*26d0*/  REDG.E.ADD.64.STRONG.GPU desc[UR18][R4.64+0x2400], R6 ;  /* 0x002400060400798e */ /* 0x0009e4000c12e512 */
.L_x_597:
[----:B------:R-:W-:Y:S05]  /*26e0*/  BSYNC.RECONVERGENT B1 ;  /* 0x0000000000017941 */ /* 0x000fea0003800200 */
.L_x_596:
[----:B------:R-:W-:Y:S04]  /*26f0*/  BSSY.RECONVERGENT B1, `(.L_x_598) ;  /* 0x0000004000017945 */ /* 0x000fe80003800200 */
[----:B------:R-:W-:Y:S05]  /*2700*/  @!P3 BRA `(.L_x_599) ;  /* 0x000000000008b947 */ /* 0x000fea0003800000 */
[----:B------:R-:W-:-:S05]  /*2710*/  IMAD.MOV.U32 R13, RZ, RZ, RZ ;  /* 0x000000ffff0d7224 */ /* 0x000fca00078e00ff */
[----:B------:R0:W-:Y:S02]  /*2720*/  REDG.E.ADD.64.STRONG.GPU desc[UR18][R4.64+0x2c00], R12 ;  /* 0x002c000c0400798e */ /* 0x0001e4000c12e512 */
.L_x_599:
[----:B------:R-:W-:Y:S05]  /*2730*/  BSYNC.RECONVERGENT B1 ;  /* 0x0000000000017941 */ /* 0x000fea0003800200 */
.L_x_598:
[----:B------:R-:W-:Y:S04]  /*2740*/  BSSY.RECONVERGENT B1, `(.L_x_600) ;  /* 0x0000004000017945 */ /* 0x000fe80003800200 */
[----:B------:R-:W-:Y:S05]  /*2750*/  @!P4 BRA `(.L_x_601) ;  /* 0x000000000008c947 */ /* 0x000fea0003800000 */
[----:B------:R-:W-:-:S05]  /*2760*/  IMAD.MOV.U32 R15, RZ, RZ, RZ ;  /* 0x000000ffff0f7224 */ /* 0x000fca00078e00ff */
[----:B------:R0:W-:Y:S02]  /*2770*/  REDG.E.ADD.64.STRONG.GPU desc[UR18][R4.64+0x3400], R14 ;  /* 0x0034000e0400798e */ /* 0x0001e4000c12e512 */
.L_x_601:
[----:B------:R-:W-:Y:S05]  /*2780*/  BSYNC.RECONVERGENT B1 ;  /* 0x0000000000017941 */ /* 0x000fea0003800200 */
.L_x_600:
[----:B------:R-:W-:Y:S04]  /*2790*/  BSSY.RECONVERGENT B1, `(.L_x_602) ;  /* 0x0000004000017945 */ /* 0x000fe80003800200 */
[----:B------:R-:W-:Y:S05]  /*27a0*/  @!P5 BRA `(.L_x_603) ;  /* 0x000000000008d947 */ /* 0x000fea0003800000 */
[----:B------:R-:W-:-:S05]  /*27b0*/  HFMA2 R17, -RZ, RZ, 0, 0 ;  /* 0x00000000ff117431 */ /* 0x000fca00000001ff */
[----:B------:R0:W-:Y:S02]  /*27c0*/  REDG.E.ADD.64.STRONG.GPU desc[UR18][R4.64+0x3c00], R16 ;  /* 0x003c00100400798e */ /* 0x0001e4000c12e512 */
.L_x_603:
[----:B------:R-:W-:Y:S05]  /*27d0*/  BSYNC.RECONVERGENT B1 ;  /* 0x0000000000017941 */ /* 0x000fea0003800200 */
.L_x_602:
[----:B------:R-:W-:Y:S05]  /*27e0*/  @P0 BRA `(.L_x_604) ;  /* 0xfffffff800f80947 */ /* 0x000fea000383ffff */
[----:B01234-:R-:W-:-:S07]  /*27f0*/  IMAD.MOV.U32 R7, RZ, RZ, R9 ;  /* 0x000000ffff077224 */ /* 0x01ffce00078e0009 */
.L_x_587:
[----:B------:R-:W-:-:S09]  /*2800*/  UISETP.NE.AND UP0, UPT, UR20, URZ, UPT ;  /* 0x000000ff1400728c */ /* 0x000fd2000bf05270 */
[----:B------:R-:W-:Y:S05]  /*2810*/  BRA.U !UP0, `(.L_x_552) ;  /* 0x0000000508647547 */ /* 0x000fea000b800000 */
[----:B------:R-:W-:-:S13]  /*2820*/  ISETP.GE.U32.AND P0, PT, R10, 0x3, PT ;  /* 0x000000030a00780c */ /* 0x000fda0003f06070 */
[----:B------:R-:W-:Y:S05]  /*2830*/  @!P0 BRA `(.L_x_605) ;  /* 0x0000000000c08947 */ /* 0x000fea0003800000 */
[----:B01234-:R-:W-:Y:S01]  /*2840*/  IMAD R2, R7, 0x400, R27 ;  /* 0x0000040007027824 */ /* 0x01ffe200078e021b */
[----:B------:R-:W-:Y:S04]  /*2850*/  BSSY.RECONVERGENT B1, `(.L_x_606) ;  /* 0x0000010000017945 */ /* 0x000fe80003800200 */
[----:B------:R-:W0:Y:S04]  /*2860*/  LDS R10, [R2+0x200] ;  /* 0x00020000020a7984 */ /* 0x000e280000000800 */
        /* <DEDUP_REMOVED lines=14> */
.L_x_607:
[----:B------:R-:W-:Y:S05]  /*2950*/  BSYNC.RECONVERGENT B1 ;  /* 0x0000000000017941 */ /* 0x000fea0003800200 */
.L_x_606:
[----:B------:R-:W-:Y:S04]  /*2960*/  BSSY.RECONVERGENT B1, `(.L_x_608) ;  /* 0x0000009000017945 */ /* 0x000fe80003800200 */
[----:B------:R-:W-:Y:S05]  /*2970*/  @!P1 BRA `(.L_x_609) ;  /* 0x00000000001c9947 */ /* 0x000fea0003800000 */
[----:B0-----:R-:W0:Y:S01]  /*2980*/  LDC.64 R4, c[0x0][0x380] ;  /* 0x0000e000ff047b82 */ /* 0x001e220000000a00 */
[----:B------:R-:W-:Y:S01]  /*2990*/  LEA R3, R7, R18, 0x8 ;  /* 0x0000001207037211 */ /* 0x000fe200078e40ff */
[----:B------:R-:W-:-:S04]  /*29a0*/  IMAD.MOV.U32 R2, RZ, RZ, R9 ;  /* 0x000000ffff027224 */ /* 0x000fc800078e0009 */
[----:B------:R-:W-:-:S04]  /*29b0*/  VIADD R3, R3, 0x100 ;  /* 0x0000010003037836 */ /* 0x000fc80000000000 */
[----:B0-----:R-:W-:-:S04]  /*29c0*/  IMAD.WIDE.U32 R4, R3, 0x8, R4 ;  /* 0x0000000803047825 */ /* 0x001fc800078e0004 */
[----:B------:R-:W-:-:S05]  /*29d0*/  IMAD.MOV.U32 R3, RZ, RZ, RZ ;  /* 0x000000ffff037224 */ /* 0x000fca00078e00ff */
[----:B------:R1:W-:Y:S02]  /*29e0*/  REDG.E.ADD.64.STRONG.GPU desc[UR18][R4.64+0x400], R2 ;  /* 0x000400020400798e */ /* 0x0003e4000c12e512 */
.L_x_609:
[----:B------:R-:W-:Y:S05]  /*29f0*/  BSYNC.RECONVERGENT B1 ;  /* 0x0000000000017941 */ /* 0x000fea0003800200 */
.L_x_608:
[----:B------:R-:W-:Y:S04]  /*2a00*/  BSSY.RECONVERGENT B1, `(.L_x_610) ;  /* 0x0000009000017945 */ /* 0x000fe80003800200 */
[----:B------:R-:W-:Y:S05]  /*2a10*/  @!P2 BRA `(.L_x_611) ;  /* 0x00000000001ca947 */ /* 0x000fea0003800000 */
[----:B01----:R-:W0:Y:S01]  /*2a20*/  LDC.64 R2, c[0x0][0x380] ;  /* 0x0000e000ff027b82 */ /* 0x003e220000000a00 */
[----:B------:R-:W-:Y:S01]  /*2a30*/  IMAD R5, R7, 0x100, R18 ;  /* 0x0000010007057824 */ /* 0x000fe200078e0212 */
[----:B------:R-:W-:-:S03]  /*2a40*/  MOV R4, R6 ;  /* 0x0000000600047202 */ /* 0x000fc60000000f00 */
[----:B------:R-:W-:-:S04]  /*2a50*/  VIADD R5, R5, 0x200 ;  /* 0x0000020005057836 */ /* 0x000fc80000000000 */
[----:B0-----:R-:W-:-:S04]  /*2a60*/  IMAD.WIDE.U32 R2, R5, 0x8, R2 ;  /* 0x0000000805027825 */ /* 0x001fc800078e0002 */
[----:B------:R-:W-:-:S05]  /*2a70*/  IMAD.MOV.U32 R5, RZ, RZ, RZ ;  /* 0x000000ffff057224 */ /* 0x000fca00078e00ff */
[----:B------:R2:W-:Y:S02]  /*2a80*/  REDG.E.ADD.64.STRONG.GPU desc[UR18][R2.64+0x400], R4 ;  /* 0x000400040200798e */ /* 0x0005e4000c12e512 */
.L_x_611:
[----:B------:R-:W-:Y:S05]  /*2a90*/  BSYNC.RECONVERGENT B1 ;  /* 0x0000000000017941 */ /* 0x000fea0003800200 */
.L_x_610:
[----:B------:R-:W-:Y:S04]  /*2aa0*/  BSSY.RECONVERGENT B1, `(.L_x_612) ;  /* 0x0000008000017945 */ /* 0x000fe80003800200 */
[----:B------:R-:W-:Y:S05]  /*2ab0*/  @!P3 BRA `(.L_x_613) ;  /* 0x000000000018b947 */ /* 0x000fea0003800000 */
[----:B012---:R-:W0:Y:S01]  /*2ac0*/  LDC.64 R2, c[0x0][0x380] ;  /* 0x0000e000ff027b82 */ /* 0x007e220000000a00 */
[----:B------:R-:W-:Y:S02]  /*2ad0*/  IMAD R5, R7, 0x100, R18 ;  /* 0x0000010007057824 */ /* 0x000fe400078e0212 */
[----:B------:R-:W-:Y:S02]  /*2ae0*/  IMAD.MOV.U32 R9, RZ, RZ, RZ ;  /* 0x000000ffff097224 */ /* 0x000fe400078e00ff */
[----:B------:R-:W-:-:S04]  /*2af0*/  VIADD R5, R5, 0x300 ;  /* 0x0000030005057836 */ /* 0x000fc80000000000 */
[----:B0-----:R-:W-:-:S05]  /*2b00*/  IMAD.WIDE.U32 R2, R5, 0x8, R2 ;  /* 0x0000000805027825 */ /* 0x001fca00078e0002 */
[----:B------:R3:W-:Y:S02]  /*2b10*/  REDG.E.ADD.64.STRONG.GPU desc[UR18][R2.64+0x400], R8 ;  /* 0x000400080200798e */ /* 0x0007e4000c12e512 */
.L_x_613:
[----:B------:R-:W-:Y:S05]  /*2b20*/  BSYNC.RECONVERGENT B1 ;  /* 0x0000000000017941 */ /* 0x000fea0003800200 */
.L_x_612:
[----:B------:R-:W-:-:S07]  /*2b30*/  VIADD R7, R7, 0x4 ;  /* 0x0000000407077836 */ /* 0x000fce0000000000 */
.L_x_605:
[----:B------:R-:W-:-:S09]  /*2b40*/  UISETP.NE.AND UP0, UPT, UR9, URZ, UPT ;  /* 0x000000ff0900728c */ /* 0x000fd2000bf05270 */
[----:B------:R-:W-:Y:S05]  /*2b50*/  BRA.U !UP0, `(.L_x_552) ;  /* 0x0000000108947547 */ /* 0x000fea000b800000 */
[----:B------:R-:W-:-:S13]  /*2b60*/  ISETP.NE.AND P0, PT, R0, RZ, PT ;  /* 0x000000ff0000720c */ /* 0x000fda0003f05270 */
[----:B------:R-:W-:Y:S05]  /*2b70*/  @!P0 BRA `(.L_x_614) ;  /* 0x0000000000608947 */ /* 0x000fea0003800000 */
[----:B01234-:R-:W-:Y:S01]  /*2b80*/  LEA R2, R7, R27, 0xa ;  /* 0x0000001b07027211 */ /* 0x01ffe200078e50ff */
[----:B------:R-:W-:Y:S04]  /*2b90*/  BSSY.RECONVERGENT B1, `(.L_x_615) ;  /* 0x000000b000017945 */ /* 0x000fe80003800200 */
[----:B------:R-:W0:Y:S04]  /*2ba0*/  LDS R4, [R2+0x200] ;  /* 0x0002000002047984 */ /* 0x000e280000000800 */
        /* <DEDUP_REMOVED lines=9> */
.L_x_616:
[----:B------:R-:W-:Y:S05]  /*2c40*/  BSYNC.RECONVERGENT B1 ;  /* 0x0000000000017941 */ /* 0x000fea0003800200 */
.L_x_615:
[----:B------:R-:W-:Y:S04]  /*2c50*/  BSSY.RECONVERGENT B1, `(.L_x_617) ;  /* 0x0000009000017945 */ /* 0x000fe80003800200 */
[----:B------:R-:W-:Y:S05]  /*2c60*/  @!P1 BRA `(.L_x_618) ;  /* 0x00000000001c9947 */ /* 0x000fea0003800000 */
[----:B0-----:R-:W0:Y:S01]  /*2c70*/  LDC.64 R2, c[0x0][0x380] ;  /* 0x0000e000ff027b82 */ /* 0x001e220000000a00 */
[----:B------:R-:W-:-:S04]  /*2c80*/  IMAD R4, R7, 0x100, R18 ;  /* 0x0000010007047824 */ /* 0x000fc800078e0212 */
[----:B------:R-:W-:Y:S02]  /*2c90*/  VIADD R5, R4, 0x100 ;  /* 0x0000010004057836 */ /* 0x000fe40000000000 */
[----:B------:R-:W-:Y:S02]  /*2ca0*/  IMAD.MOV.U32 R4, RZ, RZ, R0 ;  /* 0x000000ffff047224 */ /* 0x000fe400078e0000 */
[----:B0-----:R-:W-:-:S04]  /*2cb0*/  IMAD.WIDE.U32 R2, R5, 0x8, R2 ;  /* 0x0000000805027825 */ /* 0x001fc800078e0002 */
[----:B------:R-:W-:-:S05]  /*2cc0*/  HFMA2 R5, -RZ, RZ, 0, 0 ;  /* 0x00000000ff057431 */ /* 0x000fca00000001ff */
[----:B------:R1:W-:Y:S02]  /*2cd0*/  REDG.E.ADD.64.STRONG.GPU desc[UR18][R2.64+0x400], R4 ;  /* 0x000400040200798e */ /* 0x0003e4000c12e512 */
.L_x_618:
[----:B------:R-:W-:Y:S05]  /*2ce0*/  BSYNC.RECONVERGENT B1 ;  /* 0x0000000000017941 */ /* 0x000fea0003800200 */
.L_x_617:
[----:B------:R-:W-:-:S07]  /*2cf0*/  VIADD R7, R7, 0x2 ;  /* 0x0000000207077836 */ /* 0x000fce0000000000 */
.L_x_614:
[----:B------:R-:W-:-:S13]  /*2d00*/  ISETP.NE.AND P0, PT, R11, RZ, PT ;  /* 0x000000ff0b00720c */ /* 0x000fda0003f05270 */
[----:B------:R-:W-:Y:S05]  /*2d10*/  @!P0 BRA `(.L_x_552) ;  /* 0x0000000000248947 */ /* 0x000fea0003800000 */
[----:B------:R-:W-:-:S05]  /*2d20*/  IMAD R0, R7, 0x400, R27 ;  /* 0x0000040007007824 */ /* 0x000fca00078e021b */
[----:B012-4-:R-:W0:Y:S02]  /*2d30*/  LDS R4, [R0+0x200] ;  /* 0x0002000000047984 */ /* 0x017e240000000800 */
[----:B0-----:R-:W-:-:S13]  /*2d40*/  ISETP.NE.AND P0, PT, R4, RZ, PT ;  /* 0x000000ff0400720c */ /* 0x001fda0003f05270 */
[----:B------:R-:W-:Y:S05]  /*2d50*/  @!P0 BRA `(.L_x_552) ;  /* 0x0000000000148947 */ /* 0x000fea0003800000 */
[----:B---3--:R-:W0:Y:S01]  /*2d60*/  LDC.64 R2, c[0x0][0x380] ;  /* 0x0000e000ff027b82 */ /* 0x008e220000000a00 */
[----:B------:R-:W-:Y:S02]  /*2d70*/  IMAD R7, R7, 0x100, R18 ;  /* 0x0000010007077824 */ /* 0x000fe400078e0212 */
[----:B------:R-:W-:Y:S02]  /*2d80*/  IMAD.MOV.U32 R5, RZ, RZ, RZ ;  /* 0x000000ffff057224 */ /* 0x000fe400078e00ff */
[----:B0-----:R-:W-:-:S05]  /*2d90*/  IMAD.WIDE.U32 R2, R7, 0x8, R2 ;  /* 0x0000000807027825 */ /* 0x001fca00078e0002 */
[----:B------:R0:W-:Y:S02]  /*2da0*/  REDG.E.ADD.64.STRONG.GPU desc[UR18][R2.64+0x400], R4 ;  /* 0x000400040200798e */ /* 0x0001e4000c12e512 */
.L_x_552:
[----:B------:R-:W-:Y:S05]  /*2db0*/  BSYNC.RECONVERGENT B0 ;  /* 0x0000000000007941 */ /* 0x000fea0003800200 */
.L_x_551:
[----:B------:R-:W1:Y:S01]  /*2dc0*/  LDCU.64 UR4, c[0x0][0x390] ;  /* 0x00007200ff0477ac */ /* 0x000e620008000a00 */
[----:B------:R-:W-:-:S04]  /*2dd0*/  UIADD3 UR6, UP1, UPT, UR6, 0x1, URZ ;  /* 0x0000000106067890 */ /* 0x000fc8000ff3e0ff */
[----:B------:R-:W-:Y:S02]  /*2de0*/  UIADD3.X UR7, UPT, UPT, URZ, UR7, URZ, UP1, !UPT ;  /* 0x00000007ff077290 */ /* 0x000fe40008ffe4ff */
[----:B-1----:R-:W-:-:S04]  /*2df0*/  UIADD3 UR10, UP0, UPT, UR4, -0x1, URZ ;  /* 0xffffffff040a7890 */ /* 0x002fc8000ff1e0ff */
[----:B------:R-:W-:-:S04]  /*2e00*/  UIADD3.X UR11, UPT, UPT, UR5, -0x1, URZ, UP0, !UPT ;  /* 0xffffffff050b7890 */ /* 0x000fc800087fe4ff */
[----:B------:R-:W-:-:S04]  /*2e10*/  USHF.R.U64 UR10, UR10, 0x1e, UR11 ;  /* 0x0000001e0a0a7899 */ /* 0x000fc8000800120b */
[----:B------:R-:W-:-:S04]  /*2e20*/  UIADD3 UR10, UP0, UPT, UR10, 0x1, URZ ;  /* 0x000000010a0a7890 */ /* 0x000fc8000ff1e0ff */
[----:B------:R-:W-:Y:S02]  /*2e30*/  ULEA.HI.X UR11, UR11, URZ, URZ, 0x2, UP0 ;  /* 0x000000ff0b0b7291 */ /* 0x000fe400080f14ff */
[----:B------:R-:W-:-:S04]  /*2e40*/  UISETP.LT.U32.AND UP0, UPT, UR10, UR4, UPT ;  /* 0x000000040a00728c */ /* 0x000fc8000bf01070 */
[----:B------:R-:W-:-:S04]  /*2e50*/  UISETP.LT.U32.AND.EX UP0, UPT, UR11, UR5, UPT, UP0 ;  /* 0x000000050b00728c */ /* 0x000fc8000bf01100 */
[----:B------:R-:W-:Y:S02]  /*2e60*/  USEL UR4, UR10, UR4, UP0 ;  /* 0x000000040a047287 */ /* 0x000fe40008000000 */
[----:B------:R-:W-:Y:S02]  /*2e70*/  USEL UR5, UR11, UR5, UP0 ;  /* 0x000000050b057287 */ /* 0x000fe40008000000 */
[----:B------:R-:W-:-:S04]  /*2e80*/  UISETP.NE.U32.AND UP0, UPT, UR6, UR4, UPT ;  /* 0x000000040600728c */ /* 0x000fc8000bf05070 */
[----:B------:R-:W-:Y:S01]  /*2e90*/  UISETP.NE.AND.EX UP0, UPT, UR7, UR5, UPT, UP0 ;  /* 0x000000050700728c */ /* 0x000fe2000bf05300 */
[----:B------:R-:W-:Y:S08]  /*2ea0*/  BAR.SYNC.DEFER_BLOCKING 0x0 ;  /* 0x0000000000007b1d */ /* 0x000ff00000010000 */
[----:B------:R-:W-:Y:S05]  /*2eb0*/  BRA.U UP0, `(.L_x_619) ;  /* 0xffffffd100dc7547 */ /* 0x000fea000b83ffff */
[----:B------:R-:W-:Y:S05]  /*2ec0*/  EXIT ;  /* 0x000000000000794d */ /* 0x000fea0003800000 */
.L_x_620:
        /* <DEDUP_REMOVED lines=11> */
.L_x_643:


//--------------------- .text._ZN3cub18CUB_300001_SM_10006detail10radix_sort31DeviceRadixSortSingleTileKernelINS1_5radix10policy_hubIjNS0_8NullTypeEyE10Policy1000ELNS0_9SortOrderE0EjS6_yNS1_21identity_decomposer_tEEEvPKT1_PSB_PKT2_PSF_T3_iiT4_ --------------------------
	.section	.text._ZN3cub18CUB_300001_SM_10006detail10radix_sort31DeviceRadixSortSingleTileKernelINS1_5radix10policy_hubIjNS0_8NullTypeEyE10Policy1000ELNS0_9SortOrderE0EjS6_yNS1_21identity_decomposer_tEEEvPKT1_PSB_PKT2_PSF_T3_iiT4_,"ax",@progbits
	.align	128
        .global         _ZN3cub18CUB_300001_SM_10006detail10radix_sort31DeviceRadixSortSingleTileKernelINS1_5radix10policy_hubIjNS0_8NullTypeEyE10Policy1000ELNS0_9SortOrderE0EjS6_yNS1_21identity_decomposer_tEEEvPKT1_PSB_PKT2_PSF_T3_iiT4_
        .type           _ZN3cub18CUB_300001_SM_10006detail10radix_sort31DeviceRadixSortSingleTileKernelINS1_5radix10policy_hubIjNS0_8NullTypeEyE10Policy1000ELNS0_9SortOrderE0EjS6_yNS1_21identity_decomposer_tEEEvPKT1_PSB_PKT2_PSF_T3_iiT4_,@function
        .size           _ZN3cub18CUB_300001_SM_10006detail10radix_sort31DeviceRadixSortSingleTileKernelINS1_5radix10policy_hubIjNS0_8NullTypeEyE10Policy1000ELNS0_9SortOrderE0EjS6_yNS1_21identity_decomposer_tEEEvPKT1_PSB_PKT2_PSF_T3_iiT4_,(.L_x_644 - _ZN3cub18CUB_300001_SM_10006detail10radix_sort31DeviceRadixSortSingleTileKernelINS1_5radix10policy_hubIjNS0_8NullTypeEyE10Policy1000ELNS0_9SortOrderE0EjS6_yNS1_21identity_decomposer_tEEEvPKT1_PSB_PKT2_PSF_T3_iiT4_)
        .other          _ZN3cub18CUB_300001_SM_10006detail10radix_sort31DeviceRadixSortSingleTileKernelINS1_5radix10policy_hubIjNS0_8NullTypeEyE10Policy1000ELNS0_9SortOrderE0EjS6_yNS1_21identity_decomposer_tEEEvPKT1_PSB_PKT2_PSF_T3_iiT4_,@"STO_CUDA_ENTRY STV_DEFAULT"
_ZN3cub18CUB_300001_SM_10006detail10radix_sort31DeviceRadixSortSingleTileKernelINS1_5radix10policy_hubIjNS0_8NullTypeEyE10Policy1000ELNS0_9SortOrderE0EjS6_yNS1_21identity_decomposer_tEEEvPKT1_PSB_PKT2_PSF_T3_iiT4_:
.text._ZN3cub18CUB_300001_SM_10006detail10radix_sort31DeviceRadixSortSingleTileKernelINS1_5radix10policy_hubIjNS0_8NullTypeEyE10Policy1000ELNS0_9SortOrderE0EjS6_yNS1_21identity_decomposer_tEEEvPKT1_PSB_PKT2_PSF_T3_iiT4_:
[----:B------:R-:W-:Y:S01]  /*0000*/  LDC R1, c[0x0][0x37c] ;  /* 0x0000df00ff017b82 */ /* 0x000fe20000000800 */
[----:B------:R-:W0:Y:S01]  /*0010*/  S2R R0, SR_TID.X ;  /* 0x0000000000007919 */ /* 0x000e220000002100 */
[----:B------:R-:W1:Y:S06]  /*0020*/  LDCU UR4, c[0x0][0x3a0] ;  /* 0x00007400ff0477ac */ /* 0x000e6c0008000800 */
[----:B------:R-:W2:Y:S01]  /*0030*/  LDC.64 R4, c[0x0][0x380] ;  /* 0x0000e000ff047b82 */ /* 0x000ea20000000a00 */
[----:B------:R-:W-:Y:S01]  /*0040*/  IMAD.MOV.U32 R12, RZ, RZ, -0x1 ;  /* 0xffffffffff0c7424 */ /* 0x000fe200078e00ff */
[----:B------:R-:W3:Y:S01]  /*0050*/  LDCU.64 UR10, c[0x0][0x358] ;  /* 0x00006b00ff0a77ac */ /* 0x000ee20008000a00 */
[----:B------:R-:W-:-:S02]  /*0060*/  IMAD.MOV.U32 R13, RZ, RZ, -0x1 ;  /* 0xffffffffff0d7424 */ /* 0x000fc400078e00ff */
[----:B------:R-:W-:Y:S02]  /*0070*/  IMAD.MOV.U32 R15, RZ, RZ, -0x1 ;  /* 0xffffffffff0f7424 */ /* 0x000fe400078e00ff */
[----:B------:R-:W-:Y:S02]  /*0080*/  IMAD.MOV.U32 R14, RZ, RZ, -0x1 ;  /* 0xffffffffff0e7424 */ /* 0x000fe400078e00ff */
[----:B------:R-:W-:Y:S02]  /*0090*/  IMAD.MOV.U32 R16, RZ, RZ, -0x1 ;  /* 0xffffffffff107424 */ /* 0x000fe400078e00ff */
[----:B------:R-:W-:Y:S02]  /*00a0*/  IMAD.MOV.U32 R17, RZ, RZ, -0x1 ;  /* 0xffffffffff117424 */ /* 0x000fe400078e00ff */
[----:B------:R-:W-:Y:S02]  /*00b0*/  IMAD.MOV.U32 R18, RZ, RZ, -0x1 ;  /* 0xffffffffff127424 */ /* 0x000fe400078e00ff */
[----:B------:R-:W-:-:S02]  /*00c0*/  IMAD.MOV.U32 R19, RZ, RZ, -0x1 ;  /* 0xffffffffff137424 */ /* 0x000fc400078e00ff */
[----:B------:R-:W-:Y:S02]  /*00d0*/  IMAD.MOV.U32 R20, RZ, RZ, -0x1 ;  /* 0xffffffffff147424 */ /* 0x000fe400078e00ff */
[----:B------:R-:W-:Y:S01]  /*00e0*/  IMAD.MOV.U32 R21, RZ, RZ, -0x1 ;  /* 0xffffffffff157424 */ /* 0x000fe200078e00ff */
[----:B------:R-:W4:Y:S01]  /*00f0*/  S2UR UR5, SR_CgaCtaId ;  /* 0x00000000000579c3 */ /* 0x000f220000008800 */
[----:B------:R-:W-:Y:S02]  /*0100*/  IMAD.MOV.U32 R22, RZ, RZ, -0x1 ;  /* 0xffffffffff167424 */ /* 0x000fe400078e00ff */
[----:B------:R-:W-:Y:S02]  /*0110*/  IMAD.MOV.U32 R23, RZ, RZ, -0x1 ;  /* 0xffffffffff177424 */ /* 0x000fe400078e00ff */
[----:B------:R-:W-:Y:S02]  /*0120*/  IMAD.MOV.U32 R24, RZ, RZ, -0x1 ;  /* 0xffffffffff187424 */ /* 0x000fe400078e00ff */
[----:B------:R-:W-:-:S02]  /*0130*/  IMAD.MOV.U32 R25, RZ, RZ, -0x1 ;  /* 0xffffffffff197424 */ /* 0x000fc400078e00ff */
[----:B------:R-:W-:Y:S02]  /*0140*/  IMAD.MOV.U32 R26, RZ, RZ, -0x1 ;  /* 0xffffffffff1a7424 */ /* 0x000fe400078e00ff */
[----:B------:R-:W-:Y:S02]  /*0150*/  IMAD.MOV.U32 R27, RZ, RZ, -0x1 ;  /* 0xffffffffff1b7424 */ /* 0x000fe400078e00ff */
[----:B------:R-:W-:Y:S01]  /*0160*/  IMAD.MOV.U32 R28, RZ, RZ, -0x1 ;  /* 0xffffffffff1c7424 */ /* 0x000fe200078e00ff */
[----:B------:R-:W4:Y:S01]  /*0170*/  S2R R29, SR_LANEID ;  /* 0x00000000001d7919 */ /* 0x000f220000000000 */
[----:B0-----:R-:W-:Y:S01]  /*0180*/  IMAD R7, R0, 0x13, RZ ;  /* 0x0000001300077824 */ /* 0x001fe200078e02ff */
[----:B------:R-:W0:Y:S03]  /*0190*/  LDCU.64 UR6, c[0x0][0x3a8] ;  /* 0x00007500ff0677ac */ /* 0x000e260008000a00 */
[C---:B------:R-:W-:Y:S01]  /*01a0*/  VIADD R2, R7.reuse, 0x1 ;  /* 0x0000000107027836 */ /* 0x040fe20000000000 */
[C---:B-1----:R-:W-:Y:S01]  /*01b0*/  ISETP.GE.AND P1, PT, R7.reuse, UR4, PT ;  /* 0x0000000407007c0c */ /* 0x042fe2000bf26270 */
[C---:B------:R-:W-:Y:S01]  /*01c0*/  VIADD R3, R7.reuse, 0x2 ;  /* 0x0000000207037836 */ /* 0x040fe20000000000 */
[----:B------:R-:W1:Y:S01]  /*01d0*/  LDCU UR9, c[0x0][0x3ac] ;  /* 0x00007580ff0977ac */ /* 0x000e620008000800 */
[C---:B------:R-:W-:Y:S01]  /*01e0*/  VIADD R6, R7.reuse, 0x5 ;  /* 0x0000000507067836 */ /* 0x040fe20000000000 */
[----:B------:R-:W-:Y:S01]  /*01f0*/  ISETP.GE.AND P2, PT, R2, UR4, PT ;  /* 0x0000000402007c0c */ /* 0x000fe2000bf46270 */
[----:B------:R-:W-:Y:S01]  /*0200*/  VIADD R2, R7, 0x3 ;  /* 0x0000000307027836 */ /* 0x000fe20000000000 */
[----:B------:R-:W-:Y:S01]  /*0210*/  ISETP.GE.AND P3, PT, R3, UR4, PT ;  /* 0x0000000403007c0c */ /* 0x000fe2000bf66270 */
[----:B--2---:R-:W-:Y:S01]  /*0220*/  IMAD.WIDE.U32 R4, R7, 0x4, R4 ;  /* 0x0000000407047825 */ /* 0x004fe200078e0004 */
[----:B------:R-:W-:-:S02]  /*0230*/  ISETP.GE.AND P6, PT, R6, UR4, PT ;  /* 0x0000000406007c0c */ /* 0x000fc4000bfc6270 */
[----:B------:R-:W-:Y:S01]  /*0240*/  ISETP.GE.AND P4, PT, R2, UR4, PT ;  /* 0x0000000402007c0c */ /* 0x000fe2000bf86270 */
[----:B------:R-:W-:Y:S02]  /*0250*/  IMAD.MOV.U32 R2, RZ, RZ, -0x1 ;  /* 0xffffffffff027424 */ /* 0x000fe400078e00ff */
[C---:B------:R-:W-:Y:S02]  /*0260*/  VIADD R6, R7.reuse, 0x7 ;  /* 0x0000000707067836 */ /* 0x040fe40000000000 */
[C---:B------:R-:W-:Y:S02]  /*0270*/  VIADD R3, R7.reuse, 0x4 ;  /* 0x0000000407037836 */ /* 0x040fe40000000000 */
[----:B---3--:R2:W5:Y:S01]  /*0280*/  @!P1 LDG.E R2, desc[UR10][R4.64] ;  /* 0x0000000a04029981 */ /* 0x008562000c1e1900 */
[----:B------:R-:W-:Y:S01]  /*0290*/  ISETP.GE.AND P1, PT, R6, UR4, PT ;  /* 0x0000000406007c0c */ /* 0x000fe2000bf26270 */
[----:B------:R-:W-:Y:S01]  /*02a0*/  VIADD R6, R7, 0x9 ;  /* 0x0000000907067836 */ /* 0x000fe20000000000 */
[----:B------:R-:W-:Y:S01]  /*02b0*/  ISETP.GE.AND P5, PT, R3, UR4, PT ;  /* 0x0000000403007c0c */ /* 0x000fe2000bfa6270 */
[C---:B------:R-:W-:Y:S01]  /*02c0*/  VIADD R8, R7.reuse, 0x6 ;  /* 0x0000000607087836 */ /* 0x040fe20000000000 */
[----:B------:R2:W5:Y:S01]  /*02d0*/  @!P3 LDG.E R12, desc[UR10][R4.64+0x8] ;  /* 0x0000080a040cb981 */ /* 0x000562000c1e1900 */
[----:B------:R-:W-:Y:S01]  /*02e0*/  IMAD.MOV.U32 R3, RZ, RZ, -0x1 ;  /* 0xffffffffff037424 */ /* 0x000fe200078e00ff */
[----:B------:R-:W-:Y:S01]  /*02f0*/  ISETP.GE.AND P3, PT, R6, UR4, PT ;  /* 0x0000000406007c0c */ /* 0x000fe2000bf66270 */
[C---:B------:R-:W-:Y:S01]  /*0300*/  VIADD R6, R7.reuse, 0xa ;  /* 0x0000000a07067836 */ /* 0x040fe20000000000 */
[----:B------:R-:W-:Y:S01]  /*0310*/  ISETP.GE.AND P0, PT, R8, UR4, PT ;  /* 0x0000000408007c0c */ /* 0x000fe2000bf06270 */
[C---:B------:R-:W-:Y:S01]  /*0320*/  VIADD R8, R7.reuse, 0x8 ;  /* 0x0000000807087836 */ /* 0x040fe20000000000 */
[----:B------:R2:W5:Y:S02]  /*0330*/  @!P4 LDG.E R13, desc[UR10][R4.64+0xc] ;  /* 0x00000c0a040dc981 */ /* 0x000564000c1e1900 */
[----:B------:R-:W-:Y:S01]  /*0340*/  ISETP.GE.AND P4, PT, R6, UR4, PT ;  /* 0x0000000406007c0c */ /* 0x000fe2000bf86270 */
[C---:B------:R-:W-:Y:S01]  /*0350*/  VIADD R6, R7.reuse, 0xc ;  /* 0x0000000c07067836 */ /* 0x040fe20000000000 */
[----:B------:R2:W5:Y:S01]  /*0360*/  @!P2 LDG.E R3, desc[UR10][R4.64+0x4] ;  /* 0x0000040a0403a981 */ /* 0x000562000c1e1900 */
[----:B------:R-:W-:Y:S01]  /*0370*/  ISETP.GE.AND P2, PT, R8, UR4, PT ;  /* 0x0000000408007c0c */ /* 0x000fe2000bf46270 */
[----:B------:R-:W-:-:S02]  /*0380*/  VIADD R8, R7, 0xb ;  /* 0x0000000b07087836 */ /* 0x000fc40000000000 */
[----:B------:R2:W5:Y:S01]  /*0390*/  @!P6 LDG.E R15, desc[UR10][R4.64+0x14] ;  /* 0x0000140a040fe981 */ /* 0x000562000c1e1900 */
[----:B------:R-:W-:Y:S01]  /*03a0*/  ISETP.GE.AND P6, PT, R6, UR4, PT ;  /* 0x0000000406007c0c */ /* 0x000fe2000bfc6270 */
[C---:B------:R-:W-:Y:S02]  /*03b0*/  VIADD R6, R7.reuse, 0xd ;  /* 0x0000000d07067836 */ /* 0x040fe40000000000 */
[----:B------:R2:W5:Y:S01]  /*03c0*/  @!P5 LDG.E R14, desc[UR10][R4.64+0x10] ;  /* 0x0000100a040ed981 */ /* 0x000562000c1e1900 */
[----:B------:R-:W-:Y:S01]  /*03d0*/  ISETP.GE.AND P5, PT, R8, UR4, PT ;  /* 0x0000000408007c0c */ /* 0x000fe2000bfa6270 */
[C---:B------:R-:W-:Y:S02]  /*03e0*/  VIADD R8, R7.reuse, 0xe ;  /* 0x0000000e07087836 */ /* 0x040fe40000000000 */
        /* <DEDUP_REMOVED lines=9> */
[----:B------:R-:W-:Y:S01]  /*0480*/  VIADD R7, R7, 0x12 ;  /* 0x0000001207077836 */ /* 0x000fe20000000000 */
[----:B------:R2:W5:Y:S02]  /*0490*/  @!P3 LDG.E R19, desc[UR10][R4.64+0x24] ;  /* 0x0000240a0413b981 */ /* 0x000564000c1e1900 */
[----:B------:R-:W-:-:S02]  /*04a0*/  ISETP.GE.AND P3, PT, R6, UR4, PT ;  /* 0x0000000406007c0c */ /* 0x000fc4000bf66270 */
[----:B------:R2:W5:Y:S01]  /*04b0*/  @!P4 LDG.E R20, desc[UR10][R4.64+0x28] ;  /* 0x0000280a0414c981 */ /* 0x000562000c1e1900 */
[----:B------:R-:W-:-:S03]  /*04c0*/  ISETP.GE.AND P4, PT, R8, UR4, PT ;  /* 0x0000000408007c0c */ /* 0x000fc6000bf86270 */
[----:B------:R2:W5:Y:S01]  /*04d0*/  @!P5 LDG.E R21, desc[UR10][R4.64+0x2c] ;  /* 0x00002c0a0415d981 */ /* 0x000562000c1e1900 */
[----:B------:R-:W-:-:S03]  /*04e0*/  ISETP.GE.AND P5, PT, R7, UR4, PT ;  /* 0x0000000407007c0c */ /* 0x000fc6000bfa6270 */
[----:B------:R2:W5:Y:S04]  /*04f0*/  @!P6 LDG.E R22, desc[UR10][R4.64+0x30] ;  /* 0x0000300a0416e981 */ /* 0x000568000c1e1900 */
[----:B------:R2:W5:Y:S04]  /*0500*/  @!P0 LDG.E R23, desc[UR10][R4.64+0x34] ;  /* 0x0000340a04178981 */ /* 0x000568000c1e1900 */
[----:B------:R2:W5:Y:S04]  /*0510*/  @!P1 LDG.E R24, desc[UR10][R4.64+0x38] ;  /* 0x0000380a04189981 */ /* 0x000568000c1e1900 */
[----:B------:R2:W5:Y:S04]  /*0520*/  @!P2 LDG.E R25, desc[UR10][R4.64+0x3c] ;  /* 0x00003c0a0419a981 */ /* 0x000568000c1e1900 */
[----:B------:R2:W5:Y:S04]  /*0530*/  @!P3 LDG.E R26, desc[UR10][R4.64+0x40] ;  /* 0x0000400a041ab981 */ /* 0x000568000c1e1900 */
[----:B------:R2:W5:Y:S04]  /*0540*/  @!P4 LDG.E R27, desc[UR10][R4.64+0x44] ;  /* 0x0000440a041bc981 */ /* 0x000568000c1e1900 */
[----:B------:R2:W5:Y:S01]  /*0550*/  @!P5 LDG.E R28, desc[UR10][R4.64+0x48] ;  /* 0x0000480a041cd981 */ /* 0x000562000c1e1900 */
[----:B------:R-:W-:-:S02]  /*0560*/  UMOV UR4, 0x400 ;  /* 0x0000040000047882 */ /* 0x000fc40000000000 */
[----:B----4-:R-:W-:Y:S01]  /*0570*/  ULEA UR4, UR5, UR4, 0x18 ;  /* 0x0000000405047291 */ /* 0x010fe2000f8ec0ff */
[----:B------:R-:W-:-:S05]  /*0580*/  SHF.R.U32.HI R105, RZ, 0x5, R0 ;  /* 0x00000005ff697819 */ /* 0x000fca0000011600 */
[----:B------:R-:W-:-:S05]  /*0590*/  LEA R31, R0, UR4, 0x2 ;  /* 0x00000004001f7c11 */ /* 0x000fca000f8e10ff */
[----:B------:R-:W-:Y:S01]  /*05a0*/  IMAD R33, R0, 0x80, R31 ;  /* 0x0000008000217824 */ /* 0x000fe200078e021f */
[----:B------:R-:W-:-:S03]  /*05b0*/  LEA R30, R105, UR4, 0x2 ;  /* 0x00000004691e7c11 */ /* 0x000fc6000f8e10ff */
[----:B------:R-:W-:Y:S01]  /*05c0*/  IMAD R35, R0, -0x38, R33 ;  /* 0xffffffc800237824 */ /* 0x000fe200078e0221 */
[----:B0-----:R-:W-:Y:S02]  /*05d0*/  UIADD3 UR8, UPT, UPT, UR6, 0x6, URZ ;  /* 0x0000000606087890 */ /* 0x001fe4000fffe0ff */
[----:B------:R-:W-:Y:S01]  /*05e0*/  UIADD3 UR5, UPT, UPT, -UR6, UR7, URZ ;  /* 0x0000000706057290 */ /* 0x000fe2000fffe1ff */
[----:B-12---:R-:W-:Y:S11]  /*05f0*/  BAR.SYNC.DEFER_BLOCKING 0x0 ;  /* 0x0000000000007b1d */ /* 0x006ff60000010000 */
.L_x_622:
[----:B------:R-:W-:Y:S01]  /*0600*/  UISETP.LT.AND UP0, UPT, UR5, 0x6, UPT ;  /* 0x000000060500788c */ /* 0x000fe2000bf01270 */
[----:B------:R-:W-:Y:S01]  /*0610*/  STS [R31], RZ ;  /* 0x000000ff1f007388 */ /* 0x000fe20000000800 */
[----:B------:R-:W-:Y:S01]  /*0620*/  UIADD3 UR6, UPT, UPT, UR8, -0x6, URZ ;  /* 0xfffffffa08067890 */ /* 0x000fe2000fffe0ff */
[----:B------:R-:W-:Y:S01]  /*0630*/  ISETP.NE.AND P1, PT, R29, 0x1f, PT ;  /* 0x0000001f1d00780c */ /* 0x000fe20003f25270 */
[----:B------:R-:W-:Y:S01]  /*0640*/  USEL UR4, UR5, 0x6, UP0 ;  /* 0x0000000605047887 */ /* 0x000fe20008000000 */
[----:B------:R-:W-:Y:S01]  /*0650*/  STS [R31+0x400], RZ ;  /* 0x000400ff1f007388 */ /* 0x000fe20000000800 */
[C---:B------:R-:W-:Y:S01]  /*0660*/  ISETP.NE.AND P2, PT, R105.reuse, 0x6, PT ;  /* 0x000000066900780c */ /* 0x040fe20003f45270 */
[----:B------:R-:W-:Y:S01]  /*0670*/  UISETP.GE.AND UP0, UPT, UR8, UR9, UPT ;  /* 0x000000090800728c */ /* 0x000fe2000bf06270 */
[----:B0----5:R-:W-:Y:S01]  /*0680*/  SHF.R.U32.HI R4, RZ, UR6, R2 ;  /* 0x00000006ff047c19 */ /* 0x021fe20008011602 */
[----:B------:R-:W-:Y:S01]  /*0690*/  UBMSK UR4, URZ, UR4 ;  /* 0x00000004ff04729b */ /* 0x000fe20008000000 */
[----:B------:R-:W-:Y:S01]  /*06a0*/  STS [R31+0x800], RZ ;  /* 0x000800ff1f007388 */ /* 0x000fe20000000800 */
[----:B------:R-:W-:-:S03]  /*06b0*/  ISETP.NE.AND P3, PT, R105, 0x7, PT ;  /* 0x000000076900780c */ /* 0x000fc60003f65270 */
[----:B------:R-:W-:Y:S01]  /*06c0*/  STS [R31+0xc00], RZ ;  /* 0x000c00ff1f007388 */ /* 0x000fe20000000800 */
[----:B------:R-:W-:-:S03]  /*06d0*/  LOP3.LUT R4, R4, UR4, RZ, 0xc0, !PT ;  /* 0x0000000404047c12 */ /* 0x000fc6000f8ec0ff */
[----:B------:R-:W-:Y:S02]  /*06e0*/  STS [R31+0x1000], RZ ;  /* 0x001000ff1f007388 */ /* 0x000fe40000000800 */
[----:B------:R-:W-:Y:S01]  /*06f0*/  IMAD.SHL.U32 R5, R4, 0x400, RZ ;  /* 0x0000040004057824 */ /* 0x000fe200078e00ff */
[----:B------:R-:W-:Y:S01]  /*0700*/  SHF.R.U32.HI R4, RZ, 0x4, R4 ;  /* 0x00000004ff047819 */ /* 0x000fe20000011604 */
[----:B------:R-:W-:Y:S03]  /*0710*/  STS [R31+0x1400], RZ ;  /* 0x001400ff1f007388 */ /* 0x000fe60000000800 */
[----:B------:R-:W-:Y:S01]  /*0720*/  LOP3.LUT R34, R5, 0x7c00, RZ, 0xc0, !PT ;  /* 0x00007c0005227812 */ /* 0x000fe200078ec0ff */
[----:B------:R-:W-:Y:S01]  /*0730*/  STS [R31+0x1800], RZ ;  /* 0x001800ff1f007388 */ /* 0x000fe20000000800 */
[----:B------:R-:W-:-:S03]  /*0740*/  LOP3.LUT R4, R4, 0xffffffe, RZ, 0xc0, !PT ;  /* 0x0ffffffe04047812 */ /* 0x000fc600078ec0ff */
[----:B------:R-:W-:Y:S01]  /*0750*/  STS [R31+0x1c00], RZ ;  /* 0x001c00ff1f007388 */ /* 0x000fe20000000800 */
[----:B------:R-:W-:Y:S02]  /*0760*/  IADD3 R34, PT, PT, R4, R31, R34 ;  /* 0x0000001f04227210 */ /* 0x000fe40007ffe022 */
[----:B------:R-:W-:Y:S01]  /*0770*/  SHF.R.U32.HI R4, RZ, UR6, R3 ;  /* 0x00000006ff047c19 */ /* 0x000fe20008011603 */
[----:B------:R-:W-:Y:S03]  /*0780*/  STS [R31+0x2000], RZ ;  /* 0x002000ff1f007388 */ /* 0x000fe60000000800 */
[----:B------:R-:W-:Y:S01]  /*0790*/  LOP3.LUT R4, R4, UR4, RZ, 0xc0, !PT ;  /* 0x0000000404047c12 */ /* 0x000fe2000f8ec0ff */
[----:B------:R-:W-:Y:S04]  /*07a0*/  STS [R31+0x2400], RZ ;  /* 0x002400ff1f007388 */ /* 0x000fe80000000800 */
[----:B------:R-:W-:Y:S01]  /*07b0*/  STS [R31+0x2800], RZ ;  /* 0x002800ff1f007388 */ /* 0x000fe20000000800 */
[----:B------:R-:W-:Y:S01]  /*07c0*/  IMAD.SHL.U32 R5, R4, 0x400, RZ ;  /* 0x0000040004057824 */ /* 0x000fe200078e00ff */
[----:B------:R-:W-:-:S02]  /*07d0*/  SHF.R.U32.HI R4, RZ, 0x4, R4 ;  /* 0x00000004ff047819 */ /* 0x000fc40000011604 */
[----:B------:R-:W-:Y:S02]  /*07e0*/  STS [R31+0x2c00], RZ ;  /* 0x002c00ff1f007388 */ /* 0x000fe40000000800 */
[----:B------:R-:W-:Y:S02]  /*07f0*/  LOP3.LUT R36, R5, 0x7c00, RZ, 0xc0, !PT ;  /* 0x00007c0005247812 */ /* 0x000fe400078ec0ff */
        /* <DEDUP_REMOVED lines=32> */
[----:B------:R-:W0:Y:S02]  /*0a00*/  LDS.U16 R32, [R34] ;  /* 0x0000000022207984 */ /* 0x000e240000000400 */
[----:B0-----:R-:W-:-:S05]  /*0a10*/  VIADD R5, R32, 0x1 ;  /* 0x0000000120057836 */ /* 0x001fca0000000000 */
[----:B------:R0:W-:Y:S04]  /*0a20*/  STS.U16 [R34], R5 ;  /* 0x0000000522007388 */ /* 0x0001e80000000400 */
[----:B------:R-:W1:Y:S01]  /*0a30*/  LDS.U16 R38, [R36] ;  /* 0x0000000024267984 */ /* 0x000e620000000400 */
[----:B0-----:R-:W-:Y:S01]  /*0a40*/  IMAD.SHL.U32 R5, R4, 0x400, RZ ;  /* 0x0000040004057824 */ /* 0x001fe200078e00ff */
[----:B------:R-:W-:-:S04]  /*0a50*/  SHF.R.U32.HI R4, RZ, 0x4, R4 ;  /* 0x00000004ff047819 */ /* 0x000fc80000011604 */
[----:B------:R-:W-:Y:S02]  /*0a60*/  LOP3.LUT R6, R5, 0x7c00, RZ, 0xc0, !PT ;  /* 0x00007c0005067812 */ /* 0x000fe400078ec0ff */
[----:B------:R-:W-:Y:S02]  /*0a70*/  LOP3.LUT R41, R4, 0xffffffe, RZ, 0xc0, !PT ;  /* 0x0ffffffe04297812 */ /* 0x000fe400078ec0ff */
[----:B------:R-:W-:Y:S02]  /*0a80*/  SHF.R.U32.HI R5, RZ, UR6, R14 ;  /* 0x00000006ff057c19 */ /* 0x000fe4000801160e */
[----:B------:R-:W-:Y:S02]  /*0a90*/  IADD3 R41, PT, PT, R41, R31, R6 ;  /* 0x0000001f29297210 */ /* 0x000fe40007ffe006 */
[----:B------:R-:W-:-:S05]  /*0aa0*/  LOP3.LUT R5, R5, UR4, RZ, 0xc0, !PT ;  /* 0x0000000405057c12 */ /* 0x000fca000f8ec0ff */
[----:B------:R-:W-:Y:S01]  /*0ab0*/  IMAD.SHL.U32 R6, R5, 0x400, RZ ;  /* 0x0000040005067824 */ /* 0x000fe200078e00ff */
[----:B------:R-:W-:-:S04]  /*0ac0*/  SHF.R.U32.HI R5, RZ, 0x4, R5 ;  /* 0x00000004ff057819 */ /* 0x000fc80000011605 */
[----:B------:R-:W-:Y:S02]  /*0ad0*/  LOP3.LUT R8, R6, 0x7c00, RZ, 0xc0, !PT ;  /* 0x00007c0006087812 */ /* 0x000fe400078ec0ff */
[----:B------:R-:W-:-:S04]  /*0ae0*/  LOP3.LUT R5, R5, 0xffffffe, RZ, 0xc0, !PT ;  /* 0x0ffffffe05057812 */ /* 0x000fc800078ec0ff */
[----:B------:R-:W-:Y:S01]  /*0af0*/  IADD3 R43, PT, PT, R5, R31, R8 ;  /* 0x0000001f052b7210 */ /* 0x000fe20007ffe008 */
[----:B-1----:R-:W-:-:S05]  /*0b00*/  VIADD R7, R38, 0x1 ;  /* 0x0000000126077836 */ /* 0x002fca0000000000 */
[----:B------:R-:W-:Y:S04]  /*0b10*/  STS.U16 [R36], R7 ;  /* 0x0000000724007388 */ /* 0x000fe80000000400 */
[----:B------:R-:W0:Y:S02]  /*0b20*/  LDS.U16 R40, [R39] ;  /* 0x0000000027287984 */ /* 0x000e240000000400 */
[----:B0-----:R-:W-:-:S05]  /*0b30*/  VIADD R4, R40, 0x1 ;  /* 0x0000000128047836 */ /* 0x001fca0000000000 */
[----:B------:R0:W-:Y:S04]  /*0b40*/  STS.U16 [R39], R4 ;  /* 0x0000000427007388 */ /* 0x0001e80000000400 */
[----:B------:R-:W1:Y:S01]  /*0b50*/  LDS.U16 R42, [R41] ;  /* 0x00000000292a7984 */ /* 0x000e620000000400 */
[----:B0-----:R-:W-:-:S04]  /*0b60*/  SHF.R.U32.HI R4, RZ, UR6, R15 ;  /* 0x00000006ff047c19 */ /* 0x001fc8000801160f */
[----:B------:R-:W-:-:S05]  /*0b70*/  LOP3.LUT R4, R4, UR4, RZ, 0xc0, !PT ;  /* 0x0000000404047c12 */ /* 0x000fca000f8ec0ff */
[----:B------:R-:W-:Y:S01]  /*0b80*/  IMAD.SHL.U32 R5, R4, 0x400, RZ ;  /* 0x0000040004057824 */ /* 0x000fe200078e00ff */
[----:B------:R-:W-:-:S04]  /*0b90*/  SHF.R.U32.HI R4, RZ, 0x4, R4 ;  /* 0x00000004ff047819 */ /* 0x000fc80000011604 */
[----:B------:R-:W-:Y:S02]  /*0ba0*/  LOP3.LUT R8, R5, 0x7c00, RZ, 0xc0, !PT ;  /* 0x00007c0005087812 */ /* 0x000fe400078ec0ff */
[----:B------:R-:W-:Y:S02]  /*0bb0*/  LOP3.LUT R45, R4, 0xffffffe, RZ, 0xc0, !PT ;  /* 0x0ffffffe042d7812 */ /* 0x000fe400078ec0ff */
[----:B------:R-:W-:Y:S02]  /*0bc0*/  SHF.R.U32.HI R5, RZ, UR6, R16 ;  /* 0x00000006ff057c19 */ /* 0x000fe40008011610 */
[----:B------:R-:W-:Y:S02]  /*0bd0*/  IADD3 R45, PT, PT, R45, R31, R8 ;  /* 0x0000001f2d2d7210 */ /* 0x000fe40007ffe008 */
[----:B------:R-:W-:Y:S01]  /*0be0*/  LOP3.LUT R5, R5, UR4, RZ, 0xc0, !PT ;  /* 0x0000000405057c12 */ /* 0x000fe2000f8ec0ff */
[----:B-1----:R-:W-:-:S05]  /*0bf0*/  VIADD R6, R42, 0x1 ;  /* 0x000000012a067836 */ /* 0x002fca0000000000 */
[----:B------:R0:W-:Y:S04]  /*0c00*/  STS.U16 [R41], R6 ;  /* 0x0000000629007388 */ /* 0x0001e80000000400 */
[----:B------:R-:W1:Y:S01]  /*0c10*/  LDS.U16 R44, [R43] ;  /* 0x000000002b2c7984 */ /* 0x000e620000000400 */
[----:B0-----:R-:W-:Y:S01]  /*0c20*/  IMAD.SHL.U32 R6, R5, 0x400, RZ ;  /* 0x0000040005067824 */ /* 0x001fe200078e00ff */
[----:B------:R-:W-:-:S04]  /*0c30*/  SHF.R.U32.HI R5, RZ, 0x4, R5 ;  /* 0x00000004ff057819 */ /* 0x000fc80000011605 */
[----:B------:R-:W-:Y:S02]  /*0c40*/  LOP3.LUT R8, R6, 0x7c00, RZ, 0xc0, !PT ;  /* 0x00007c0006087812 */ /* 0x000fe400078ec0ff */
[----:B------:R-:W-:-:S04]  /*0c50*/  LOP3.LUT R5, R5, 0xffffffe, RZ, 0xc0, !PT ;  /* 0x0ffffffe05057812 */ /* 0x000fc800078ec0ff */
[----:B------:R-:W-:Y:S01]  /*0c60*/  IADD3 R47, PT, PT, R5, R31, R8 ;  /* 0x0000001f052f7210 */ /* 0x000fe20007ffe008 */
[----:B-1----:R-:W-:-:S05]  /*0c70*/  VIADD R4, R44, 0x1 ;  /* 0x000000012c047836 */ /* 0x002fca0000000000 */
        /* <DEDUP_REMOVED lines=108> */
[----:B------:R-:W-:Y:S01]  /*1340*/  SHF.R.U32.HI R5, RZ, UR6, R28 ;  /* 0x00000006ff057c19 */ /* 0x000fe2000801161c */
[----:B------:R-:W0:Y:S01]  /*1350*/  S2UR UR6, SR_CgaCtaId ;  /* 0x00000000000679c3 */ /* 0x000e220000008800 */
[----:B------:R-:W-:Y:S02]  /*1360*/  IADD3 R69, PT, PT, R69, R31, R8 ;  /* 0x0000001f45457210 */ /* 0x000fe40007ffe008 */
[----:B------:R-:W-:Y:S01]  /*1370*/  LOP3.LUT R5, R5, UR4, RZ, 0xc0, !PT ;  /* 0x0000000405057c12 */ /* 0x000fe2000f8ec0ff */
[----:B------:R-:W-:Y:S01]  /*1380*/  UMOV UR4, 0x400 ;  /* 0x0000040000047882 */ /* 0x000fe20000000000 */
[----:B-1----:R-:W-:-:S05]  /*1390*/  VIADD R6, R66, 0x1 ;  /* 0x0000000142067836 */ /* 0x002fca0000000000 */
[----:B------:R1:W-:Y:S04]  /*13a0*/  STS.U16 [R65], R6 ;  /* 0x0000000641007388 */ /* 0x0003e80000000400 */
[----:B------:R-:W2:Y:S01]  /*13b0*/  LDS.U16 R68, [R67] ;  /* 0x0000000043447984 */ /* 0x000ea20000000400 */
[----:B0-----:R-:W-:Y:S01]  /*13c0*/  ULEA UR4, UR6, UR4, 0x18 ;  /* 0x0000000406047291 */ /* 0x001fe2000f8ec0ff */
[----:B-1----:R-:W-:Y:S01]  /*13d0*/  IMAD.SHL.U32 R6, R5, 0x400, RZ ;  /* 0x0000040005067824 */ /* 0x002fe200078e00ff */
[----:B------:R-:W-:-:S04]  /*13e0*/  SHF.R.U32.HI R5, RZ, 0x4, R5 ;  /* 0x00000004ff057819 */ /* 0x000fc80000011605 */
[----:B------:R-:W-:Y:S02]  /*13f0*/  LOP3.LUT R8, R6, 0x7c00, RZ, 0xc0, !PT ;  /* 0x00007c0006087812 */ /* 0x000fe400078ec0ff */
[----:B------:R-:W-:-:S04]  /*1400*/  LOP3.LUT R5, R5, 0xffffffe, RZ, 0xc0, !PT ;  /* 0x0ffffffe05057812 */ /* 0x000fc800078ec0ff */
[----:B------:R-:W-:Y:S01]  /*1410*/  IADD3 R71, PT, PT, R5, R31, R8 ;  /* 0x0000001f05477210 */ /* 0x000fe20007ffe008 */
[----:B--2---:R-:W-:-:S05]  /*1420*/  VIADD R4, R68, 0x1 ;  /* 0x0000000144047836 */ /* 0x004fca0000000000 */
[----:B------:R-:W-:Y:S04]  /*1430*/  STS.U16 [R67], R4 ;  /* 0x0000000443007388 */ /* 0x000fe80000000400 */
[----:B------:R-:W0:Y:S02]  /*1440*/  LDS.U16 R70, [R69] ;  /* 0x0000000045467984 */ /* 0x000e240000000400 */
[----:B0-----:R-:W-:-:S05]  /*1450*/  VIADD R6, R70, 0x1 ;  /* 0x0000000146067836 */ /* 0x001fca0000000000 */
[----:B------:R-:W-:Y:S04]  /*1460*/  STS.U16 [R69], R6 ;  /* 0x0000000645007388 */ /* 0x000fe80000000400 */
[----:B------:R-:W0:Y:S02]  /*1470*/  LDS.U16 R72, [R71] ;  /* 0x0000000047487984 */ /* 0x000e240000000400 */
[----:B0-----:R-:W-:-:S05]  /*1480*/  VIADD R4, R72, 0x1 ;  /* 0x0000000148047836 */ /* 0x001fca0000000000 */
[----:B------:R-:W-:Y:S01]  /*1490*/  STS.U16 [R71], R4 ;  /* 0x0000000447007388 */ /* 0x000fe20000000400 */
[----:B------:R-:W-:Y:S06]  /*14a0*/  BAR.SYNC.DEFER_BLOCKING 0x0 ;  /* 0x0000000000007b1d */ /* 0x000fec0000010000 */
[----:B------:R-:W-:Y:S04]  /*14b0*/  LDS R73, [R33] ;  /* 0x0000000021497984 */ /* 0x000fe80000000800 */
[----:B------:R-:W0:Y:S04]  /*14c0*/  LDS R74, [R33+0x4] ;  /* 0x00000400214a7984 */ /* 0x000e280000000800 */
[----:B------:R-:W1:Y:S04]  /*14d0*/  LDS R75, [R33+0x8] ;  /* 0x00000800214b7984 */ /* 0x000e680000000800 */
[----:B------:R-:W2:Y:S04]  /*14e0*/  LDS R76, [R33+0xc] ;  /* 0x00000c00214c7984 */ /* 0x000ea80000000800 */
[----:B------:R-:W3:Y:S04]  /*14f0*/  LDS R77, [R33+0x10] ;  /* 0x00001000214d7984 */ /* 0x000ee80000000800 */
[----:B------:R-:W4:Y:S04]  /*1500*/  LDS R78, [R33+0x14] ;  /* 0x00001400214e7984 */ /* 0x000f280000000800 */
[----:B------:R-:W4:Y:S04]  /*1510*/  LDS R79, [R33+0x18] ;  /* 0x00001800214f7984 */ /* 0x000f280000000800 */
[----:B------:R-:W4:Y:S04]  /*1520*/  LDS R80, [R33+0x1c] ;  /* 0x00001c0021507984 */ /* 0x000f280000000800 */
[----:B------:R-:W4:Y:S04]  /*1530*/  LDS R81, [R33+0x20] ;  /* 0x0000200021517984 */ /* 0x000f280000000800 */
[----:B------:R-:W4:Y:S04]  /*1540*/  LDS R82, [R33+0x24] ;  /* 0x0000240021527984 */ /* 0x000f280000000800 */
[----:B------:R-:W4:Y:S04]  /*1550*/  LDS R83, [R33+0x28] ;  /* 0x0000280021537984 */ /* 0x000f280000000800 */
[----:B------:R-:W4:Y:S01]  /*1560*/  LDS R84, [R33+0x2c] ;  /* 0x00002c0021547984 */ /* 0x000f220000000800 */
[----:B0-----:R-:W-:-:S03]  /*1570*/  IMAD.IADD R74, R73, 0x1, R74 ;  /* 0x00000001494a7824 */ /* 0x001fc600078e024a */
[----:B------:R-:W0:Y:S01]  /*1580*/  LDS R85, [R33+0x30] ;  /* 0x0000300021557984 */ /* 0x000e220000000800 */
[----:B-1----:R-:W-:-:S03]  /*1590*/  IMAD.IADD R75, R75, 0x1, R74 ;  /* 0x000000014b4b7824 */ /* 0x002fc600078e024a */
[----:B------:R-:W1:Y:S01]  /*15a0*/  LDS R86, [R33+0x34] ;  /* 0x0000340021567984 */ /* 0x000e620000000800 */
[----:B--2---:R-:W-:-:S03]  /*15b0*/  IMAD.IADD R76, R76, 0x1, R75 ;  /* 0x000000014c4c7824 */ /* 0x004fc600078e024b */
[----:B------:R-:W2:Y:S01]  /*15c0*/  LDS R87, [R33+0x38] ;  /* 0x0000380021577984 */ /* 0x000ea20000000800 */
[----:B---3--:R-:W-:-:S03]  /*15d0*/  IMAD.IADD R77, R77, 0x1, R76 ;  /* 0x000000014d4d7824 */ /* 0x008fc600078e024c */
[----:B------:R-:W3:Y:S01]  /*15e0*/  LDS R88, [R33+0x3c] ;  /* 0x00003c0021587984 */ /* 0x000ee20000000800 */
[----:B----4-:R-:W-:-:S03]  /*15f0*/  IMAD.IADD R78, R78, 0x1, R77 ;  /* 0x000000014e4e7824 */ /* 0x010fc600078e024d */
[----:B------:R-:W4:Y:S01]  /*1600*/  LDS R89, [R33+0x40] ;  /* 0x0000400021597984 */ /* 0x000f220000000800 */
[----:B------:R-:W-:-:S03]  /*1610*/  IMAD.IADD R79, R79, 0x1, R78 ;  /* 0x000000014f4f7824 */ /* 0x000fc600078e024e */
        /* <DEDUP_REMOVED lines=31> */
[----:B------:R-:W-:-:S04]  /*1810*/  IMAD.IADD R95, R95, 0x1, R94 ;  /* 0x000000015f5f7824 */ /* 0x000fc800078e025e */
[----:B0-----:R-:W-:-:S04]  /*1820*/  IMAD.IADD R96, R96, 0x1, R95 ;  /* 0x0000000160607824 */ /* 0x001fc800078e025f */
[----:B-1----:R-:W-:-:S04]  /*1830*/  IMAD.IADD R97, R97, 0x1, R96 ;  /* 0x0000000161617824 */ /* 0x002fc800078e0260 */
[----:B--2---:R-:W-:-:S04]  /*1840*/  IMAD.IADD R98, R98, 0x1, R97 ;  /* 0x0000000162627824 */ /* 0x004fc800078e0261 */
[----:B---3--:R-:W-:-:S04]  /*1850*/  IMAD.IADD R99, R99, 0x1, R98 ;  /* 0x0000000163637824 */ /* 0x008fc800078e0262 */
[----:B----4-:R-:W-:-:S04]  /*1860*/  IMAD.IADD R100, R100, 0x1, R99 ;  /* 0x0000000164647824 */ /* 0x010fc800078e0263 */
[----:B------:R-:W-:-:S04]  /*1870*/  IMAD.IADD R101, R101, 0x1, R100 ;  /* 0x0000000165657824 */ /* 0x000fc800078e0264 */
[----:B------:R-:W-:-:S04]  /*1880*/  IMAD.IADD R102, R102, 0x1, R101 ;  /* 0x0000000166667824 */ /* 0x000fc800078e0265 */
[----:B------:R-:W-:-:S04]  /*1890*/  IMAD.IADD R103, R103, 0x1, R102 ;  /* 0x0000000167677824 */ /* 0x000fc800078e0266 */
[----:B------:R-:W-:-:S04]  /*18a0*/  IMAD.IADD R104, R104, 0x1, R103 ;  /* 0x0000000168687824 */ /* 0x000fc800078e0267 */
[----:B------:R-:W-:-:S05]  /*18b0*/  IMAD.IADD R106, R5, 0x1, R104 ;  /* 0x00000001056a7824 */ /* 0x000fca00078e0268 */
        /* <DEDUP_REMOVED lines=8> */
[----:B------:R-:W0:Y:S02]  /*1940*/  SHFL.UP P0, R107, R108, 0x10, RZ ;  /* 0x060000006c6b7989 */ /* 0x000e2400000000ff */
[----:B0-----:R-:W-:Y:S01]  /*1950*/  @P0 IMAD.IADD R107, R108, 0x1, R107 ;  /* 0x000000016c6b0824 */ /* 0x001fe200078e026b */
[----:B------:R-:W-:-:S03]  /*1960*/  ISETP.NE.AND P0, PT, R105, 0x1, PT ;  /* 0x000000016900780c */ /* 0x000fc60003f05270 */
[----:B------:R-:W-:Y:S01]  /*1970*/  IMAD.IADD R106, R107, 0x1, -R106 ;  /* 0x000000016b6a7824 */ /* 0x000fe200078e0a6a */
[----:B------:R-:W-:Y:S01]  /*1980*/  @!P1 STS [R30+0x8400], R107 ;  /* 0x0084006b1e009388 */ /* 0x000fe20000000800 */
[----:B------:R-:W-:Y:S01]  /*1990*/  BAR.SYNC.DEFER_BLOCKING 0x0 ;  /* 0x0000000000007b1d */ /* 0x000fe20000010000 */
[----:B------:R-:W-:-:S05]  /*19a0*/  ISETP.NE.AND P1, PT, R105, 0x4, PT ;  /* 0x000000046900780c */ /* 0x000fca0003f25270 */
[----:B------:R-:W0:Y:S04]  /*19b0*/  LDS.128 R4, [UR4+0x8400] ;  /* 0x00840004ff047984 */ /* 0x000e280008000c00 */
[----:B------:R-:W1:Y:S01]  /*19c0*/  LDS.128 R8, [UR4+0x8410] ;  /* 0x00841004ff087984 */ /* 0x000e620008000c00 */
[C---:B0-----:R-:W-:Y:S01]  /*19d0*/  SEL R37, R4.reuse, R37, !P0 ;  /* 0x0000002504257207 */ /* 0x041fe20004000000 */
[----:B------:R-:W-:Y:S01]  /*19e0*/  IMAD.IADD R5, R4, 0x1, R5 ;  /* 0x0000000104057824 */ /* 0x000fe200078e0205 */
[----:B------:R-:W-:-:S03]  /*19f0*/  ISETP.NE.AND P0, PT, R105, 0x2, PT ;  /* 0x000000026900780c */ /* 0x000fc60003f05270 */
[----:B------:R-:W-:Y:S01]  /*1a00*/  IMAD.IADD R6, R6, 0x1, R5 ;  /* 0x0000000106067824 */ /* 0x000fe200078e0205 */
[----:B------:R-:W-:Y:S02]  /*1a10*/  SEL R37, R5, R37, !P0 ;  /* 0x0000002505257207 */ /* 0x000fe40004000000 */
[----:B------:R-:W-:Y:S01]  /*1a20*/  ISETP.NE.AND P0, PT, R105, 0x3, PT ;  /* 0x000000036900780c */ /* 0x000fe20003f05270 */
[----:B------:R-:W-:-:S03]  /*1a30*/  IMAD.IADD R7, R7, 0x1, R6 ;  /* 0x0000000107077824 */ /* 0x000fc600078e0206 */
[----:B------:R-:W-:Y:S01]  /*1a40*/  SEL R37, R6, R37, !P0 ;  /* 0x0000002506257207 */ /* 0x000fe20004000000 */
[----:B-1----:R-:W-:Y:S01]  /*1a50*/  IMAD.IADD R8, R7, 0x1, R8 ;  /* 0x0000000107087824 */ /* 0x002fe200078e0208 */
[----:B------:R-:W-:Y:S02]  /*1a60*/  ISETP.NE.AND P0, PT, R105, 0x5, PT ;  /* 0x000000056900780c */ /* 0x000fe40003f05270 */
[----:B------:R-:W-:Y:S01]  /*1a70*/  SEL R37, R7, R37, !P1 ;  /* 0x0000002507257207 */ /* 0x000fe20004800000 */
[----:B------:R-:W-:Y:S01]  /*1a80*/  IMAD.IADD R9, R9, 0x1, R8 ;  /* 0x0000000109097824 */ /* 0x000fe200078e0208 */
[----:B------:R-:W-:Y:S02]  /*1a90*/  ISETP.NE.AND P1, PT, R29, RZ, PT ;  /* 0x000000ff1d00720c */ /* 0x000fe40003f25270 */
[----:B------:R-:W-:Y:S01]  /*1aa0*/  SEL R37, R8, R37, !P0 ;  /* 0x0000002508257207 */ /* 0x000fe20004000000 */
[----:B------:R-:W-:Y:S01]  /*1ab0*/  IMAD.IADD R10, R10, 0x1, R9 ;  /* 0x000000010a0a7824 */ /* 0x000fe200078e0209 */
[----:B------:R-:W-:-:S02]  /*1ac0*/  ISETP.GT.U32.AND P0, PT, R0, 0x1f, PT ;  /* 0x0000001f0000780c */ /* 0x000fc40003f04070 */
[----:B------:R-:W-:Y:S01]  /*1ad0*/  SEL R37, R9, R37, !P2 ;  /* 0x0000002509257207 */ /* 0x000fe20005000000 */
[----:B------:R-:W-:Y:S01]  /*1ae0*/  IMAD.IADD R11, R11, 0x1, R10 ;  /* 0x000000010b0b7824 */ /* 0x000fe200078e020a */
[----:B------:R-:W-:Y:S02]  /*1af0*/  ISETP.GT.U32.OR P2, PT, R0, 0x1f, P1 ;  /* 0x0000001f0000780c */ /* 0x000fe40000f44470 */
[----:B------:R-:W-:Y:S02]  /*1b00*/  SEL R4, R106, RZ, P1 ;  /* 0x000000ff6a047207 */ /* 0x000fe40000800000 */
[----:B------:R-:W-:-:S05]  /*1b10*/  SEL R37, R10, R37, !P3 ;  /* 0x000000250a257207 */ /* 0x000fca0005800000 */
[----:B------:R-:W-:Y:S01]  /*1b20*/  @P0 IMAD.IADD R106, R37, 0x1, R4 ;  /* 0x00000001256a0824 */ /* 0x000fe200078e0204 */
[----:B------:R-:W-:-:S03]  /*1b30*/  ISETP.NE.AND P0, PT, R0, RZ, PT ;  /* 0x000000ff0000720c */ /* 0x000fc60003f05270 */
[----:B------:R-:W-:-:S05]  /*1b40*/  @!P2 IMAD.U32 R106, R11, 0x10000, RZ ;  /* 0x000100000b6aa824 */ /* 0x000fca00078e00ff */
[----:B------:R-:W-:Y:S01]  /*1b50*/  @!P2 STS [UR4+0x8428], R106 ;  /* 0x0084286aff00a988 */ /* 0x000fe20008000804 */
[----:B------:R-:W-:Y:S06]  /*1b60*/  BAR.SYNC.DEFER_BLOCKING 0x0 ;  /* 0x0000000000007b1d */ /* 0x000fec0000010000 */
[----:B------:R-:W0:Y:S02]  /*1b70*/  LDS R4, [UR4+0x8428] ;  /* 0x00842804ff047984 */ /* 0x000e240008000800 */
[----:B0-----:R-:W-:-:S05]  /*1b80*/  SEL R5, R4, RZ, P0 ;  /* 0x000000ff04057207 */ /* 0x001fca0000000000 */
[----:B------:R-:W-:-:S04]  /*1b90*/  IMAD.IADD R4, R5, 0x1, R106 ;  /* 0x0000000105047824 */ /* 0x000fc800078e026a */
[--C-:B------:R-:W-:Y:S01]  /*1ba0*/  IMAD.IADD R6, R73, 0x1, R4.reuse ;  /* 0x0000000149067824 */ /* 0x100fe200078e0204 */
[----:B------:R-:W-:Y:S01]  /*1bb0*/  STS [R33], R4 ;  /* 0x0000000421007388 */ /* 0x000fe20000000800 */
[--C-:B------:R-:W-:Y:S02]  /*1bc0*/  IMAD.IADD R74, R74, 0x1, R4.reuse ;  /* 0x000000014a4a7824 */ /* 0x100fe400078e0204 */
[--C-:B------:R-:W-:Y:S01]  /*1bd0*/  IMAD.IADD R8, R75, 0x1, R4.reuse ;  /* 0x000000014b087824 */ /* 0x100fe200078e0204 */
[----:B------:R-:W-:Y:S01]  /*1be0*/  STS [R33+0x4], R6 ;  /* 0x0000040621007388 */ /* 0x000fe20000000800 */
[--C-:B------:R-:W-:Y:S02]  /*1bf0*/  IMAD.IADD R76, R76, 0x1, R4.reuse ;  /* 0x000000014c4c7824 */ /* 0x100fe400078e0204 */
[--C-:B------:R-:W-:Y:S01]  /*1c00*/  IMAD.IADD R10, R77, 0x1, R4.reuse ;  /* 0x000000014d0a7824 */ /* 0x100fe200078e0204 */
[----:B------:R-:W-:Y:S01]  /*1c10*/  STS [R33+0x8], R74 ;  /* 0x0000084a21007388 */ /* 0x000fe20000000800 */
[----:B------:R-:W-:-:S02]  /*1c20*/  IMAD.IADD R78, R78, 0x1, R4 ;  /* 0x000000014e4e7824 */ /* 0x000fc400078e0204 */
[--C-:B------:R-:W-:Y:S01]  /*1c30*/  IMAD.IADD R106, R79, 0x1, R4.reuse ;  /* 0x000000014f6a7824 */ /* 0x100fe200078e0204 */
[----:B------:R-:W-:Y:S01]  /*1c40*/  STS [R33+0xc], R8 ;  /* 0x00000c0821007388 */ /* 0x000fe20000000800 */
        /* <DEDUP_REMOVED lines=36> */
[----:B------:R-:W-:-:S03]  /*1e90*/  IMAD.IADD R104, R104, 0x1, R4 ;  /* 0x0000000168687824 */ /* 0x000fc600078e0204 */
[----:B------:R-:W-:Y:S04]  /*1ea0*/  STS [R33+0x40], R88 ;  /* 0x0000405821007388 */ /* 0x000fe80000000800 */
        /* <DEDUP_REMOVED lines=15> */
[----:B------:R-:W-:Y:S01]  /*1fa0*/  STS [R33+0x80], R104 ;  /* 0x0000806821007388 */ /* 0x000fe20000000800 */
[----:B------:R-:W-:Y:S06]  /*1fb0*/  BAR.SYNC.DEFER_BLOCKING 0x0 ;  /* 0x0000000000007b1d */ /* 0x000fec0000010000 */
[----:B------:R-:W0:Y:S04]  /*1fc0*/  LDS.U16 R5, [R34] ;  /* 0x0000000022057984 */ /* 0x000e280000000400 */
[----:B------:R-:W1:Y:S04]  /*1fd0*/  LDS.U16 R7, [R36] ;  /* 0x0000000024077984 */ /* 0x000e680000000400 */
[----:B------:R-:W2:Y:S04]  /*1fe0*/  LDS.U16 R39, [R39] ;  /* 0x0000000027277984 */ /* 0x000ea80000000400 */
[----:B------:R-:W3:Y:S04]  /*1ff0*/  LDS.U16 R41, [R41] ;  /* 0x0000000029297984 */ /* 0x000ee80000000400 */
[----:B------:R-:W4:Y:S04]  /*2000*/  LDS.U16 R43, [R43] ;  /* 0x000000002b2b7984 */ /* 0x000f280000000400 */
[----:B------:R-:W4:Y:S04]  /*2010*/  LDS.U16 R45, [R45] ;  /* 0x000000002d2d7984 */ /* 0x000f280000000400 */
[----:B------:R-:W4:Y:S04]  /*2020*/  LDS.U16 R47, [R47] ;  /* 0x000000002f2f7984 */ /* 0x000f280000000400 */
[----:B------:R-:W4:Y:S04]  /*2030*/  LDS.U16 R49, [R49] ;  /* 0x0000000031317984 */ /* 0x000f280000000400 */
[----:B------:R-:W4:Y:S04]  /*2040*/  LDS.U16 R51, [R51] ;  /* 0x0000000033337984 */ /* 0x000f280000000400 */
[----:B------:R-:W4:Y:S04]  /*2050*/  LDS.U16 R53, [R53] ;  /* 0x0000000035357984 */ /* 0x000f280000000400 */
[----:B------:R-:W4:Y:S01]  /*2060*/  LDS.U16 R55, [R55] ;  /* 0x0000000037377984 */ /* 0x000f220000000400 */
[----:B0-----:R-:W-:-:S03]  /*2070*/  IMAD.IADD R5, R32, 0x1, R5 ;  /* 0x0000000120057824 */ /* 0x001fc600078e0205 */
[----:B------:R-:W0:Y:S01]  /*2080*/  LDS.U16 R57, [R57] ;  /* 0x0000000039397984 */ /* 0x000e220000000400 */
[----:B-1----:R-:W-:-:S03]  /*2090*/  IMAD.IADD R7, R38, 0x1, R7 ;  /* 0x0000000126077824 */ /* 0x002fc600078e0207 */
[----:B------:R-:W1:Y:S01]  /*20a0*/  LDS.U16 R59, [R59] ;  /* 0x000000003b3b7984 */ /* 0x000e620000000400 */
[----:B--2---:R-:W-:-:S03]  /*20b0*/  IMAD.IADD R39, R40, 0x1, R39 ;  /* 0x0000000128277824 */ /* 0x004fc600078e0227 */
[----:B------:R-:W2:Y:S01]  /*20c0*/  LDS.U16 R61, [R61] ;  /* 0x000000003d3d7984 */ /* 0x000ea20000000400 */
[----:B---3--:R-:W-:-:S03]  /*20d0*/  IMAD.IADD R41, R42, 0x1, R41 ;  /* 0x000000012a297824 */ /* 0x008fc600078e0229 */
[----:B------:R-:W3:Y:S01]  /*20e0*/  LDS.U16 R63, [R63] ;  /* 0x000000003f3f7984 */ /* 0x000ee20000000400 */
[----:B----4-:R-:W-:-:S03]  /*20f0*/  IMAD.IADD R43, R44, 0x1, R43 ;  /* 0x000000012c2b7824 */ /* 0x010fc600078e022b */
[----:B------:R-:W4:Y:S01]  /*2100*/  LDS.U16 R65, [R65] ;  /* 0x0000000041417984 */ /* 0x000f220000000400 */
[----:B------:R-:W-:-:S03]  /*2110*/  IMAD.IADD R45, R46, 0x1, R45 ;  /* 0x000000012e2d7824 */ /* 0x000fc600078e022d */
[----:B------:R-:W4:Y:S01]  /*2120*/  LDS.U16 R67, [R67] ;  /* 0x0000000043437984 */ /* 0x000f220000000400 */
[----:B------:R-:W-:-:S03]  /*2130*/  IMAD.IADD R47, R48, 0x1, R47 ;  /* 0x00000001302f7824 */ /* 0x000fc600078e022f */
[----:B------:R-:W4:Y:S01]  /*2140*/  LDS.U16 R69, [R69] ;  /* 0x0000000045457984 */ /* 0x000f220000000400 */
[----:B------:R-:W-:-:S03]  /*2150*/  IMAD.IADD R49, R50, 0x1, R49 ;  /* 0x0000000132317824 */ /* 0x000fc600078e0231 */
[----:B------:R-:W4:Y:S01]  /*2160*/  LDS.U16 R71, [R71] ;  /* 0x0000000047477984 */ /* 0x000f220000000400 */
[----:B------:R-:W-:Y:S02]  /*2170*/  IMAD.IADD R51, R52, 0x1, R51 ;  /* 0x0000000134337824 */ /* 0x000fe400078e0233 */
[----:B------:R-:W-:Y:S02]  /*2180*/  IMAD.IADD R53, R54, 0x1, R53 ;  /* 0x0000000136357824 */ /* 0x000fe400078e0235 */
[----:B------:R-:W-:Y:S02]  /*2190*/  IMAD.IADD R55, R56, 0x1, R55 ;  /* 0x0000000138377824 */ /* 0x000fe400078e0237 */
[----:B0-----:R-:W-:Y:S02]  /*21a0*/  IMAD.IADD R57, R58, 0x1, R57 ;  /* 0x000000013a397824 */ /* 0x001fe400078e0239 */
[----:B-1----:R-:W-:Y:S02]  /*21b0*/  IMAD.IADD R59, R60, 0x1, R59 ;  /* 0x000000013c3b7824 */ /* 0x002fe400078e023b */
[----:B--2---:R-:W-:-:S02]  /*21c0*/  IMAD.IADD R61, R62, 0x1, R61 ;  /* 0x000000013e3d7824 */ /* 0x004fc400078e023d */
[----:B---3--:R-:W-:Y:S02]  /*21d0*/  IMAD.IADD R63, R64, 0x1, R63 ;  /* 0x00000001403f7824 */ /* 0x008fe400078e023f */
[----:B----4-:R-:W-:Y:S02]  /*21e0*/  IMAD.IADD R65, R66, 0x1, R65 ;  /* 0x0000000142417824 */ /* 0x010fe400078e0241 */
[----:B------:R-:W-:Y:S02]  /*21f0*/  IMAD.IADD R67, R68, 0x1, R67 ;  /* 0x0000000144437824 */ /* 0x000fe400078e0243 */
[----:B------:R-:W-:Y:S02]  /*2200*/  IMAD.IADD R69, R70, 0x1, R69 ;  /* 0x0000000146457824 */ /* 0x000fe400078e0245 */
[----:B------:R-:W-:Y:S01]  /*2210*/  IMAD.IADD R71, R72, 0x1, R71 ;  /* 0x0000000148477824 */ /* 0x000fe200078e0247 */
[----:B------:R-:W-:Y:S06]  /*2220*/  BAR.SYNC.DEFER_BLOCKING 0x0 ;  /* 0x0000000000007b1d */ /* 0x000fec0000010000 */
[----:B------:R-:W-:Y:S05]  /*2230*/  BRA.U UP0, `(.L_x_621) ;  /* 0x0000000100f87547 */ /* 0x000fea000b800000 */
[----:B------:R-:W-:Y:S01]  /*2240*/  LEA R5, R5, UR4, 0x2 ;  /* 0x0000000405057c11 */ /* 0x000fe2000f8e10ff */
[----:B------:R-:W-:Y:S01]  /*2250*/  UIADD3 UR8, UPT, UPT, UR8, 0x6, URZ ;  /* 0x0000000608087890 */ /* 0x000fe2000fffe0ff */
[----:B------:R-:W-:Y:S01]  /*2260*/  LEA R4, R7, UR4, 0x2 ;  /* 0x0000000407047c11 */ /* 0x000fe2000f8e10ff */
[----:B------:R-:W-:Y:S01]  /*2270*/  UIADD3 UR5, UPT, UPT, UR5, -0x6, URZ ;  /* 0xfffffffa05057890 */ /* 0x000fe2000fffe0ff */
[----:B------:R-:W-:Y:S01]  /*2280*/  LEA R7, R39, UR4, 0x2 ;  /* 0x0000000427077c11 */ /* 0x000fe2000f8e10ff */
[----:B------:R0:W-:Y:S01]  /*2290*/  STS [R5], R2 ;  /* 0x0000000205007388 */ /* 0x0001e20000000800 */
[----:B------:R-:W-:Y:S02]  /*22a0*/  LEA R6, R41, UR4, 0x2 ;  /* 0x0000000429067c11 */ /* 0x000fe4000f8e10ff */
[----:B------:R-:W-:Y:S01]  /*22b0*/  LEA R9, R43, UR4, 0x2 ;  /* 0x000000042b097c11 */ /* 0x000fe2000f8e10ff */
[----:B------:R1:W-:Y:S01]  /*22c0*/  STS [R4], R3 ;  /* 0x0000000304007388 */ /* 0x0003e20000000800 */
[----:B------:R-:W-:-:S02]  /*22d0*/  LEA R8, R45, UR4, 0x2 ;  /* 0x000000042d087c11 */ /* 0x000fc4000f8e10ff */
[----:B------:R-:W-:Y:S01]  /*22e0*/  LEA R11, R47, UR4, 0x2 ;  /* 0x000000042f0b7c11 */ /* 0x000fe2000f8e10ff */
[----:B------:R2:W-:Y:S01]  /*22f0*/  STS [R7], R12 ;  /* 0x0000000c07007388 */ /* 0x0005e20000000800 */
[----:B------:R-:W-:Y:S02]  /*2300*/  LEA R10, R49, UR4, 0x2 ;  /* 0x00000004310a7c11 */ /* 0x000fe4000f8e10ff */
[----:B0-----:R-:W-:Y:S01]  /*2310*/  LEA R5, R51, UR4, 0x2 ;  /* 0x0000000433057c11 */ /* 0x001fe2000f8e10ff */
[----:B------:R0:W-:Y:S01]  /*2320*/  STS [R6], R13 ;  /* 0x0000000d06007388 */ /* 0x0001e20000000800 */
[----:B------:R-:W-:Y:S02]  /*2330*/  LEA R2, R53, UR4, 0x2 ;  /* 0x0000000435027c11 */ /* 0x000fe4000f8e10ff */
[----:B-1----:R-:W-:Y:S01]  /*2340*/  LEA R3, R55, UR4, 0x2 ;  /* 0x0000000437037c11 */ /* 0x002fe2000f8e10ff */
[----:B------:R1:W-:Y:S01]  /*2350*/  STS [R9], R14 ;  /* 0x0000000e09007388 */ /* 0x0003e20000000800 */
[----:B------:R-:W-:-:S02]  /*2360*/  LEA R4, R57, UR4, 0x2 ;  /* 0x0000000439047c11 */ /* 0x000fc4000f8e10ff */
[----:B--2---:R-:W-:Y:S01]  /*2370*/  LEA R7, R59, UR4, 0x2 ;  /* 0x000000043b077c11 */ /* 0x004fe2000f8e10ff */
[----:B------:R2:W-:Y:S01]  /*2380*/  STS [R8], R15 ;  /* 0x0000000f08007388 */ /* 0x0005e20000000800 */
[----:B0-----:R-:W-:-:S03]  /*2390*/  LEA R6, R61, UR4, 0x2 ;  /* 0x000000043d067c11 */ /* 0x001fc6000f8e10ff */
[----:B------:R0:W-:Y:S01]  /*23a0*/  STS [R11], R16 ;  /* 0x000000100b007388 */ /* 0x0001e20000000800 */
[----:B-1----:R-:W-:-:S03]  /*23b0*/  LEA R9, R63, UR4, 0x2 ;  /* 0x000000043f097c11 */ /* 0x002fc6000f8e10ff */
[----:B------:R1:W-:Y:S01]  /*23c0*/  STS [R10], R17 ;  /* 0x000000110a007388 */ /* 0x0003e20000000800 */
[----:B--2---:R-:W-:-:S03]  /*23d0*/  LEA R8, R65, UR4, 0x2 ;  /* 0x0000000441087c11 */ /* 0x004fc6000f8e10ff */
[----:B------:R2:W-:Y:S01]  /*23e0*/  STS [R5], R18 ;  /* 0x0000001205007388 */ /* 0x0005e20000000800 */
[----:B0-----:R-:W-:-:S03]  /*23f0*/  LEA R11, R71, UR4, 0x2 ;  /* 0x00000004470b7c11 */ /* 0x001fc6000f8e10ff */
[----:B------:R0:W-:Y:S01]  /*2400*/  STS [R2], R19 ;  /* 0x0000001302007388 */ /* 0x0001e20000000800 */
[----:B-1----:R-:W-:-:S03]  /*2410*/  LEA R10, R69, UR4, 0x2 ;  /* 0x00000004450a7c11 */ /* 0x002fc6000f8e10ff */
[----:B------:R0:W-:Y:S01]  /*2420*/  STS [R3], R20 ;  /* 0x0000001403007388 */ /* 0x0001e20000000800 */
[----:B--2---:R-:W-:-:S03]  /*2430*/  LEA R5, R67, UR4, 0x2 ;  /* 0x0000000443057c11 */ /* 0x004fc6000f8e10ff */
[----:B------:R0:W-:Y:S04]  /*2440*/  STS [R4], R21 ;  /* 0x0000001504007388 */ /* 0x0001e80000000800 */
[----:B------:R0:W-:Y:S04]  /*2450*/  STS [R7], R22 ;  /* 0x0000001607007388 */ /* 0x0001e80000000800 */
[----:B------:R0:W-:Y:S04]  /*2460*/  STS [R6], R23 ;  /* 0x0000001706007388 */ /* 0x0001e80000000800 */
[----:B------:R0:W-:Y:S04]  /*2470*/  STS [R9], R24 ;  /* 0x0000001809007388 */ /* 0x0001e80000000800 */
[----:B------:R0:W-:Y:S04]  /*2480*/  STS [R8], R25 ;  /* 0x0000001908007388 */ /* 0x0001e80000000800 */
[----:B------:R0:W-:Y:S04]  /*2490*/  STS [R5], R26 ;  /* 0x0000001a05007388 */ /* 0x0001e80000000800 */
[----:B------:R0:W-:Y:S04]  /*24a0*/  STS [R10], R27 ;  /* 0x0000001b0a007388 */ /* 0x0001e80000000800 */
[----:B------:R0:W-:Y:S01]  /*24b0*/  STS [R11], R28 ;  /* 0x0000001c0b007388 */ /* 0x0001e20000000800 */
[----:B------:R-:W-:Y:S06]  /*24c0*/  BAR.SYNC.DEFER_BLOCKING 0x0 ;  /* 0x0000000000007b1d */ /* 0x000fec0000010000 */
[----:B------:R0:W1:Y:S04]  /*24d0*/  LDS R2, [R35] ;  /* 0x0000000023027984 */ /* 0x0000680000000800 */
[----:B------:R0:W2:Y:S04]  /*24e0*/  LDS R3, [R35+0x4] ;  /* 0x0000040023037984 */ /* 0x0000a80000000800 */
[----:B------:R0:W3:Y:S04]  /*24f0*/  LDS R12, [R35+0x8] ;  /* 0x00000800230c7984 */ /* 0x0000e80000000800 */
[----:B------:R0:W4:Y:S04]  /*2500*/  LDS R13, [R35+0xc] ;  /* 0x00000c00230d7984 */ /* 0x0001280000000800 */
[----:B------:R0:W0:Y:S04]  /*2510*/  LDS R14, [R35+0x10] ;  /* 0x00001000230e7984 */ /* 0x0000280000000800 */
        /* <DEDUP_REMOVED lines=13> */
[----:B------:R0:W0:Y:S01]  /*25f0*/  LDS R28, [R35+0x48] ;  /* 0x00004800231c7984 */ /* 0x0000220000000800 */
[----:B------:R-:W-:Y:S06]  /*2600*/  BAR.SYNC.DEFER_BLOCKING 0x0 ;  /* 0x0000000000007b1d */ /* 0x000fec0000010000 */
[----:B-1234-:R-:W-:Y:S05]  /*2610*/  BRA `(.L_x_622) ;  /* 0xffffffdc00f87947 */ /* 0x01efea000383ffff */
.L_x_621:
[----:B------:R-:W-:Y:S01]  /*2620*/  LEA R5, R5, UR4, 0x2 ;  /* 0x0000000405057c11 */ /* 0x000fe2000f8e10ff */
[----:B------:R-:W-:Y:S01]  /*2630*/  IMAD R35, R0, -0x48, R35 ;  /* 0xffffffb800237824 */ /* 0x000fe200078e0223 */
[----:B------:R-:W-:Y:S02]  /*2640*/  LEA R4, R7, UR4, 0x2 ;  /* 0x0000000407047c11 */ /* 0x000fe4000f8e10ff */
[----:B------:R-:W-:Y:S01]  /*2650*/  LEA R39, R39, UR4, 0x2 ;  /* 0x0000000427277c11 */ /* 0x000fe2000f8e10ff */
[----:B------:R0:W-:Y:S01]  /*2660*/  STS [R5], R2 ;  /* 0x0000000205007388 */ /* 0x0001e20000000800 */
[----:B------:R-:W-:Y:S02]  /*2670*/  LEA R6, R41, UR4, 0x2 ;  /* 0x0000000429067c11 */ /* 0x000fe4000f8e10ff */
[----:B------:R-:W-:Y:S01]  /*2680*/  LEA R43, R43, UR4, 0x2 ;  /* 0x000000042b2b7c11 */ /* 0x000fe2000f8e10ff */
[----:B------:R1:W-:Y:S01]  /*2690*/  STS [R4], R3 ;  /* 0x0000000304007388 */ /* 0x0003e20000000800 */
[----:B------:R-:W-:-:S02]  /*26a0*/  LEA R8, R45, UR4, 0x2 ;  /* 0x000000042d087c11 */ /* 0x000fc4000f8e10ff */
[----:B------:R-:W-:Y:S01]  /*26b0*/  LEA R47, R47, UR4, 0x2 ;  /* 0x000000042f2f7c11 */ /* 0x000fe2000f8e10ff */
[----:B------:R-:W-:Y:S01]  /*26c0*/  STS [R39], R12 ;  /* 0x0000000c27007388 */ /* 0x000fe20000000800 */
[----:B------:R-:W-:Y:S02]  /*26d0*/  LEA R10, R49, UR4, 0x2 ;  /* 0x00000004310a7c11 */ /* 0x000fe4000f8e10ff */
[----:B------:R-:W-:Y:S01]  /*26e0*/  LEA R51, R51, UR4, 0x2 ;  /* 0x0000000433337c11 */ /* 0x000fe2000f8e10ff */
[----:B------:R2:W-:Y:S01]  /*26f0*/  STS [R6], R13 ;  /* 0x0000000d06007388 */ /* 0x0005e20000000800 */
[----:B0-----:R-:W-:Y:S02]  /*2700*/  LEA R2, R53, UR4, 0x2 ;  /* 0x0000000435027c11 */ /* 0x001fe4000f8e10ff */
[----:B------:R-:W-:Y:S01]  /*2710*/  LEA R55, R55, UR4, 0x2 ;  /* 0x0000000437377c11 */ /* 0x000fe2000f8e10ff */
[----:B------:R-:W-:Y:S01]  /*2720*/  STS [R43], R14 ;  /* 0x0000000e2b007388 */ /* 0x000fe20000000800 */
[----:B-1----:R-:W-:-:S02]  /*2730*/  LEA R4, R57, UR4, 0x2 ;  /* 0x0000000439047c11 */ /* 0x002fc4000f8e10ff */
[----:B------:R-:W-:Y:S01]  /*2740*/  LEA R59, R59, UR4, 0x2 ;  /* 0x000000043b3b7c11 */ /* 0x000fe2000f8e10ff */
[----:B------:R0:W-:Y:S01]  /*2750*/  STS [R8], R15 ;  /* 0x0000000f08007388 */ /* 0x0001e20000000800 */
[----:B------:R-:W-:Y:S02]  /*2760*/  LEA R63, R63, UR4, 0x2 ;  /* 0x000000043f3f7c11 */ /* 0x000fe4000f8e10ff */
[----:B--2---:R-:W-:Y:S01]  /*2770*/  LEA R6, R61, UR4, 0x2 ;  /* 0x000000043d067c11 */ /* 0x004fe2000f8e10ff */
[----:B------:R-:W-:Y:S01]  /*2780*/  STS [R47], R16 ;  /* 0x000000102f007388 */ /* 0x000fe20000000800 */
[----:B------:R-:W-:Y:S02]  /*2790*/  LEA R67, R67, UR4, 0x2 ;  /* 0x0000000443437c11 */ /* 0x000fe4000f8e10ff */
[----:B------:R-:W-:Y:S01]  /*27a0*/  LEA R71, R71, UR4, 0x2 ;  /* 0x0000000447477c11 */ /* 0x000fe2000f8e10ff */
[----:B------:R1:W-:Y:S01]  /*27b0*/  STS [R10], R17 ;  /* 0x000000110a007388 */ /* 0x0003e20000000800 */
[----:B0-----:R-:W-:-:S03]  /*27c0*/  LEA R8, R65, UR4, 0x2 ;  /* 0x0000000441087c11 */ /* 0x001fc6000f8e10ff */
[----:B------:R-:W-:Y:S04]  /*27d0*/  STS [R51], R18 ;  /* 0x0000001233007388 */ /* 0x000fe80000000800 */
[----:B------:R0:W-:Y:S01]  /*27e0*/  STS [R2], R19 ;  /* 0x0000001302007388 */ /* 0x0001e20000000800 */
[----:B-1----:R-:W-:Y:S01]  /*27f0*/  LEA R10, R69, UR4, 0x2 ;  /* 0x00000004450a7c11 */ /* 0x002fe2000f8e10ff */
[----:B------:R-:W1:Y:S02]  /*2800*/  LDCU.64 UR4, c[0x0][0x3a0] ;  /* 0x00007400ff0477ac */ /* 0x000e640008000a00 */
[----:B------:R-:W-:Y:S04]  /*2810*/  STS [R55], R20 ;  /* 0x0000001437007388 */ /* 0x000fe80000000800 */
[----:B------:R2:W-:Y:S01]  /*2820*/  STS [R4], R21 ;  /* 0x0000001504007388 */ /* 0x0005e20000000800 */
[----:B0-----:R-:W0:Y:S03]  /*2830*/  LDC.64 R2, c[0x0][0x388] ;  /* 0x0000e200ff027b82 */ /* 0x001e260000000a00 */
[----:B------:R-:W-:Y:S04]  /*2840*/  STS [R59], R22 ;  /* 0x000000163b007388 */ /* 0x000fe80000000800 */
[----:B------:R3:W-:Y:S01]  /*2850*/  STS [R6], R23 ;  /* 0x0000001706007388 */ /* 0x0007e20000000800 */
[----:B--2---:R-:W-:-:S03]  /*2860*/  VIADD R4, R0, 0x100 ;  /* 0x0000010000047836 */ /* 0x004fc60000000000 */
[----:B------:R-:W-:Y:S02]  /*2870*/  STS [R63], R24 ;  /* 0x000000183f007388 */ /* 0x000fe40000000800 */
[----:B-1----:R-:W-:Y:S02]  /*2880*/  ISETP.GE.U32.AND P3, PT, R4, UR4, PT ;  /* 0x0000000404007c0c */ /* 0x002fe4000bf66070 */
[----:B------:R1:W-:Y:S01]  /*2890*/  STS [R8], R25 ;  /* 0x0000001908007388 */ /* 0x0003e20000000800 */
[C---:B------:R-:W-:Y:S02]  /*28a0*/  VIADD R4, R0.reuse, 0x200 ;  /* 0x0000020000047836 */ /* 0x040fe40000000000 */
[----:B---3--:R-:W-:Y:S01]  /*28b0*/  VIADD R6, R0, 0x300 ;  /* 0x0000030000067836 */ /* 0x008fe20000000000 */
[----:B------:R-:W-:Y:S01]  /*28c0*/  STS [R67], R26 ;  /* 0x0000001a43007388 */ /* 0x000fe20000000800 */
[----:B------:R-:W-:Y:S02]  /*28d0*/  ISETP.GE.U32.AND.EX P3, PT, RZ, UR5, PT, P3 ;  /* 0x00000005ff007c0c */ /* 0x000fe4000bf66130 */
[----:B------:R-:W-:Y:S01]  /*28e0*/  ISETP.GE.U32.AND P4, PT, R4, UR4, PT ;  /* 0x0000000404007c0c */ /* 0x000fe2000bf86070 */
[----:B------:R2:W-:Y:S01]  /*28f0*/  STS [R10], R27 ;  /* 0x0000001b0a007388 */ /* 0x0005e20000000800 */
[----:B------:R-:W-:Y:S01]  /*2900*/  ISETP.GE.U32.AND P1, PT, R6, UR4, PT ;  /* 0x0000000406007c0c */ /* 0x000fe2000bf26070 */
[C---:B0-----:R-:W-:Y:S01]  /*2910*/  IMAD.WIDE.U32 R2, R0.reuse, 0x4, R2 ;  /* 0x0000000400027825 */ /* 0x041fe200078e0002 */
[C---:B-1----:R-:W-:Y:S01]  /*2920*/  LOP3.LUT R8, R0.reuse, 0x400, RZ, 0xfc, !PT ;  /* 0x0000040000087812 */ /* 0x042fe200078efcff */
[----:B------:R-:W-:Y:S01]  /*2930*/  STS [R71], R28 ;  /* 0x0000001c47007388 */ /* 0x000fe20000000800 */
[----:B------:R-:W-:Y:S01]  /*2940*/  BAR.SYNC.DEFER_BLOCKING 0x0 ;  /* 0x0000000000007b1d */ /* 0x000fe20000010000 */
[----:B------:R-:W-:Y:S01]  /*2950*/  ISETP.GE.U32.AND.EX P1, PT, RZ, UR5, PT, P1 ;  /* 0x00000005ff007c0c */ /* 0x000fe2000bf26110 */
[----:B--2---:R-:W-:Y:S01]  /*2960*/  VIADD R10, R0, 0x500 ;  /* 0x00000500000a7836 */ /* 0x004fe20000000000 */
[----:B------:R-:W-:Y:S01]  /*2970*/  ISETP.GE.U32.AND P6, PT, R8, UR4, PT ;  /* 0x0000000408007c0c */ /* 0x000fe2000bfc6070 */
[C---:B------:R-:W-:Y:S01]  /*2980*/  VIADD R4, R0.reuse, 0x600 ;  /* 0x0000060000047836 */ /* 0x040fe20000000000 */
[----:B------:R-:W-:Y:S01]  /*2990*/  ISETP.GE.U32.AND.EX P4, PT, RZ, UR5, PT, P4 ;  /* 0x00000005ff007c0c */ /* 0x000fe2000bf86140 */
[----:B------:R-:W-:Y:S01]  /*29a0*/  VIADD R6, R0, 0x700 ;  /* 0x0000070000067836 */ /* 0x000fe20000000000 */
[----:B------:R-:W-:-:S02]  /*29b0*/  ISETP.GE.U32.AND P0, PT, R10, UR4, PT ;  /* 0x000000040a007c0c */ /* 0x000fc4000bf06070 */
[----:B------:R-:W-:Y:S02]  /*29c0*/  ISETP.GE.U32.AND.EX P6, PT, RZ, UR5, PT, P6 ;  /* 0x00000005ff007c0c */ /* 0x000fe4000bfc6160 */
[----:B------:R-:W-:Y:S02]  /*29d0*/  ISETP.GE.U32.AND.EX P0, PT, RZ, UR5, PT, P0 ;  /* 0x00000005ff007c0c */ /* 0x000fe4000bf06100 */
[----:B------:R-:W-:Y:S02]  /*29e0*/  ISETP.GE.U32.AND P5, PT, R4, UR4, PT ;  /* 0x0000000404007c0c */ /* 0x000fe4000bfa6070 */
[----:B------:R-:W-:Y:S02]  /*29f0*/  LOP3.LUT R4, R0, 0x800, RZ, 0xfc, !PT ;  /* 0x0000080000047812 */ /* 0x000fe400078efcff */
[----:B------:R-:W-:Y:S01]  /*2a00*/  ISETP.GE.U32.AND P2, PT, R6, UR4, PT ;  /* 0x0000000406007c0c */ /* 0x000fe2000bf46070 */
[----:B------:R-:W-:Y:S01]  /*2a10*/  VIADD R6, R0, 0x900 ;  /* 0x0000090000067836 */ /* 0x000fe20000000000 */
[----:B------:R-:W-:-:S02]  /*2a20*/  ISETP.GE.U32.AND.EX P5, PT, RZ, UR5, PT, P5 ;  /* 0x00000005ff007c0c */ /* 0x000fc4000bfa6150 */
[----:B------:R-:W-:Y:S01]  /*2a30*/  ISETP.GE.U32.AND.EX P2, PT, RZ, UR5, PT, P2 ;  /* 0x00000005ff007c0c */ /* 0x000fe2000bf46120 */
[----:B------:R-:W0:Y:S04]  /*2a40*/  LDS R5, [R35+0x400] ;  /* 0x0004000023057984 */ /* 0x000e280000000800 */
[----:B------:R-:W1:Y:S04]  /*2a50*/  LDS R9, [R35+0xc00] ;  /* 0x000c000023097984 */ /* 0x000e680000000800 */
        /* <DEDUP_REMOVED lines=8> */
[----:B0-----:R-:W-:Y:S01]  /*2ae0*/  @!P3 STG.E desc[UR10][R2.64+0x400], R5 ;  /* 0x000400050200b986 */ /* 0x001fe2000c10190a */
[----:B------:R-:W-:Y:S01]  /*2af0*/  ISETP.GE.U32.AND P3, PT, R4, UR4, PT ;  /* 0x0000000404007c0c */ /* 0x000fe2000bf66070 */
[----:B------:R-:W-:-:S02]  /*2b00*/  VIADD R4, R0, 0xa00 ;  /* 0x00000a0000047836 */ /* 0x000fc40000000000 */
[----:B------:R-:W0:Y:S01]  /*2b10*/  LDS R25, [R35+0x2c00] ;  /* 0x002c000023197984 */ /* 0x000e220000000800 */
[----:B------:R-:W-:-:S03]  /*2b20*/  ISETP.GE.U32.AND.EX P3, PT, RZ, UR5, PT, P3 ;  /* 0x00000005ff007c0c */ /* 0x000fc6000bf66130 */
[----:B-1----:R-:W-:Y:S01]  /*2b30*/  @!P1 STG.E desc[UR10][R2.64+0xc00], R9 ;  /* 0x000c000902009986 */ /* 0x002fe2000c10190a */
[----:B------:R-:W-:-:S03]  /*2b40*/  ISETP.GE.U32.AND P1, PT, R0, UR4, PT ;  /* 0x0000000400007c0c */ /* 0x000fc6000bf26070 */
[----:B------:R-:W1:Y:S04]  /*2b50*/  LDS R5, [R35+0x3000] ;  /* 0x0030000023057984 */ /* 0x000e680000000800 */
[----:B--2---:R-:W-:Y:S01]  /*2b60*/  @!P0 STG.E desc[UR10][R2.64+0x1400], R13 ;  /* 0x0014000d02008986 */ /* 0x004fe2000c10190a */
[----:B------:R-:W-:-:S03]  /*2b70*/  ISETP.GE.U32.AND.EX P0, PT, RZ, UR5, PT, P1 ;  /* 0x00000005ff007c0c */ /* 0x000fc6000bf06110 */
[----:B---3--:R-:W-:Y:S01]  /*2b80*/  @!P6 STG.E desc[UR10][R2.64+0x1000], R11 ;  /* 0x0010000b0200e986 */ /* 0x008fe2000c10190a */
[----:B------:R-:W-:Y:S01]  /*2b90*/  ISETP.GE.U32.AND P6, PT, R4, UR4, PT ;  /* 0x0000000404007c0c */ /* 0x000fe2000bfc6070 */
[----:B------:R-:W-:Y:S02]  /*2ba0*/  VIADD R4, R0, 0xb00 ;  /* 0x00000b0000047836 */ /* 0x000fe40000000000 */
[----:B----4-:R-:W-:Y:S01]  /*2bb0*/  @!P4 STG.E desc[UR10][R2.64+0x800], R7 ;  /* 0x000800070200c986 */ /* 0x010fe2000c10190a */
[----:B------:R-:W-:Y:S01]  /*2bc0*/  ISETP.GE.U32.AND P4, PT, R6, UR4, PT ;  /* 0x0000000406007c0c */ /* 0x000fe2000bf86070 */
[----:B------:R-:W-:Y:S01]  /*2bd0*/  VIADD R6, R0, 0xe00 ;  /* 0x00000e0000067836 */ /* 0x000fe20000000000 */
[----:B------:R-:W-:Y:S01]  /*2be0*/  ISETP.GE.U32.AND P1, PT, R4, UR4, PT ;  /* 0x0000000404007c0c */ /* 0x000fe2000bf26070 */
[----:B------:R-:W2:Y:S01]  /*2bf0*/  LDS R7, [R35+0x3400] ;  /* 0x0034000023077984 */ /* 0x000ea20000000800 */
[----:B------:R-:W-:Y:S02]  /*2c00*/  LOP3.LUT R4, R0, 0xc00, RZ, 0xfc, !PT ;  /* 0x00000c0000047812 */ /* 0x000fe400078efcff */
[----:B------:R-:W-:Y:S01]  /*2c10*/  ISETP.GE.U32.AND.EX P4, PT, RZ, UR5, PT, P4 ;  /* 0x00000005ff007c0c */ /* 0x000fe2000bf86140 */
[----:B------:R-:W3:Y:S01]  /*2c20*/  LDS R9, [R35+0x3800] ;  /* 0x0038000023097984 */ /* 0x000ee20000000800 */
[----:B------:R-:W-:-:S03]  /*2c30*/  ISETP.GE.U32.AND.EX P6, PT, RZ, UR5, PT, P6 ;  /* 0x00000005ff007c0c */ /* 0x000fc6000bfc6160 */
[----:B------:R-:W-:Y:S04]  /*2c40*/  LDS R11, [R35+0x3c00] ;  /* 0x003c0000230b7984 */ /* 0x000fe80000000800 */
[----:B------:R-:W-:Y:S04]  /*2c50*/  LDS R13, [R35+0x4000] ;  /* 0x00400000230d7984 */ /* 0x000fe80000000800 */
[----:B------:R-:W-:Y:S04]  /*2c60*/  LDS R27, [R35+0x4400] ;  /* 0x00440000231b7984 */ /* 0x000fe80000000800 */
[----:B------:R-:W4:Y:S04]  /*2c70*/  @!P0 LDS R29, [R35] ;  /* 0x00000000231d8984 */ /* 0x000f280000000800 */
[----:B-----5:R0:W-:Y:S01]  /*2c80*/  @!P5 STG.E desc[UR10][R2.64+0x1800], R15 ;  /* 0x0018000f0200d986 */ /* 0x0201e2000c10190a */
[----:B------:R-:W-:Y:S01]  /*2c90*/  ISETP.GE.U32.AND P5, PT, R4, UR4, PT ;  /* 0x0000000404007c0c */ /* 0x000fe2000bfa6070 */
[----:B------:R-:W-:-:S02]  /*2ca0*/  VIADD R4, R0, 0xd00 ;  /* 0x00000d0000047836 */ /* 0x000fc40000000000 */
[----:B------:R0:W-:Y:S01]  /*2cb0*/  @!P2 STG.E desc[UR10][R2.64+0x1c00], R17 ;  /* 0x001c00110200a986 */ /* 0x0001e2000c10190a */
[----:B------:R-:W-:Y:S02]  /*2cc0*/  ISETP.GE.U32.AND.EX P2, PT, RZ, UR5, PT, P1 ;  /* 0x00000005ff007c0c */ /* 0x000fe4000bf46110 */
[----:B------:R-:W-:Y:S01]  /*2cd0*/  ISETP.GE.U32.AND.EX P5, PT, RZ, UR5, PT, P5 ;  /* 0x00000005ff007c0c */ /* 0x000fe2000bfa6150 */
[----:B------:R0:W-:Y:S01]  /*2ce0*/  @!P3 STG.E desc[UR10][R2.64+0x2000], R19 ;  /* 0x002000130200b986 */ /* 0x0001e2000c10190a */
[----:B------:R-:W-:Y:S01]  /*2cf0*/  ISETP.GE.U32.AND P1, PT, R4, UR4, PT ;  /* 0x0000000404007c0c */ /* 0x000fe2000bf26070 */
[----:B------:R-:W-:Y:S01]  /*2d00*/  VIADD R4, R0, 0xf00 ;  /* 0x00000f0000047836 */ /* 0x000fe20000000000 */
[----:B------:R-:W-:Y:S01]  /*2d10*/  ISETP.GE.U32.AND P3, PT, R6, UR4, PT ;  /* 0x0000000406007c0c */ /* 0x000fe2000bf66070 */
[----:B------:R1:W-:Y:S01]  /*2d20*/  @!P4 STG.E desc[UR10][R2.64+0x2400], R21 ;  /* 0x002400150200c986 */ /* 0x0003e2000c10190a */
[----:B------:R-:W-:Y:S01]  /*2d30*/  VIADD R6, R0, 0x1100 ;  /* 0x0000110000067836 */ /* 0x000fe20000000000 */
[----:B------:R-:W-:-:S02]  /*2d40*/  ISETP.GE.U32.AND.EX P1, PT, RZ, UR5, PT, P1 ;  /* 0x00000005ff007c0c */ /* 0x000fc4000bf26110 */
[----:B------:R-:W-:Y:S01]  /*2d50*/  ISETP.GE.U32.AND P4, PT, R4, UR4, PT ;  /* 0x0000000404007c0c */ /* 0x000fe2000bf86070 */
[----:B------:R2:W-:Y:S01]  /*2d60*/  @!P6 STG.E desc[UR10][R2.64+0x2800], R23 ;  /* 0x002800170200e986 */ /* 0x0005e2000c10190a */
[C---:B------:R-:W-:Y:S01]  /*2d70*/  LOP3.LUT R4, R0.reuse, 0x1000, RZ, 0xfc, !PT ;  /* 0x0000100000047812 */ /* 0x040fe200078efcff */
[----:B------:R-:W-:Y:S01]  /*2d80*/  VIADD R0, R0, 0x1200 ;  /* 0x0000120000007836 */ /* 0x000fe20000000000 */
[----:B------:R-:W-:Y:S01]  /*2d90*/  ISETP.GE.U32.AND.EX P3, PT, RZ, UR5, PT, P3 ;  /* 0x00000005ff007c0c */ /* 0x000fe2000bf66130 */
[----:B0-----:R0:W-:Y:S01]  /*2da0*/  @!P2 STG.E desc[UR10][R2.64+0x2c00], R25 ;  /* 0x002c00190200a986 */ /* 0x0011e2000c10190a */
[----:B------:R-:W-:Y:S02]  /*2db0*/  ISETP.GE.U32.AND P6, PT, R4, UR4, PT ;  /* 0x0000000404007c0c */ /* 0x000fe4000bfc6070 */
[----:B------:R-:W-:Y:S01]  /*2dc0*/  ISETP.GE.U32.AND P2, PT, R6, UR4, PT ;  /* 0x0000000406007c0c */ /* 0x000fe2000bf46070 */
[----:B-1----:R0:W-:Y:S01]  /*2dd0*/  @!P5 STG.E desc[UR10][R2.64+0x3000], R5 ;  /* 0x003000050200d986 */ /* 0x0021e2000c10190a */
[----:B------:R-:W-:-:S02]  /*2de0*/  ISETP.GE.U32.AND P5, PT, R0, UR4, PT ;  /* 0x0000000400007c0c */ /* 0x000fc4000bfa6070 */
[----:B------:R-:W-:Y:S01]  /*2df0*/  ISETP.GE.U32.AND.EX P4, PT, RZ, UR5, PT, P4 ;  /* 0x00000005ff007c0c */ /* 0x000fe2000bf86140 */
[----:B--2---:R0:W-:Y:S01]  /*2e00*/  @!P1 STG.E desc[UR10][R2.64+0x3400], R7 ;  /* 0x0034000702009986 */ /* 0x0041e2000c10190a */
[----:B------:R-:W-:Y:S02]  /*2e10*/  ISETP.GE.U32.AND.EX P6, PT, RZ, UR5, PT, P6 ;  /* 0x00000005ff007c0c */ /* 0x000fe4000bfc6160 */
[----:B------:R-:W-:Y:S01]  /*2e20*/  ISETP.GE.U32.AND.EX P2, PT, RZ, UR5, PT, P2 ;  /* 0x00000005ff007c0c */ /* 0x000fe2000bf46120 */
[----:B---3--:R0:W-:Y:S01]  /*2e30*/  @!P3 STG.E desc[UR10][R2.64+0x3800], R9 ;  /* 0x003800090200b986 */ /* 0x0081e2000c10190a */
[----:B------:R-:W-:-:S03]  /*2e40*/  ISETP.GE.U32.AND.EX P5, PT, RZ, UR5, PT, P5 ;  /* 0x00000005ff007c0c */ /* 0x000fc6000bfa6150 */
[----:B----4-:R0:W-:Y:S04]  /*2e50*/  @!P0 STG.E desc[UR10][R2.64], R29 ;  /* 0x0000001d02008986 */ /* 0x0101e8000c10190a */
[----:B------:R0:W-:Y:S04]  /*2e60*/  @!P4 STG.E desc[UR10][R2.64+0x3c00], R11 ;  /* 0x003c000b0200c986 */ /* 0x0001e8000c10190a */
[----:B------:R0:W-:Y:S04]  /*2e70*/  @!P6 STG.E desc[UR10][R2.64+0x4000], R13 ;  /* 0x0040000d0200e986 */ /* 0x0001e8000c10190a */
[----:B------:R0:W-:Y:S01]  /*2e80*/  @!P2 STG.E desc[UR10][R2.64+0x4400], R27 ;  /* 0x0044001b0200a986 */ /* 0x0001e2000c10190a */
[----:B------:R-:W-:Y:S05]  /*2e90*/  @P5 EXIT ;  /* 0x000000000000594d */ /* 0x000fea0003800000 */
[----:B------:R-:W1:Y:S04]  /*2ea0*/  LDS R35, [R35+0x4800] ;  /* 0x0048000023237984 */ /* 0x000e680000000800 */
[----:B-1----:R-:W-:Y:S01]  /*2eb0*/  STG.E desc[UR10][R2.64+0x4800], R35 ;  /* 0x0048002302007986 */ /* 0x002fe2000c10190a */
[----:B------:R-:W-:Y:S05]  /*2ec0*/  EXIT ;  /* 0x000000000000794d */ /* 0x000fea0003800000 */
.L_x_623:
        /* <DEDUP_REMOVED lines=11> */
.L_x_644:


//--------------------- .text._ZN3cub18CUB_300001_SM_10006detail11EmptyKernelIvEEvv --------------------------
	.section	.text._ZN3cub18CUB_300001_SM_10006detail11EmptyKernelIvEEvv,"ax",@progbits
	.align	128
        .global         _ZN3cub18CUB_300001_SM_10006detail11EmptyKernelIvEEvv
        .type           _ZN3cub18CUB_300001_SM_10006detail11EmptyKernelIvEEvv,@function
        .size           _ZN3cub18CUB_300001_SM_10006detail11EmptyKernelIvEEvv,(.L_x_645 - _ZN3cub18CUB_300001_SM_10006detail11EmptyKernelIvEEvv)
        .other          _ZN3cub18CUB_300001_SM_10006detail11EmptyKernelIvEEvv,@"STO_CUDA_ENTRY STV_DEFAULT"
_ZN3cub18CUB_300001_SM_10006detail11EmptyKernelIvEEvv:
.text._ZN3cub18CUB_300001_SM_10006detail11EmptyKernelIvEEvv:
[----:B------:R-:W-:Y:S01]  /*0000*/  LDC R1, c[0x0][0x37c] ;  /* 0x0000df00ff017b82 */ /* 0x000fe20000000800 */
[----:B------:R-:W-:Y:S05]  /*0010*/  EXIT ;  /* 0x000000000000794d */ /* 0x000fea0003800000 */
.L_x_624:
        /* <DEDUP_REMOVED lines=14> */
.L_x_645:


//--------------------- .text._Z18blocksHistoAndScanPjS_iS_ijj --------------------------
	.section	.text._Z18blocksHistoAndScanPjS_iS_ijj,"ax",@progbits
	.align	128
        .global         _Z18blocksHistoAndScanPjS_iS_ijj
        .type           _Z18blocksHistoAndScanPjS_iS_ijj,@function
        .size           _Z18blocksHistoAndScanPjS_iS_ijj,(.L_x_646 - _Z18blocksHistoAndScanPjS_iS_ijj)
        .other          _Z18blocksHistoAndScanPjS_iS_ijj,@"STO_CUDA_ENTRY STV_DEFAULT"
_Z18blocksHistoAndScanPjS_iS_ijj:
.text._Z18blocksHistoAndScanPjS_iS_ijj:
[----:B------:R-:W-:Y:S01]  /*0000*/  LDC R1, c[0x0][0x37c] ;  /* 0x0000df00ff017b82 */ /* 0x000fe20000000800 */
[----:B------:R-:W0:Y:S07]  /*0010*/  S2R R7, SR_TID.X ;  /* 0x0000000000077919 */ /* 0x000e2e0000002100 */
[----:B------:R-:W0:Y:S01]  /*0020*/  LDC R0, c[0x0][0x390] ;  /* 0x0000e400ff007b82 */ /* 0x000e220000000800 */
[----:B------:R-:W-:Y:S01]  /*0030*/  BSSY.RECONVERGENT B0, `(.L_x_625) ;  /* 0x000000e000007945 */ /* 0x000fe20003800200 */
[----:B0-----:R-:W-:-:S13]  /*0040*/  ISETP.GE.AND P0, PT, R7, R0, PT ;  /* 0x000000000700720c */ /* 0x001fda0003f06270 */
[----:B------:R-:W-:Y:S05]  /*0050*/  @P0 BRA `(.L_x_626) ;  /* 0x00000000002c0947 */ /* 0x000fea0003800000 */
[----:B------:R-:W0:Y:S01]  /*0060*/  S2R R5, SR_CgaCtaId ;  /* 0x0000000000057919 */ /* 0x000e220000008800 */
[----:B------:R-:W1:Y:S01]  /*0070*/  LDC R6, c[0x0][0x360] ;  /* 0x0000d800ff067b82 */ /* 0x000e620000000800 */
[----:B------:R-:W-:Y:S01]  /*0080*/  MOV R2, 0x400 ;  /* 0x0000040000027802 */ /* 0x000fe20000000f00 */
[----:B------:R-:W-:-:S03]  /*0090*/  IMAD.MOV.U32 R3, RZ, RZ, R7 ;  /* 0x000000ffff037224 */ /* 0x000fc600078e0007 */
[----:B0-----:R-:W-:Y:S01]  /*00a0*/  LEA R2, R5, R2, 0x18 ;  /* 0x0000000205027211 */ /* 0x001fe200078ec0ff */
[----:B------:R-:W-:-:S07]  /*00b0*/  IMAD.MOV.U32 R5, RZ, RZ, 0x1 ;  /* 0x00000001ff057424 */ /* 0x000fce00078e00ff */
.L_x_627:
[----:B------:R-:W-:Y:S01]  /*00c0*/  LEA R4, R3, R2, 0x2 ;  /* 0x0000000203047211 */ /* 0x000fe200078e10ff */
[----:B-1----:R-:W-:-:S04]  /*00d0*/  IMAD.IADD R3, R6, 0x1, R3 ;  /* 0x0000000106037824 */ /* 0x002fc800078e0203 */
[----:B------:R0:W-:Y:S01]  /*00e0*/  STS [R4], R5 ;  /* 0x0000000504007388 */ /* 0x0001e20000000800 */
[----:B------:R-:W-:-:S13]  /*00f0*/  ISETP.GE.AND P0, PT, R3, R0, PT ;  /* 0x000000000300720c */ /* 0x000fda0003f06270 */
[----:B0-----:R-:W-:Y:S05]  /*0100*/  @!P0 BRA `(.L_x_627) ;  /* 0xfffffffc00ec8947 */ /* 0x001fea000383ffff */
.L_x_626:
[----:B------:R-:W-:Y:S05]  /*0110*/  BSYNC.RECONVERGENT B0 ;  /* 0x0000000000007941 */ /* 0x000fea0003800200 */
.L_x_625:
[----:B------:R-:W-:Y:S01]  /*0120*/  BAR.SYNC.DEFER_BLOCKING 0x0 ;  /* 0x0000000000007b1d */ /* 0x000fe20000010000 */
[----:B------:R-:W-:-:S04]  /*0130*/  ISETP.GE.AND P0, PT, R0, 0x1, PT ;  /* 0x000000010000780c */ /* 0x000fc80003f06270 */
[----:B------:R-:W-:Y:S01]  /*0140*/  ISETP.NE.OR P0, PT, R7, RZ, !P0 ;  /* 0x000000ff0700720c */ /* 0x000fe20004705670 */
[----:B------:R-:W-:-:S12]  /*0150*/  BSSY.RECONVERGENT B0, `(.L_x_628) ;  /* 0x0000064000007945 */ /* 0x000fd80003800200 */
[----:B------:R-:W-:Y:S05]  /*0160*/  @P0 BRA `(.L_x_629) ;  /* 0x0000000400880947 */ /* 0x000fea0003800000 */
[----:B------:R-:W0:Y:S01]  /*0170*/  S2R R23, SR_CTAID.X ;  /* 0x0000000000177919 */ /* 0x000e220000002500 */
[C---:B------:R-:W-:Y:S01]  /*0180*/  ISETP.GE.U32.AND P1, PT, R0.reuse, 0x8, PT ;  /* 0x000000080000780c */ /* 0x040fe20003f26070 */
[----:B------:R-:W1:Y:S01]  /*0190*/  LDCU.64 UR6, c[0x0][0x358] ;  /* 0x00006b00ff0677ac */ /* 0x000e620008000a00 */
[----:B------:R-:W-:Y:S01]  /*01a0*/  LOP3.LUT R26, R0, 0x7, RZ, 0xc0, !PT ;  /* 0x00000007001a7812 */ /* 0x000fe200078ec0ff */
[----:B------:R-:W-:-:S03]  /*01b0*/  IMAD.MOV.U32 R22, RZ, RZ, RZ ;  /* 0x000000ffff167224 */ /* 0x000fc600078e00ff */
[----:B------:R-:W-:-:S07]  /*01c0*/  ISETP.NE.AND P0, PT, R26, RZ, PT ;  /* 0x000000ff1a00720c */ /* 0x000fce0003f05270 */
[----:B------:R-:W-:Y:S06]  /*01d0*/  @!P1 BRA `(.L_x_630) ;  /* 0x0000000000989947 */ /* 0x000fec0003800000 */
[----:B------:R-:W2:Y:S01]  /*01e0*/  S2UR UR5, SR_CgaCtaId ;  /* 0x00000000000579c3 */ /* 0x000ea20000008800 */
[----:B------:R-:W-:Y:S01]  /*01f0*/  LOP3.LUT R22, R0, 0x7ffffff8, RZ, 0xc0, !PT ;  /* 0x7ffffff800167812 */ /* 0x000fe200078ec0ff */
[----:B------:R-:W-:Y:S01]  /*0200*/  UMOV UR4, 0x400 ;  /* 0x0000040000047882 */ /* 0x000fe20000000000 */
[----:B0-----:R-:W-:Y:S02]  /*0210*/  IMAD R25, R23, R0, 0x3 ;  /* 0x0000000317197424 */ /* 0x001fe400078e0200 */
[----:B------:R-:W-:-:S03]  /*0220*/  IADD3 R24, PT, PT, -R22, RZ, RZ ;  /* 0x000000ff16187210 */ /* 0x000fc60007ffe1ff */
[----:B------:R-:W0:Y:S01]  /*0230*/  LDC.64 R2, c[0x0][0x380] ;  /* 0x0000e000ff027b82 */ /* 0x000e220000000a00 */
[----:B--2---:R-:W-:-:S04]  /*0240*/  ULEA UR4, UR5, UR4, 0x18 ;  /* 0x0000000405047291 */ /* 0x004fc8000f8ec0ff */
[----:B------:R-:W-:-:S12]  /*0250*/  UIADD3 UR4, UPT, UPT, UR4, 0x10, URZ ;  /* 0x0000001004047890 */ /* 0x000fd8000fffe0ff */
.L_x_631:
[----:B---3--:R-:W1:Y:S01]  /*0260*/  LDS.128 R8, [UR4+-0x10] ;  /* 0xfffff004ff087984 */ /* 0x008e620008000c00 */
[C---:B------:R-:W-:Y:S01]  /*0270*/  VIADD R21, R25.reuse, 0xfffffffd ;  /* 0xfffffffd19157836 */ /* 0x040fe20000000000 */
[C---:B------:R-:W-:Y:S01]  /*0280*/  IADD3 R29, PT, PT, R25.reuse, -0x2, RZ ;  /* 0xfffffffe191d7810 */ /* 0x040fe20007ffe0ff */
[----:B------:R-:W-:Y:S01]  /*0290*/  VIADD R13, R25, 0xffffffff ;  /* 0xffffffff190d7836 */ /* 0x000fe20000000000 */
[----:B------:R-:W2:Y:S01]  /*02a0*/  LDS.128 R4, [UR4] ;  /* 0x00000004ff047984 */ /* 0x000ea20008000c00 */
[--C-:B0-----:R-:W-:Y:S01]  /*02b0*/  IMAD.WIDE.U32 R20, R21, 0x4, R2.reuse ;  /* 0x0000000415147825 */ /* 0x101fe200078e0002 */
[----:B------:R-:W-:Y:S01]  /*02c0*/  IADD3 R24, PT, PT, R24, 0x8, RZ ;  /* 0x0000000818187810 */ /* 0x000fe20007ffe0ff */
[----:B------:R-:W-:Y:S01]  /*02d0*/  UIADD3 UR4, UPT, UPT, UR4, 0x20, URZ ;  /* 0x0000002004047890 */ /* 0x000fe2000fffe0ff */
[----:B------:R-:W-:Y:S01]  /*02e0*/  IADD3 R15, PT, PT, R25, 0x1, RZ ;  /* 0x00000001190f7810 */ /* 0x000fe20007ffe0ff */
[----:B------:R-:W-:Y:S01]  /*02f0*/  IMAD.WIDE.U32 R28, R29, 0x4, R2 ;  /* 0x000000041d1c7825 */ /* 0x000fe200078e0002 */
[----:B------:R-:W-:-:S02]  /*0300*/  ISETP.NE.AND P1, PT, R24, RZ, PT ;  /* 0x000000ff1800720c */ /* 0x000fc40003f25270 */
[----:B------:R-:W-:Y:S01]  /*0310*/  IADD3 R19, PT, PT, R25, 0x3, RZ ;  /* 0x0000000319137810 */ /* 0x000fe20007ffe0ff */
[----:B------:R-:W-:-:S04]  /*0320*/  IMAD.WIDE.U32 R12, R13, 0x4, R2 ;  /* 0x000000040d0c7825 */ /* 0x000fc800078e0002 */
[C---:B------:R-:W-:Y:S02]  /*0330*/  VIADD R17, R25.reuse, 0x2 ;  /* 0x0000000219117836 */ /* 0x040fe40000000000 */
[----:B------:R-:W-:Y:S02]  /*0340*/  VIADD R27, R25, 0x4 ;  /* 0x00000004191b7836 */ /* 0x000fe40000000000 */
[----:B------:R-:W-:-:S04]  /*0350*/  IMAD.WIDE.U32 R14, R15, 0x4, R2 ;  /* 0x000000040f0e7825 */ /* 0x000fc800078e0002 */
[----:B------:R-:W-:-:S04]  /*0360*/  IMAD.WIDE.U32 R16, R17, 0x4, R2 ;  /* 0x0000000411107825 */ /* 0x000fc800078e0002 */
[--C-:B------:R-:W-:Y:S01]  /*0370*/  IMAD.WIDE.U32 R18, R19, 0x4, R2.reuse ;  /* 0x0000000413127825 */ /* 0x100fe200078e0002 */
[----:B-1----:R0:W-:Y:S04]  /*0380*/  STG.E desc[UR6][R20.64], R8 ;  /* 0x0000000814007986 */ /* 0x0021e8000c101906 */
[----:B------:R-:W-:Y:S04]  /*0390*/  STG.E desc[UR6][R28.64], R9 ;  /* 0x000000091c007986 */ /* 0x000fe8000c101906 */
[----:B------:R1:W-:Y:S01]  /*03a0*/  STG.E desc[UR6][R12.64], R10 ;  /* 0x0000000a0c007986 */ /* 0x0003e2000c101906 */
[----:B0-----:R-:W-:-:S04]  /*03b0*/  IMAD.WIDE.U32 R20, R27, 0x4, R2 ;  /* 0x000000041b147825 */ /* 0x001fc800078e0002 */
[----:B-1----:R-:W-:-:S04]  /*03c0*/  IMAD.WIDE.U32 R12, R25, 0x4, R2 ;  /* 0x00000004190c7825 */ /* 0x002fc800078e0002 */
[----:B------:R-:W-:Y:S01]  /*03d0*/  VIADD R25, R25, 0x8 ;  /* 0x0000000819197836 */ /* 0x000fe20000000000 */
[----:B------:R3:W-:Y:S04]  /*03e0*/  STG.E desc[UR6][R12.64], R11 ;  /* 0x0000000b0c007986 */ /* 0x0007e8000c101906 */
[----:B--2---:R3:W-:Y:S04]  /*03f0*/  STG.E desc[UR6][R14.64], R4 ;  /* 0x000000040e007986 */ /* 0x0047e8000c101906 */
[----:B------:R3:W-:Y:S04]  /*0400*/  STG.E desc[UR6][R16.64], R5 ;  /* 0x0000000510007986 */ /* 0x0007e8000c101906 */
[----:B------:R3:W-:Y:S04]  /*0410*/  STG.E desc[UR6][R18.64], R6 ;  /* 0x0000000612007986 */ /* 0x0007e8000c101906 */
[----:B------:R3:W-:Y:S01]  /*0420*/  STG.E desc[UR6][R20.64], R7 ;  /* 0x0000000714007986 */ /* 0x0007e2000c101906 */
[----:B------:R-:W-:Y:S05]  /*0430*/  @P1 BRA `(.L_x_631) ;  /* 0xfffffffc00881947 */ /* 0x000fea000383ffff */
.L_x_630:
[----:B------:R-:W-:Y:S05]  /*0440*/  @!P0 BRA `(.L_x_629) ;  /* 0x0000000000d08947 */ /* 0x000fea0003800000 */
[----:B------:R-:W-:Y:S02]  /*0450*/  ISETP.GE.U32.AND P0, PT, R26, 0x4, PT ;  /* 0x000000041a00780c */ /* 0x000fe40003f06070 */
[----:B---3--:R-:W-:-:S04]  /*0460*/  LOP3.LUT R16, R0, 0x3, RZ, 0xc0, !PT ;  /* 0x0000000300107812 */ /* 0x008fc800078ec0ff */
[----:B------:R-:W-:-:S07]  /*0470*/  ISETP.NE.AND P1, PT, R16, RZ, PT ;  /* 0x000000ff1000720c */ /* 0x000fce0003f25270 */
[----:B------:R-:W-:Y:S06]  /*0480*/  @!P0 BRA `(.L_x_632) ;  /* 0x0000000000508947 */ /* 0x000fec0003800000 */
[----:B------:R-:W2:Y:S01]  /*0490*/  S2R R3, SR_CgaCtaId ;  /* 0x0000000000037919 */ /* 0x000ea20000008800 */
[----:B------:R-:W-:Y:S01]  /*04a0*/  MOV R2, 0x400 ;  /* 0x0000040000027802 */ /* 0x000fe20000000f00 */
[----:B------:R-:W3:Y:S01]  /*04b0*/  LDC.64 R12, c[0x0][0x380] ;  /* 0x0000e000ff0c7b82 */ /* 0x000ee20000000a00 */
[----:B0-----:R-:W-:-:S04]  /*04c0*/  IMAD R7, R23, R0, R22 ;  /* 0x0000000017077224 */ /* 0x001fc800078e0216 */
[C---:B------:R-:W-:Y:S01]  /*04d0*/  VIADD R9, R7.reuse, 0x1 ;  /* 0x0000000107097836 */ /* 0x040fe20000000000 */
[C---:B------:R-:W-:Y:S01]  /*04e0*/  IADD3 R11, PT, PT, R7.reuse, 0x2, RZ ;  /* 0x00000002070b7810 */ /* 0x040fe20007ffe0ff */
[C---:B------:R-:W-:Y:S02]  /*04f0*/  VIADD R15, R7.reuse, 0x3 ;  /* 0x00000003070f7836 */ /* 0x040fe40000000000 */
[----:B---3--:R-:W-:-:S04]  /*0500*/  IMAD.WIDE.U32 R6, R7, 0x4, R12 ;  /* 0x0000000407067825 */ /* 0x008fc800078e000c */
[----:B------:R-:W-:Y:S01]  /*0510*/  IMAD.WIDE.U32 R8, R9, 0x4, R12 ;  /* 0x0000000409087825 */ /* 0x000fe200078e000c */
[----:B--2---:R-:W-:-:S03]  /*0520*/  LEA R3, R3, R2, 0x18 ;  /* 0x0000000203037211 */ /* 0x004fc600078ec0ff */
[----:B------:R-:W-:Y:S01]  /*0530*/  IMAD.WIDE.U32 R10, R11, 0x4, R12 ;  /* 0x000000040b0a7825 */ /* 0x000fe200078e000c */
[----:B------:R-:W-:-:S03]  /*0540*/  LEA R14, R22, R3, 0x2 ;  /* 0x00000003160e7211 */ /* 0x000fc600078e10ff */
[----:B------:R-:W-:Y:S01]  /*0550*/  IMAD.WIDE.U32 R12, R15, 0x4, R12 ;  /* 0x000000040f0c7825 */ /* 0x000fe200078e000c */
[----:B------:R-:W-:Y:S01]  /*0560*/  IADD3 R22, PT, PT, R22, 0x4, RZ ;  /* 0x0000000416167810 */ /* 0x000fe20007ffe0ff */
[----:B------:R-:W1:Y:S04]  /*0570*/  LDS.64 R2, [R14] ;  /* 0x000000000e027984 */ /* 0x000e680000000a00 */
[----:B------:R-:W0:Y:S04]  /*0580*/  LDS.64 R4, [R14+0x8] ;  /* 0x000008000e047984 */ /* 0x000e280000000a00 */
[----:B-1----:R2:W-:Y:S04]  /*0590*/  STG.E desc[UR6][R6.64], R2 ;  /* 0x0000000206007986 */ /* 0x0025e8000c101906 */
[----:B------:R2:W-:Y:S04]  /*05a0*/  STG.E desc[UR6][R8.64], R3 ;  /* 0x0000000308007986 */ /* 0x0005e8000c101906 */
[----:B0-----:R2:W-:Y:S04]  /*05b0*/  STG.E desc[UR6][R10.64], R4 ;  /* 0x000000040a007986 */ /* 0x0015e8000c101906 */
[----:B------:R2:W-:Y:S02]  /*05c0*/  STG.E desc[UR6][R12.64], R5 ;  /* 0x000000050c007986 */ /* 0x0005e4000c101906 */
.L_x_632:
[----:B------:R-:W-:Y:S05]  /*05d0*/  @!P1 BRA `(.L_x_629) ;  /* 0x00000000006c9947 */ /* 0x000fea0003800000 */
[----:B------:R-:W-:Y:S02]  /*05e0*/  ISETP.NE.AND P0, PT, R16, 0x1, PT ;  /* 0x000000011000780c */ /* 0x000fe40003f05270 */
[----:B--2---:R-:W-:-:S04]  /*05f0*/  LOP3.LUT R2, R0, 0x1, RZ, 0xc0, !PT ;  /* 0x0000000100027812 */ /* 0x004fc800078ec0ff */
[----:B------:R-:W-:-:S07]  /*0600*/  ISETP.NE.U32.AND P1, PT, R2, 0x1, PT ;  /* 0x000000010200780c */ /* 0x000fce0003f25070 */
[----:B------:R-:W-:Y:S06]  /*0610*/  @!P0 BRA `(.L_x_633) ;  /* 0x0000000000348947 */ /* 0x000fec0003800000 */
[----:B------:R-:W2:Y:S01]  /*0620*/  S2R R3, SR_CgaCtaId ;  /* 0x0000000000037919 */ /* 0x000ea20000008800 */
[----:B------:R-:W-:Y:S01]  /*0630*/  MOV R2, 0x400 ;  /* 0x0000040000027802 */ /* 0x000fe20000000f00 */
[----:B0-----:R-:W-:-:S05]  /*0640*/  IMAD R5, R23, R0, R22 ;  /* 0x0000000017057224 */ /* 0x001fca00078e0216 */
[----:B------:R-:W-:Y:S02]  /*0650*/  IADD3 R9, PT, PT, R5, 0x1, RZ ;  /* 0x0000000105097810 */ /* 0x000fe40007ffe0ff */
[----:B--2---:R-:W-:-:S05]  /*0660*/  LEA R3, R3, R2, 0x18 ;  /* 0x0000000203037211 */ /* 0x004fca00078ec0ff */
[C---:B------:R-:W-:Y:S02]  /*0670*/  IMAD R6, R22.reuse, 0x4, R3 ;  /* 0x0000000416067824 */ /* 0x040fe400078e0203 */
[----:B------:R-:W0:Y:S01]  /*0680*/  LDC.64 R2, c[0x0][0x380] ;  /* 0x0000e000ff027b82 */ /* 0x000e220000000a00 */
[----:B------:R-:W-:-:S03]  /*0690*/  VIADD R22, R22, 0x2 ;  /* 0x0000000216167836 */ /* 0x000fc60000000000 */
[----:B------:R-:W1:Y:S01]  /*06a0*/  LDS.64 R6, [R6] ;  /* 0x0000000006067984 */ /* 0x000e620000000a00 */
[----:B0-----:R-:W-:-:S04]  /*06b0*/  IMAD.WIDE.U32 R4, R5, 0x4, R2 ;  /* 0x0000000405047825 */ /* 0x001fc800078e0002 */
[----:B------:R-:W-:Y:S01]  /*06c0*/  IMAD.WIDE.U32 R2, R9, 0x4, R2 ;  /* 0x0000000409027825 */ /* 0x000fe200078e0002 */
[----:B-1----:R2:W-:Y:S04]  /*06d0*/  STG.E desc[UR6][R4.64], R6 ;  /* 0x0000000604007986 */ /* 0x0025e8000c101906 */
[----:B------:R2:W-:Y:S02]  /*06e0*/  STG.E desc[UR6][R2.64], R7 ;  /* 0x0000000702007986 */ /* 0x0005e4000c101906 */
.L_x_633:
[----:B------:R-:W-:Y:S05]  /*06f0*/  @P1 BRA `(.L_x_629) ;  /* 0x0000000000241947 */ /* 0x000fea0003800000 */
[----:B--2---:R-:W2:Y:S01]  /*0700*/  S2R R3, SR_CgaCtaId ;  /* 0x0000000000037919 */ /* 0x004ea20000008800 */
[----:B------:R-:W-:Y:S01]  /*0710*/  MOV R2, 0x400 ;  /* 0x0000040000027802 */ /* 0x000fe20000000f00 */
[----:B0-----:R-:W-:-:S03]  /*0720*/  IMAD R23, R23, R0, R22 ;  /* 0x0000000017177224 */ /* 0x001fc600078e0216 */
[----:B--2---:R-:W-:-:S04]  /*0730*/  LEA R3, R3, R2, 0x18 ;  /* 0x0000000203037211 */ /* 0x004fc800078ec0ff */
[----:B------:R-:W-:Y:S02]  /*0740*/  LEA R4, R22, R3, 0x2 ;  /* 0x0000000316047211 */ /* 0x000fe400078e10ff */
[----:B------:R-:W0:Y:S03]  /*0750*/  LDC.64 R2, c[0x0][0x380] ;  /* 0x0000e000ff027b82 */ /* 0x000e260000000a00 */
[----:B------:R-:W1:Y:S01]  /*0760*/  LDS R5, [R4] ;  /* 0x0000000004057984 */ /* 0x000e620000000800 */
[----:B0-----:R-:W-:-:S05]  /*0770*/  IMAD.WIDE.U32 R2, R23, 0x4, R2 ;  /* 0x0000000417027825 */ /* 0x001fca00078e0002 */
[----:B-1----:R4:W-:Y:S02]  /*0780*/  STG.E desc[UR6][R2.64], R5 ;  /* 0x0000000502007986 */ /* 0x0029e4000c101906 */
.L_x_629:
[----:B-1----:R-:W-:Y:S05]  /*0790*/  BSYNC.RECONVERGENT B0 ;  /* 0x0000000000007941 */ /* 0x002fea0003800200 */
.L_x_628:
[----:B------:R-:W-:Y:S06]  /*07a0*/  BAR.SYNC.DEFER_BLOCKING 0x0 ;  /* 0x0000000000007b1d */ /* 0x000fec0000010000 */
[----:B------:R-:W-:Y:S05]  /*07b0*/  EXIT ;  /* 0x000000000000794d */ /* 0x000fea0003800000 */
.L_x_634:
        /* <DEDUP_REMOVED lines=12> */
.L_x_646:


//--------------------- .nv.shared._ZN3cub18CUB_300001_SM_10006detail6reduce28DeviceReduceSingleTileKernelINS2_10policy_hubIN4cuda3std3__45tupleIJblEEEyN6thrust24THRUST_300001_SM_1000_NS8cuda_cub9__find_if7functorIS9_EEE10Policy1000EPS9_SI_iSF_S9_S9_NS7_10__identityEEEvT0_T1_T2_T3_T4_T6_ --------------------------
	.section	.nv.shared._ZN3cub18CUB_300001_SM_10006detail6reduce28DeviceReduceSingleTileKernelINS2_10policy_hubIN4cuda3std3__45tupleIJblEEEyN6thrust24THRUST_300001_SM_1000_NS8cuda_cub9__find_if7functorIS9_EEE10Policy1000EPS9_SI_iSF_S9_S9_NS7_10__identityEEEvT0_T1_T2_T3_T4_T6_,"aw",@nobits
	.sectionflags	@""
	.align	16
.nv.shared._ZN3cub18CUB_300001_SM_10006detail6reduce28DeviceReduceSingleTileKernelINS2_10policy_hubIN4cuda3std3__45tupleIJblEEEyN6thrust24THRUST_300001_SM_1000_NS8cuda_cub9__find_if7functorIS9_EEE10Policy1000EPS9_SI_iSF_S9_S9_NS7_10__identityEEEvT0_T1_T2_T3_T4_T6_:
	.zero		1184


//--------------------- .nv.shared.reserved.0     --------------------------
	.section	.nv.shared.reserved.0,"aw",@nobits
	.weak		__nv_reservedSMEM_offset_0_alias
	.size		__nv_reservedSMEM_offset_0_alias, 0, 64
	.other		__nv_reservedSMEM_offset_0_alias,@"STO_CUDA_RESERVED_SHARED STV_DEFAULT"
__nv_reservedSMEM_offset_0_alias:
	.zero		0
	.zero		64


//--------------------- .nv.global                --------------------------
	.section	.nv.global,"aw",@nobits
.nv.global:
	.type		_ZN34_INTERNAL_d746ba2a_4_k_cu_1d231e536thrust24THRUST_300001_SM_1000_NS12placeholders2_8E,@object
	.size		_ZN34_INTERNAL_d746ba2a_4_k_cu_1d231e536thrust24THRUST_300001_SM_1000_NS12placeholders2_8E,(_ZN34_INTERNAL_d746ba2a_4_k_cu_1d231e534cuda3std3__436_GLOBAL__N__d746ba2a_4_k_cu_1d231e536ignoreE - _ZN34_INTERNAL_d746ba2a_4_k_cu_1d231e536thrust24THRUST_300001_SM_1000_NS12placeholders2_8E)
_ZN34_INTERNAL_d746ba2a_4_k_cu_1d231e536thrust24THRUST_300001_SM_1000_NS12placeholders2_8E:
	.zero		1
	.type		_ZN34_INTERNAL_d746ba2a_4_k_cu_1d231e534cuda3std3__436_GLOBAL__N__d746ba2a_4_k_cu_1d231e536ignoreE,@object
	.size		_ZN34_INTERNAL_d746ba2a_4_k_cu_1d231e534cuda3std3__436_GLOBAL__N__d746ba2a_4_k_cu_1d231e536ignoreE,(_ZN34_INTERNAL_d746ba2a_4_k_cu_1d231e534cuda3std6ranges3__45__cpo4dataE - _ZN34_INTERNAL_d746ba2a_4_k_cu_1d231e534cuda3std3__436_GLOBAL__N__d746ba2a_4_k_cu_1d231e536ignoreE)
_ZN34_INTERNAL_d746ba2a_4_k_cu_1d231e534cuda3std3__436_GLOBAL__N__d746ba2a_4_k_cu_1d231e536ignoreE:
	.zero		1
	.type		_ZN34_INTERNAL_d746ba2a_4_k_cu_1d231e534cuda3std6ranges3__45__cpo4dataE,@object
	.size		_ZN34_INTERNAL_d746ba2a_4_k_cu_1d231e534cuda3std6ranges3__45__cpo4dataE,(_ZN34_INTERNAL_d746ba2a_4_k_cu_1d231e536thrust24THRUST_300001_SM_1000_NS6system3cpp3parE - _ZN34_INTERNAL_d746ba2a_4_k_cu_1d231e534cuda3std6ranges3__45__cpo4dataE)
_ZN34_INTERNAL_d746ba2a_4_k_cu_1d231e534cuda3std6ranges3__45__cpo4dataE:
	.zero		1
	.type		_ZN34_INTERNAL_d746ba2a_4_k_cu_1d231e536thrust24THRUST_300001_SM_1000_NS6system3cpp3parE,@object
	.size		_ZN34_INTERNAL_d746ba2a_4_k_cu_1d231e536thrust24THRUST_300001_SM_1000_NS6system3cpp3parE,(_ZN34_INTERNAL_d746ba2a_4_k_cu_1d231e534cuda3std3__45__cpo5beginE - _ZN34_INTERNAL_d746ba2a_4_k_cu_1d231e536thrust24THRUST_300001_SM_1000_NS6system3cpp3parE)
_ZN34_INTERNAL_d746ba2a_4_k_cu_1d231e536thrust24THRUST_300001_SM_1000_NS6system3cpp3parE:
	.zero		1
	.type		_ZN34_INTERNAL_d746ba2a_4_k_cu_1d231e534cuda3std3__45__cpo5beginE,@object
	.size		_ZN34_INTERNAL_d746ba2a_4_k_cu_1d231e534cuda3std3__45__cpo5beginE,(_ZN34_INTERNAL_d746ba2a_4_k_cu_1d231e534cuda3std6ranges3__45__cpo5beginE - _ZN34_INTERNAL_d746ba2a_4_k_cu_1d231e534cuda3std3__45__cpo5beginE)
_ZN34_INTERNAL_d746ba2a_4_k_cu_1d231e534cuda3std3__45__cpo5beginE:
	.zero		1
	.type		_ZN34_INTERNAL_d746ba2a_4_k_cu_1d231e534cuda3std6ranges3__45__cpo5beginE,@object
	.size		_ZN34_INTERNAL_d746ba2a_4_k_cu_1d231e534cuda3std6ranges3__45__cpo5beginE,(_ZN34_INTERNAL_d746ba2a_4_k_cu_1d231e536thrust24THRUST_300001_SM_1000_NS6deviceE - _ZN34_INTERNAL_d746ba2a_4_k_cu_1d231e534cuda3std6ranges3__45__cpo5beginE)
_ZN34_INTERNAL_d746ba2a_4_k_cu_1d231e534cuda3std6ranges3__45__cpo5beginE:
	.zero		1
	.type		_ZN34_INTERNAL_d746ba2a_4_k_cu_1d231e536thrust24THRUST_300001_SM_1000_NS6deviceE,@object
	.size		_ZN34_INTERNAL_d746ba2a_4_k_cu_1d231e536thrust24THRUST_300001_SM_1000_NS6deviceE,(_ZN34_INTERNAL_d746ba2a_4_k_cu_1d231e534cuda3std3__47nulloptE - _ZN34_INTERNAL_d746ba2a_4_k_cu_1d231e536thrust24THRUST_300001_SM_1000_NS6deviceE)
_ZN34_INTERNAL_d746ba2a_4_k_cu_1d231e536thrust24THRUST_300001_SM_1000_NS6deviceE:
	.zero		1
	.type		_ZN34_INTERNAL_d746ba2a_4_k_cu_1d231e534cuda3std3__47nulloptE,@object
	.size		_ZN34_INTERNAL_d746ba2a_4_k_cu_1d231e534cuda3std3__47nulloptE,(_ZN34_INTERNAL_d746ba2a_4_k_cu_1d231e534cuda3std6ranges3__45__cpo8distanceE - _ZN34_INTERNAL_d746ba2a_4_k_cu_1d231e534cuda3std3__47nulloptE)
_ZN34_INTERNAL_d746ba2a_4_k_cu_1d231e534cuda3std3__47nulloptE:
	.zero		1
	.type		_ZN34_INTERNAL_d746ba2a_4_k_cu_1d231e534cuda3std6ranges3__45__cpo8distanceE,@object
	.size		_ZN34_INTERNAL_d746ba2a_4_k_cu_1d231e534cuda3std6ranges3__45__cpo8distanceE,(_ZN34_INTERNAL_d746ba2a_4_k_cu_1d231e536thrust24THRUST_300001_SM_1000_NS12placeholders2_4E - _ZN34_INTERNAL_d746ba2a_4_k_cu_1d231e534cuda3std6ranges3__45__cpo8distanceE)
_ZN34_INTERNAL_d746ba2a_4_k_cu_1d231e534cuda3std6ranges3__45__cpo8distanceE:
	.zero		1
	.type		_ZN34_INTERNAL_d746ba2a_4_k_cu_1d231e536thrust24THRUST_300001_SM_1000_NS12placeholders2_4E,@object
	.size		_ZN34_INTERNAL_d746ba2a_4_k_cu_1d231e536thrust24THRUST_300001_SM_1000_NS12placeholders2_4E,(_ZN34_INTERNAL_d746ba2a_4_k_cu_1d231e534cuda3std3__45__cpo6rbeginE - _ZN34_INTERNAL_d746ba2a_4_k_cu_1d231e536thrust24THRUST_300001_SM_1000_NS12placeholders2_4E)
_ZN34_INTERNAL_d746ba2a_4_k_cu_1d231e536thrust24THRUST_300001_SM_1000_NS12placeholders2_4E:
	.zero		1
	.type		_ZN34_INTERNAL_d746ba2a_4_k_cu_1d231e534cuda3std3__45__cpo6rbeginE,@object
	.size		_ZN34_INTERNAL_d746ba2a_4_k_cu_1d231e534cuda3std3__45__cpo6rbeginE,(_ZN34_INTERNAL_d746ba2a_4_k_cu_1d231e534cuda3std6ranges3__45__cpo7advanceE - _ZN34_INTERNAL_d746ba2a_4_k_cu_1d231e534cuda3std3__45__cpo6rbeginE)
_ZN34_INTERNAL_d746ba2a_4_k_cu_1d231e534cuda3std3__45__cpo6rbeginE:
	.zero		1
	.type		_ZN34_INTERNAL_d746ba2a_4_k_cu_1d231e534cuda3std6ranges3__45__cpo7advanceE,@object
	.size		_ZN34_INTERNAL_d746ba2a_4_k_cu_1d231e534cuda3std6ranges3__45__cpo7advanceE,(_ZN34_INTERNAL_d746ba2a_4_k_cu_1d231e536thrust24THRUST_300001_SM_1000_NS12placeholders3_10E - _ZN34_INTERNAL_d746ba2a_4_k_cu_1d231e534cuda3std6ranges3__45__cpo7advanceE)
_ZN34_INTERNAL_d746ba2a_4_k_cu_1d231e534cuda3std6ranges3__45__cpo7advanceE:
	.zero		1
	.type		_ZN34_INTERNAL_d746ba2a_4_k_cu_1d231e536thrust24THRUST_300001_SM_1000_NS12placeholders3_10E,@object
	.size		_ZN34_INTERNAL_d746ba2a_4_k_cu_1d231e536thrust24THRUST_300001_SM_1000_NS12placeholders3_10E,(_ZN34_INTERNAL_d746ba2a_4_k_cu_1d231e534cuda3std3__48in_placeE - _ZN34_INTERNAL_d746ba2a_4_k_cu_1d231e536thrust24THRUST_300001_SM_1000_NS12placeholders3_10E)
_ZN34_INTERNAL_d746ba2a_4_k_cu_1d231e536thrust24THRUST_300001_SM_1000_NS12placeholders3_10E:
	.zero		1
	.type		_ZN34_INTERNAL_d746ba2a_4_k_cu_1d231e534cuda3std3__48in_placeE,@object
	.size		_ZN34_INTERNAL_d746ba2a_4_k_cu_1d231e534cuda3std3__48in_placeE,(_ZN34_INTERNAL_d746ba2a_4_k_cu_1d231e534cuda3std6ranges3__45__cpo4sizeE - _ZN34_INTERNAL_d746ba2a_4_k_cu_1d231e534cuda3std3__48in_placeE)
_ZN34_INTERNAL_d746ba2a_4_k_cu_1d231e534cuda3std3__48in_placeE:
	.zero		1
	.type		_ZN34_INTERNAL_d746ba2a_4_k_cu_1d231e534cuda3std6ranges3__45__cpo4sizeE,@object
	.size		_ZN34_INTERNAL_d746ba2a_4_k_cu_1d231e534cuda3std6ranges3__45__cpo4sizeE,(_ZN34_INTERNAL_d746ba2a_4_k_cu_1d231e536thrust24THRUST_300001_SM_1000_NS12placeholders2_2E - _ZN34_INTERNAL_d746ba2a_4_k_cu_1d231e534cuda3std6ranges3__45__cpo4sizeE)
_ZN34_INTERNAL_d746ba2a_4_k_cu_1d231e534cuda3std6ranges3__45__cpo4sizeE:
	.zero		1
	.type		_ZN34_INTERNAL_d746ba2a_4_k_cu_1d231e536thrust24THRUST_300001_SM_1000_NS12placeholders2_2E,@object
	.size		_ZN34_INTERNAL_d746ba2a_4_k_cu_1d231e536thrust24THRUST_300001_SM_1000_NS12placeholders2_2E,(_ZN34_INTERNAL_d746ba2a_4_k_cu_1d231e534cuda3std3__45__cpo6cbeginE - _ZN34_INTERNAL_d746ba2a_4_k_cu_1d231e536thrust24THRUST_300001_SM_1000_NS12placeholders2_2E)
_ZN34_INTERNAL_d746ba2a_4_k_cu_1d231e536thrust24THRUST_300001_SM_1000_NS12placeholders2_2E:
	.zero		1
	.type		_ZN34_INTERNAL_d746ba2a_4_k_cu_1d231e534cuda3std3__45__cpo6cbeginE,@object
	.size		_ZN34_INTERNAL_d746ba2a_4_k_cu_1d231e534cuda3std3__45__cpo6cbeginE,(_ZN34_INTERNAL_d746ba2a_4_k_cu_1d231e534cuda3std6ranges3__45__cpo6cbeginE - _ZN34_INTERNAL_d746ba2a_4_k_cu_1d231e534cuda3std3__45__cpo6cbeginE)
_ZN34_INTERNAL_d746ba2a_4_k_cu_1d231e534cuda3std3__45__cpo6cbeginE:
	.zero		1
	.type		_ZN34_INTERNAL_d746ba2a_4_k_cu_1d231e534cuda3std6ranges3__45__cpo6cbeginE,@object
	.size		_ZN34_INTERNAL_d746ba2a_4_k_cu_1d231e534cuda3std6ranges3__45__cpo6cbeginE,(_ZN34_INTERNAL_d746ba2a_4_k_cu_1d231e536thrust24THRUST_300001_SM_1000_NS12placeholders2_6E - _ZN34_INTERNAL_d746ba2a_4_k_cu_1d231e534cuda3std6ranges3__45__cpo6cbeginE)
_ZN34_INTERNAL_d746ba2a_4_k_cu_1d231e534cuda3std6ranges3__45__cpo6cbeginE:
	.zero		1
	.type		_ZN34_INTERNAL_d746ba2a_4_k_cu_1d231e536thrust24THRUST_300001_SM_1000_NS12placeholders2_6E,@object
	.size		_ZN34_INTERNAL_d746ba2a_4_k_cu_1d231e536thrust24THRUST_300001_SM_1000_NS12placeholders2_6E,(_ZN34_INTERNAL_d746ba2a_4_k_cu_1d231e534cuda3std3__45__cpo7crbeginE - _ZN34_INTERNAL_d746ba2a_4_k_cu_1d231e536thrust24THRUST_300001_SM_1000_NS12placeholders2_6E)
_ZN34_INTERNAL_d746ba2a_4_k_cu_1d231e536thrust24THRUST_300001_SM_1000_NS12placeholders2_6E:
	.zero		1
	.type		_ZN34_INTERNAL_d746ba2a_4_k_cu_1d231e534cuda3std3__45__cpo7crbeginE,@object
	.size		_ZN34_INTERNAL_d746ba2a_4_k_cu_1d231e534cuda3std3__45__cpo7crbeginE,(_ZN34_INTERNAL_d746ba2a_4_k_cu_1d231e534cuda3std6ranges3__45__cpo4nextE - _ZN34_INTERNAL_d746ba2a_4_k_cu_1d231e534cuda3std3__45__cpo7crbeginE)
_ZN34_INTERNAL_d746ba2a_4_k_cu_1d231e534cuda3std3__45__cpo7crbeginE:
	.zero		1
	.type		_ZN34_INTERNAL_d746ba2a_4_k_cu_1d231e534cuda3std6ranges3__45__cpo4nextE,@object
	.size		_ZN34_INTERNAL_d746ba2a_4_k_cu_1d231e534cuda3std6ranges3__45__cpo4nextE,(_ZN34_INTERNAL_d746ba2a_4_k_cu_1d231e534cuda3std6ranges3__45__cpo4swapE - _ZN34_INTERNAL_d746ba2a_4_k_cu_1d231e534cuda3std6ranges3__45__cpo4nextE)
_ZN34_INTERNAL_d746ba2a_4_k_cu_1d231e534cuda3std6ranges3__45__cpo4nextE:
	.zero		1
	.type		_ZN34_INTERNAL_d746ba2a_4_k_cu_1d231e534cuda3std6ranges3__45__cpo4swapE,@object
	.size		_ZN34_INTERNAL_d746ba2a_4_k_cu_1d231e534cuda3std6ranges3__45__cpo4swapE,(_ZN34_INTERNAL_d746ba2a_4_k_cu_1d231e536thrust24THRUST_300001_SM_1000_NS8cuda_cub10par_nosyncE - _ZN34_INTERNAL_d746ba2a_4_k_cu_1d231e534cuda3std6ranges3__45__cpo4swapE)
_ZN34_INTERNAL_d746ba2a_4_k_cu_1d231e534cuda3std6ranges3__45__cpo4swapE:
	.zero		1
	.type		_ZN34_INTERNAL_d746ba2a_4_k_cu_1d231e536thrust24THRUST_300001_SM_1000_NS8cuda_cub10par_nosyncE,@object
	.size		_ZN34_INTERNAL_d746ba2a_4_k_cu_1d231e536thrust24THRUST_300001_SM_1000_NS8cuda_cub10par_nosyncE,(_ZN34_INTERNAL_d746ba2a_4_k_cu_1d231e536thrust24THRUST_300001_SM_1000_NS3seqE - _ZN34_INTERNAL_d746ba2a_4_k_cu_1d231e536thrust24THRUST_300001_SM_1000_NS8cuda_cub10par_nosyncE)
_ZN34_INTERNAL_d746ba2a_4_k_cu_1d231e536thrust24THRUST_300001_SM_1000_NS8cuda_cub10par_nosyncE:
	.zero		1
	.type		_ZN34_INTERNAL_d746ba2a_4_k_cu_1d231e536thrust24THRUST_300001_SM_1000_NS3seqE,@object
	.size		_ZN34_INTERNAL_d746ba2a_4_k_cu_1d231e536thrust24THRUST_300001_SM_1000_NS3seqE,(_ZN34_INTERNAL_d746ba2a_4_k_cu_1d231e534cuda3std3__420unreachable_sentinelE - _ZN34_INTERNAL_d746ba2a_4_k_cu_1d231e536thrust24THRUST_300001_SM_1000_NS3seqE)
_ZN34_INTERNAL_d746ba2a_4_k_cu_1d231e536thrust24THRUST_300001_SM_1000_NS3seqE:
	.zero		1
	.type		_ZN34_INTERNAL_d746ba2a_4_k_cu_1d231e534cuda3std3__420unreachable_sentinelE,@object
	.size		_ZN34_INTERNAL_d746ba2a_4_k_cu_1d231e534cuda3std3__420unreachable_sentinelE,(_ZN34_INTERNAL_d746ba2a_4_k_cu_1d231e534cuda3std6ranges3__45__cpo5ssizeE - _ZN34_INTERNAL_d746ba2a_4_k_cu_1d231e534cuda3std3__420unreachable_sentinelE)
_ZN34_INTERNAL_d746ba2a_4_k_cu_1d231e534cuda3std3__420unreachable_sentinelE:
	.zero		1
	.type		_ZN34_INTERNAL_d746ba2a_4_k_cu_1d231e534cuda3std6ranges3__45__cpo5ssizeE,@object
	.size		_ZN34_INTERNAL_d746ba2a_4_k_cu_1d231e534cuda3std6ranges3__45__cpo5ssizeE,(_ZN34_INTERNAL_d746ba2a_4_k_cu_1d231e536thrust24THRUST_300001_SM_1000_NS12placeholders2_3E - _ZN34_INTERNAL_d746ba2a_4_k_cu_1d231e534cuda3std6ranges3__45__cpo5ssizeE)
_ZN34_INTERNAL_d746ba2a_4_k_cu_1d231e534cuda3std6ranges3__45__cpo5ssizeE:
	.zero		1
	.type		_ZN34_INTERNAL_d746ba2a_4_k_cu_1d231e536thrust24THRUST_300001_SM_1000_NS12placeholders2_3E,@object
	.size		_ZN34_INTERNAL_d746ba2a_4_k_cu_1d231e536thrust24THRUST_300001_SM_1000_NS12placeholders2_3E,(_ZN34_INTERNAL_d746ba2a_4_k_cu_1d231e534cuda3std3__45__cpo4cendE - _ZN34_INTERNAL_d746ba2a_4_k_cu_1d231e536thrust24THRUST_300001_SM_1000_NS12placeholders2_3E)
_ZN34_INTERNAL_d746ba2a_4_k_cu_1d231e536thrust24THRUST_300001_SM_1000_NS12placeholders2_3E:
	.zero		1
	.type		_ZN34_INTERNAL_d746ba2a_4_k_cu_1d231e534cuda3std3__45__cpo4cendE,@object
	.size		_ZN34_INTERNAL_d746ba2a_4_k_cu_1d231e534cuda3std3__45__cpo4cendE,(_ZN34_INTERNAL_d746ba2a_4_k_cu_1d231e534cuda3std6ranges3__45__cpo4cendE - _ZN34_INTERNAL_d746ba2a_4_k_cu_1d231e534cuda3std3__45__cpo4cendE)
_ZN34_INTERNAL_d746ba2a_4_k_cu_1d231e534cuda3std3__45__cpo4cendE:
	.zero		1
	.type		_ZN34_INTERNAL_d746ba2a_4_k_cu_1d231e534cuda3std6ranges3__45__cpo4cendE,@object
	.size		_ZN34_INTERNAL_d746ba2a_4_k_cu_1d231e534cuda3std6ranges3__45__cpo4cendE,(_ZN34_INTERNAL_d746ba2a_4_k_cu_1d231e536thrust24THRUST_300001_SM_1000_NS12placeholders2_7E - _ZN34_INTERNAL_d746ba2a_4_k_cu_1d231e534cuda3std6ranges3__45__cpo4cendE)
_ZN34_INTERNAL_d746ba2a_4_k_cu_1d231e534cuda3std6ranges3__45__cpo4cendE:
	.zero		1
	.type		_ZN34_INTERNAL_d746ba2a_4_k_cu_1d231e536thrust24THRUST_300001_SM_1000_NS12placeholders2_7E,@object
	.size		_ZN34_INTERNAL_d746ba2a_4_k_cu_1d231e536thrust24THRUST_300001_SM_1000_NS12placeholders2_7E,(_ZN34_INTERNAL_d746ba2a_4_k_cu_1d231e534cuda3std3__45__cpo5crendE - _ZN34_INTERNAL_d746ba2a_4_k_cu_1d231e536thrust24THRUST_300001_SM_1000_NS12placeholders2_7E)
_ZN34_INTERNAL_d746ba2a_4_k_cu_1d231e536thrust24THRUST_300001_SM_1000_NS12placeholders2_7E:
	.zero		1
	.type		_ZN34_INTERNAL_d746ba2a_4_k_cu_1d231e534cuda3std3__45__cpo5crendE,@object
	.size		_ZN34_INTERNAL_d746ba2a_4_k_cu_1d231e534cuda3std3__45__cpo5crendE,(_ZN34_INTERNAL_d746ba2a_4_k_cu_1d231e534cuda3std6ranges3__45__cpo4prevE - _ZN34_INTERNAL_d746ba2a_4_k_cu_1d231e534cuda3std3__45__cpo5crendE)
_ZN34_INTERNAL_d746ba2a_4_k_cu_1d231e534cuda3std3__45__cpo5crendE:
	.zero		1
	.type		_ZN34_INTERNAL_d746ba2a_4_k_cu_1d231e534cuda3std6ranges3__45__cpo4prevE,@object
	.size		_ZN34_INTERNAL_d746ba2a_4_k_cu_1d231e534cuda3std6ranges3__45__cpo4prevE,(_ZN34_INTERNAL_d746ba2a_4_k_cu_1d231e534cuda3std6ranges3__45__cpo9iter_moveE - _ZN34_INTERNAL_d746ba2a_4_k_cu_1d231e534cuda3std6ranges3__45__cpo4prevE)
_ZN34_INTERNAL_d746ba2a_4_k_cu_1d231e534cuda3std6ranges3__45__cpo4prevE:
	.zero		1
	.type		_ZN34_INTERNAL_d746ba2a_4_k_cu_1d231e534cuda3std6ranges3__45__cpo9iter_moveE,@object
	.size		_ZN34_INTERNAL_d746ba2a_4_k_cu_1d231e534cuda3std6ranges3__45__cpo9iter_moveE,(_ZN34_INTERNAL_d746ba2a_4_k_cu_1d231e536thrust24THRUST_300001_SM_1000_NS6system6detail10sequential3seqE - _ZN34_INTERNAL_d746ba2a_4_k_cu_1d231e534cuda3std6ranges3__45__cpo9iter_moveE)
_ZN34_INTERNAL_d746ba2a_4_k_cu_1d231e534cuda3std6ranges3__45__cpo9iter_moveE:
	.zero		1
	.type		_ZN34_INTERNAL_d746ba2a_4_k_cu_1d231e536thrust24THRUST_300001_SM_1000_NS6system6detail10sequential3seqE,@object
	.size		_ZN34_INTERNAL_d746ba2a_4_k_cu_1d231e536thrust24THRUST_300001_SM_1000_NS6system6detail10sequential3seqE,(_ZN34_INTERNAL_d746ba2a_4_k_cu_1d231e536thrust24THRUST_300001_SM_1000_NS12placeholders2_9E - _ZN34_INTERNAL_d746ba2a_4_k_cu_1d231e536thrust24THRUST_300001_SM_1000_NS6system6detail10sequential3seqE)
_ZN34_INTERNAL_d746ba2a_4_k_cu_1d231e536thrust24THRUST_300001_SM_1000_NS6system6detail10sequential3seqE:
	.zero		1
	.type		_ZN34_INTERNAL_d746ba2a_4_k_cu_1d231e536thrust24THRUST_300001_SM_1000_NS12placeholders2_9E,@object
	.size		_ZN34_INTERNAL_d746ba2a_4_k_cu_1d231e536thrust24THRUST_300001_SM_1000_NS12placeholders2_9E,(_ZN34_INTERNAL_d746ba2a_4_k_cu_1d231e534cuda3std3__419piecewise_constructE - _ZN34_INTERNAL_d746ba2a_4_k_cu_1d231e536thrust24THRUST_300001_SM_1000_NS12placeholders2_9E)
_ZN34_INTERNAL_d746ba2a_4_k_cu_1d231e536thrust24THRUST_300001_SM_1000_NS12placeholders2_9E:
	.zero		1
	.type		_ZN34_INTERNAL_d746ba2a_4_k_cu_1d231e534cuda3std3__419piecewise_constructE,@object
	.size		_ZN34_INTERNAL_d746ba2a_4_k_cu_1d231e534cuda3std3__419piecewise_constructE,(_ZN34_INTERNAL_d746ba2a_4_k_cu_1d231e534cuda3std6ranges3__45__cpo5cdataE - _ZN34_INTERNAL_d746ba2a_4_k_cu_1d231e534cuda3std3__419piecewise_constructE)
_ZN34_INTERNAL_d746ba2a_4_k_cu_1d231e534cuda3std3__419piecewise_constructE:
	.zero		1
	.type		_ZN34_INTERNAL_d746ba2a_4_k_cu_1d231e534cuda3std6ranges3__45__cpo5cdataE,@object
	.size		_ZN34_INTERNAL_d746ba2a_4_k_cu_1d231e534cuda3std6ranges3__45__cpo5cdataE,(_ZN34_INTERNAL_d746ba2a_4_k_cu_1d231e536thrust24THRUST_300001_SM_1000_NS12placeholders2_1E - _ZN34_INTERNAL_d746ba2a_4_k_cu_1d231e534cuda3std6ranges3__45__cpo5cdataE)
_ZN34_INTERNAL_d746ba2a_4_k_cu_1d231e534cuda3std6ranges3__45__cpo5cdataE:
	.zero		1
	.type		_ZN34_INTERNAL_d746ba2a_4_k_cu_1d231e536thrust24THRUST_300001_SM_1000_NS12placeholders2_1E,@object
	.size		_ZN34_INTERNAL_d746ba2a_4_k_cu_1d231e536thrust24THRUST_300001_SM_1000_NS12placeholders2_1E,(_ZN34_INTERNAL_d746ba2a_4_k_cu_1d231e534cuda3std3__45__cpo3endE - _ZN34_INTERNAL_d746ba2a_4_k_cu_1d231e536thrust24THRUST_300001_SM_1000_NS12placeholders2_1E)
_ZN34_INTERNAL_d746ba2a_4_k_cu_1d231e536thrust24THRUST_300001_SM_1000_NS12placeholders2_1E:
	.zero		1
	.type		_ZN34_INTERNAL_d746ba2a_4_k_cu_1d231e534cuda3std3__45__cpo3endE,@object
	.size		_ZN34_INTERNAL_d746ba2a_4_k_cu_1d231e534cuda3std3__45__cpo3endE,(_ZN34_INTERNAL_d746ba2a_4_k_cu_1d231e534cuda3std6ranges3__45__cpo3endE - _ZN34_INTERNAL_d746ba2a_4_k_cu_1d231e534cuda3std3__45__cpo3endE)
_ZN34_INTERNAL_d746ba2a_4_k_cu_1d231e534cuda3std3__45__cpo3endE:
	.zero		1
	.type		_ZN34_INTERNAL_d746ba2a_4_k_cu_1d231e534cuda3std6ranges3__45__cpo3endE,@object
	.size		_ZN34_INTERNAL_d746ba2a_4_k_cu_1d231e534cuda3std6ranges3__45__cpo3endE,(_ZN34_INTERNAL_d746ba2a_4_k_cu_1d231e536thrust24THRUST_300001_SM_1000_NS12placeholders2_5E - _ZN34_INTERNAL_d746ba2a_4_k_cu_1d231e534cuda3std6ranges3__45__cpo3endE)
_ZN34_INTERNAL_d746ba2a_4_k_cu_1d231e534cuda3std6ranges3__45__cpo3endE:
	.zero		1
	.type		_ZN34_INTERNAL_d746ba2a_4_k_cu_1d231e536thrust24THRUST_300001_SM_1000_NS12placeholders2_5E,@object
	.size		_ZN34_INTERNAL_d746ba2a_4_k_cu_1d231e536thrust24THRUST_300001_SM_1000_NS12placeholders2_5E,(_ZN34_INTERNAL_d746ba2a_4_k_cu_1d231e534cuda3std3__45__cpo4rendE - _ZN34_INTERNAL_d746ba2a_4_k_cu_1d231e536thrust24THRUST_300001_SM_1000_NS12placeholders2_5E)
_ZN34_INTERNAL_d746ba2a_4_k_cu_1d231e536thrust24THRUST_300001_SM_1000_NS12placeholders2_5E:
	.zero		1
	.type		_ZN34_INTERNAL_d746ba2a_4_k_cu_1d231e534cuda3std3__45__cpo4rendE,@object
	.size		_ZN34_INTERNAL_d746ba2a_4_k_cu_1d231e534cuda3std3__45__cpo4rendE,(_ZN34_INTERNAL_d746ba2a_4_k_cu_1d231e534cuda3std6ranges3__45__cpo9iter_swapE - _ZN34_INTERNAL_d746ba2a_4_k_cu_1d231e534cuda3std3__45__cpo4rendE)
_ZN34_INTERNAL_d746ba2a_4_k_cu_1d231e534cuda3std3__45__cpo4rendE:
	.zero		1
	.type		_ZN34_INTERNAL_d746ba2a_4_k_cu_1d231e534cuda3std6ranges3__45__cpo9iter_swapE,@object
	.size		_ZN34_INTERNAL_d746ba2a_4_k_cu_1d231e534cuda3std6ranges3__45__cpo9iter_swapE,(_ZN34_INTERNAL_d746ba2a_4_k_cu_1d231e534cuda3std3__48unexpectE - _ZN34_INTERNAL_d746ba2a_4_k_cu_1d231e534cuda3std6ranges3__45__cpo9iter_swapE)
_ZN34_INTERNAL_d746ba2a_4_k_cu_1d231e534cuda3std6ranges3__45__cpo9iter_swapE:
	.zero		1
	.type		_ZN34_INTERNAL_d746ba2a_4_k_cu_1d231e534cuda3std3__48unexpectE,@object
	.size		_ZN34_INTERNAL_d746ba2a_4_k_cu_1d231e534cuda3std3__48unexpectE,(_ZN34_INTERNAL_d746ba2a_4_k_cu_1d231e536thrust24THRUST_300001_SM_1000_NS8cuda_cub3parE - _ZN34_INTERNAL_d746ba2a_4_k_cu_1d231e534cuda3std3__48unexpectE)
_ZN34_INTERNAL_d746ba2a_4_k_cu_1d231e534cuda3std3__48unexpectE:
	.zero		1
	.type		_ZN34_INTERNAL_d746ba2a_4_k_cu_1d231e536thrust24THRUST_300001_SM_1000_NS8cuda_cub3parE,@object
	.size		_ZN34_INTERNAL_d746ba2a_4_k_cu_1d231e536thrust24THRUST_300001_SM_1000_NS8cuda_cub3parE,(.L_29 - _ZN34_INTERNAL_d746ba2a_4_k_cu_1d231e536thrust24THRUST_300001_SM_1000_NS8cuda_cub3parE)
_ZN34_INTERNAL_d746ba2a_4_k_cu_1d231e536thrust24THRUST_300001_SM_1000_NS8cuda_cub3parE:
	.zero		1
.L_29:


//--------------------- .nv.shared._ZN3cub18CUB_300001_SM_10006detail6reduce18DeviceReduceKernelINS2_10policy_hubIN4cuda3std3__45tupleIJblEEEyN6thrust24THRUST_300001_SM_1000_NS8cuda_cub9__find_if7functorIS9_EEE10Policy1000ENSB_12zip_iteratorINS8_IJNSD_26transform_input_iterator_tIbNSC_6detail35transform_pair_of_input_iterators_tIbNSB_6detail15normal_iteratorINSB_10device_ptrIjEEEESQ_NS7_8equal_toIjEEEENS7_10__not_fn_tINS7_10__identityEEEEENSB_17counting_iteratorIlNSB_11use_defaultESZ_SZ_EEEEEEEySF_S9_SV_EEvT0_PT3_T1_NS0_13GridEvenShareIS16_EET2_T4_ --------------------------
	.section	.nv.shared._ZN3cub18CUB_300001_SM_10006detail6reduce18DeviceReduceKernelINS2_10policy_hubIN4cuda3std3__45tupleIJblEEEyN6thrust24THRUST_300001_SM_1000_NS8cuda_cub9__find_if7functorIS9_EEE10Policy1000ENSB_12zip_iteratorINS8_IJNSD_26transform_input_iterator_tIbNSC_6detail35transform_pair_of_input_iterators_tIbNSB_6detail15normal_iteratorINSB_10device_ptrIjEEEESQ_NS7_8equal_toIjEEEENS7_10__not_fn_tINS7_10__identityEEEEENSB_17counting_iteratorIlNSB_11use_defaultESZ_SZ_EEEEEEEySF_S9_SV_EEvT0_PT3_T1_NS0_13GridEvenShareIS16_EET2_T4_,"aw",@nobits
	.sectionflags	@""
	.align	16
.nv.shared._ZN3cub18CUB_300001_SM_10006detail6reduce18DeviceReduceKernelINS2_10policy_hubIN4cuda3std3__45tupleIJblEEEyN6thrust24THRUST_300001_SM_1000_NS8cuda_cub9__find_if7functorIS9_EEE10Policy1000ENSB_12zip_iteratorINS8_IJNSD_26transform_input_iterator_tIbNSC_6detail35transform_pair_of_input_iterators_tIbNSB_6detail15normal_iteratorINSB_10device_ptrIjEEEESQ_NS7_8equal_toIjEEEENS7_10__not_fn_tINS7_10__identityEEEEENSB_17counting_iteratorIlNSB_11use_defaultESZ_SZ_EEEEEEEySF_S9_SV_EEvT0_PT3_T1_NS0_13GridEvenShareIS16_EET2_T4_:
	.zero		1184


//--------------------- .nv.shared._ZN3cub18CUB_300001_SM_10006detail6reduce28DeviceReduceSingleTileKernelINS2_10policy_hubIN4cuda3std3__45tupleIJblEEEyN6thrust24THRUST_300001_SM_1000_NS8cuda_cub9__find_if7functorIS9_EEE10Policy1000ENSB_12zip_iteratorINS8_IJNSD_26transform_input_iterator_tIbNSC_6detail35transform_pair_of_input_iterators_tIbNSB_6detail15normal_iteratorINSB_10device_ptrIjEEEESQ_NS7_8equal_toIjEEEENS7_10__not_fn_tINS7_10__identityEEEEENSB_17counting_iteratorIlNSB_11use_defaultESZ_SZ_EEEEEEEPS9_ySF_S9_S9_SV_EEvT0_T1_T2_T3_T4_T6_ --------------------------
	.section	.nv.shared._ZN3cub18CUB_300001_SM_10006detail6reduce28DeviceReduceSingleTileKernelINS2_10policy_hubIN4cuda3std3__45tupleIJblEEEyN6thrust24THRUST_300001_SM_1000_NS8cuda_cub9__find_if7functorIS9_EEE10Policy1000ENSB_12zip_iteratorINS8_IJNSD_26transform_input_iterator_tIbNSC_6detail35transform_pair_of_input_iterators_tIbNSB_6detail15normal_iteratorINSB_10device_ptrIjEEEESQ_NS7_8equal_toIjEEEENS7_10__not_fn_tINS7_10__identityEEEEENSB_17counting_iteratorIlNSB_11use_defaultESZ_SZ_EEEEEEEPS9_ySF_S9_S9_SV_EEvT0_T1_T2_T3_T4_T6_,"aw",@nobits
	.sectionflags	@""
	.align	16
.nv.shared._ZN3cub18CUB_300001_SM_10006detail6reduce28DeviceReduceSingleTileKernelINS2_10policy_hubIN4cuda3std3__45tupleIJblEEEyN6thrust24THRUST_300001_SM_1000_NS8cuda_cub9__find_if7functorIS9_EEE10Policy1000ENSB_12zip_iteratorINS8_IJNSD_26transform_input_iterator_tIbNSC_6detail35transform_pair_of_input_iterators_tIbNSB_6detail15normal_iteratorINSB_10device_ptrIjEEEESQ_NS7_8equal_toIjEEEENS7_10__not_fn_tINS7_10__identityEEEEENSB_17counting_iteratorIlNSB_11use_defaultESZ_SZ_EEEEEEEPS9_ySF_S9_S9_SV_EEvT0_T1_T2_T3_T4_T6_:
	.zero		1184


//--------------------- .nv.shared._ZN3cub18CUB_300001_SM_10006detail6reduce28DeviceReduceSingleTileKernelINS2_10policy_hubIN4cuda3std3__45tupleIJblEEEjN6thrust24THRUST_300001_SM_1000_NS8cuda_cub9__find_if7functorIS9_EEE10Policy1000EPS9_SI_iSF_S9_S9_NS7_10__identityEEEvT0_T1_T2_T3_T4_T6_ --------------------------
	.section	.nv.shared._ZN3cub18CUB_300001_SM_10006detail6reduce28DeviceReduceSingleTileKernelINS2_10policy_hubIN4cuda3std3__45tupleIJblEEEjN6thrust24THRUST_300001_SM_1000_NS8cuda_cub9__find_if7functorIS9_EEE10Policy1000EPS9_SI_iSF_S9_S9_NS7_10__identityEEEvT0_T1_T2_T3_T4_T6_,"aw",@nobits
	.sectionflags	@""
	.align	16
.nv.shared._ZN3cub18CUB_300001_SM_10006detail6reduce28DeviceReduceSingleTileKernelINS2_10policy_hubIN4cuda3std3__45tupleIJblEEEjN6thrust24THRUST_300001_SM_1000_NS8cuda_cub9__find_if7functorIS9_EEE10Policy1000EPS9_SI_iSF_S9_S9_NS7_10__identityEEEvT0_T1_T2_T3_T4_T6_:
	.zero		1184


//--------------------- .nv.shared._ZN3cub18CUB_300001_SM_10006detail6reduce18DeviceReduceKernelINS2_10policy_hubIN4cuda3std3__45tupleIJblEEEjN6thrust24THRUST_300001_SM_1000_NS8cuda_cub9__find_if7functorIS9_EEE10Policy1000ENSB_12zip_iteratorINS8_IJNSD_26transform_input_iterator_tIbNSC_6detail35transform_pair_of_input_iterators_tIbNSB_6detail15normal_iteratorINSB_10device_ptrIjEEEESQ_NS7_8equal_toIjEEEENS7_10__not_fn_tINS7_10__identityEEEEENSB_17counting_iteratorIlNSB_11use_defaultESZ_SZ_EEEEEEEjSF_S9_SV_EEvT0_PT3_T1_NS0_13GridEvenShareIS16_EET2_T4_ --------------------------
	.section	.nv.shared._ZN3cub18CUB_300001_SM_10006detail6reduce18DeviceReduceKernelINS2_10policy_hubIN4cuda3std3__45tupleIJblEEEjN6thrust24THRUST_300001_SM_1000_NS8cuda_cub9__find_if7functorIS9_EEE10Policy1000ENSB_12zip_iteratorINS8_IJNSD_26transform_input_iterator_tIbNSC_6detail35transform_pair_of_input_iterators_tIbNSB_6detail15normal_iteratorINSB_10device_ptrIjEEEESQ_NS7_8equal_toIjEEEENS7_10__not_fn_tINS7_10__identityEEEEENSB_17counting_iteratorIlNSB_11use_defaultESZ_SZ_EEEEEEEjSF_S9_SV_EEvT0_PT3_T1_NS0_13GridEvenShareIS16_EET2_T4_,"aw",@nobits
	.sectionflags	@""
	.align	16
.nv.shared._ZN3cub18CUB_300001_SM_10006detail6reduce18DeviceReduceKernelINS2_10policy_hubIN4cuda3std3__45tupleIJblEEEjN6thrust24THRUST_300001_SM_1000_NS8cuda_cub9__find_if7functorIS9_EEE10Policy1000ENSB_12zip_iteratorINS8_IJNSD_26transform_input_iterator_tIbNSC_6detail35transform_pair_of_input_iterators_tIbNSB_6detail15normal_iteratorINSB_10device_ptrIjEEEESQ_NS7_8equal_toIjEEEENS7_10__not_fn_tINS7_10__identityEEEEENSB_17counting_iteratorIlNSB_11use_defaultESZ_SZ_EEEEEEEjSF_S9_SV_EEvT0_PT3_T1_NS0_13GridEvenShareIS16_EET2_T4_:
	.zero		1184


//--------------------- .nv.shared._ZN3cub18CUB_300001_SM_10006detail6reduce28DeviceReduceSingleTileKernelINS2_10policy_hubIN4cuda3std3__45tupleIJblEEEjN6thrust24THRUST_300001_SM_1000_NS8cuda_cub9__find_if7functorIS9_EEE10Policy1000ENSB_12zip_iteratorINS8_IJNSD_26transform_input_iterator_tIbNSC_6detail35transform_pair_of_input_iterators_tIbNSB_6detail15normal_iteratorINSB_10device_ptrIjEEEESQ_NS7_8equal_toIjEEEENS7_10__not_fn_tINS7_10__identityEEEEENSB_17counting_iteratorIlNSB_11use_defaultESZ_SZ_EEEEEEEPS9_jSF_S9_S9_SV_EEvT0_T1_T2_T3_T4_T6_ --------------------------
	.section	.nv.shared._ZN3cub18CUB_300001_SM_10006detail6reduce28DeviceReduceSingleTileKernelINS2_10policy_hubIN4cuda3std3__45tupleIJblEEEjN6thrust24THRUST_300001_SM_1000_NS8cuda_cub9__find_if7functorIS9_EEE10Policy1000ENSB_12zip_iteratorINS8_IJNSD_26transform_input_iterator_tIbNSC_6detail35transform_pair_of_input_iterators_tIbNSB_6detail15normal_iteratorINSB_10device_ptrIjEEEESQ_NS7_8equal_toIjEEEENS7_10__not_fn_tINS7_10__identityEEEEENSB_17counting_iteratorIlNSB_11use_defaultESZ_SZ_EEEEEEEPS9_jSF_S9_S9_SV_EEvT0_T1_T2_T3_T4_T6_,"aw",@nobits
	.sectionflags	@""
	.align	16
.nv.shared._ZN3cub18CUB_300001_SM_10006detail6reduce28DeviceReduceSingleTileKernelINS2_10policy_hubIN4cuda3std3__45tupleIJblEEEjN6thrust24THRUST_300001_SM_1000_NS8cuda_cub9__find_if7functorIS9_EEE10Policy1000ENSB_12zip_iteratorINS8_IJNSD_26transform_input_iterator_tIbNSC_6detail35transform_pair_of_input_iterators_tIbNSB_6detail15normal_iteratorINSB_10device_ptrIjEEEESQ_NS7_8equal_toIjEEEENS7_10__not_fn_tINS7_10__identityEEEEENSB_17counting_iteratorIlNSB_11use_defaultESZ_SZ_EEEEEEEPS9_jSF_S9_S9_SV_EEvT0_T1_T2_T3_T4_T6_:
	.zero		1184


//--------------------- .nv.shared._ZN3cub18CUB_300001_SM_10006detail10radix_sort29DeviceRadixSortOnesweepKernelINS1_5radix10policy_hubIjNS0_8NullTypeEyE10Policy1000ELNS0_9SortOrderE0EjS6_yiiNS1_21identity_decomposer_tEEEvPT5_SC_PT3_PKSD_PT1_PKSH_PT2_PKSL_T4_iiT6_ --------------------------
	.section	.nv.shared._ZN3cub18CUB_300001_SM_10006detail10radix_sort29DeviceRadixSortOnesweepKernelINS1_5radix10policy_hubIjNS0_8NullTypeEyE10Policy1000ELNS0_9SortOrderE0EjS6_yiiNS1_21identity_decomposer_tEEEvPT5_SC_PT3_PKSD_PT1_PKSH_PT2_PKSL_T4_iiT6_,"aw",@nobits
	.sectionflags	@""
	.align	16
.nv.shared._ZN3cub18CUB_300001_SM_10006detail10radix_sort29DeviceRadixSortOnesweepKernelINS1_5radix10policy_hubIjNS0_8NullTypeEyE10Policy1000ELNS0_9SortOrderE0EjS6_yiiNS1_21identity_decomposer_tEEEvPT5_SC_PT3_PKSD_PT1_PKSH_PT2_PKSL_T4_iiT6_:
	.zero		32256


//--------------------- .nv.shared._ZN3cub18CUB_300001_SM_10006detail10radix_sort33DeviceRadixSortExclusiveSumKernelINS1_5radix10policy_hubIjNS0_8NullTypeEyE10Policy1000EyEEvPT0_ --------------------------
	.section	.nv.shared._ZN3cub18CUB_300001_SM_10006detail10radix_sort33DeviceRadixSortExclusiveSumKernelINS1_5radix10policy_hubIjNS0_8NullTypeEyE10Policy1000EyEEvPT0_,"aw",@nobits
	.sectionflags	@""
	.align	16
.nv.shared._ZN3cub18CUB_300001_SM_10006detail10radix_sort33DeviceRadixSortExclusiveSumKernelINS1_5radix10policy_hubIjNS0_8NullTypeEyE10Policy1000EyEEvPT0_:
	.zero		3360


//--------------------- .nv.shared._ZN3cub18CUB_300001_SM_10006detail10radix_sort30DeviceRadixSortHistogramKernelINS1_5radix10policy_hubIjNS0_8NullTypeEyE10Policy1000ELNS0_9SortOrderE0EjyNS1_21identity_decomposer_tEEEvPT2_PKT1_SB_iiT3_ --------------------------
	.section	.nv.shared._ZN3cub18CUB_300001_SM_10006detail10radix_sort30DeviceRadixSortHistogramKernelINS1_5radix10policy_hubIjNS0_8NullTypeEyE10Policy1000ELNS0_9SortOrderE0EjyNS1_21identity_decomposer_tEEEvPT2_PKT1_SB_iiT3_,"aw",@nobits
	.sectionflags	@""
	.align	16
.nv.shared._ZN3cub18CUB_300001_SM_10006detail10radix_sort30DeviceRadixSortHistogramKernelINS1_5radix10policy_hubIjNS0_8NullTypeEyE10Policy1000ELNS0_9SortOrderE0EjyNS1_21identity_decomposer_tEEEvPT2_PKT1_SB_iiT3_:
	.zero		5120


//--------------------- .nv.shared._ZN3cub18CUB_300001_SM_10006detail10radix_sort31DeviceRadixSortSingleTileKernelINS1_5radix10policy_hubIjNS0_8NullTypeEyE10Policy1000ELNS0_9SortOrderE0EjS6_yNS1_21identity_decomposer_tEEEvPKT1_PSB_PKT2_PSF_T3_iiT4_ --------------------------
	.section	.nv.shared._ZN3cub18CUB_300001_SM_10006detail10radix_sort31DeviceRadixSortSingleTileKernelINS1_5radix10policy_hubIjNS0_8NullTypeEyE10Policy1000ELNS0_9SortOrderE0EjS6_yNS1_21identity_decomposer_tEEEvPKT1_PSB_PKT2_PSF_T3_iiT4_,"aw",@nobits
	.sectionflags	@""
	.align	16
.nv.shared._ZN3cub18CUB_300001_SM_10006detail10radix_sort31DeviceRadixSortSingleTileKernelINS1_5radix10policy_hubIjNS0_8NullTypeEyE10Policy1000ELNS0_9SortOrderE0EjS6_yNS1_21identity_decomposer_tEEEvPKT1_PSB_PKT2_PSF_T3_iiT4_:
	.zero		34880


//--------------------- .nv.shared._ZN3cub18CUB_300001_SM_10006detail11EmptyKernelIvEEvv --------------------------
	.section	.nv.shared._ZN3cub18CUB_300001_SM_10006detail11EmptyKernelIvEEvv,"aw",@nobits
	.sectionflags	@""
	.align	16
	.zero		1024


//--------------------- .nv.shared._Z18blocksHistoAndScanPjS_iS_ijj --------------------------
	.section	.nv.shared._Z18blocksHistoAndScanPjS_iS_ijj,"aw",@nobits
	.sectionflags	@""
	.align	16
	.zero		1024


//--------------------- .nv.constant0._ZN3cub18CUB_300001_SM_10006detail6reduce28DeviceReduceSingleTileKernelINS2_10policy_hubIN4cuda3std3__45tupleIJblEEEyN6thrust24THRUST_300001_SM_1000_NS8cuda_cub9__find_if7functorIS9_EEE10Policy1000EPS9_SI_iSF_S9_S9_NS7_10__identityEEEvT0_T1_T2_T3_T4_T6_ --------------------------
	.section	.nv.constant0._ZN3cub18CUB_300001_SM_10006detail6reduce28DeviceReduceSingleTileKernelINS2_10policy_hubIN4cuda3std3__45tupleIJblEEEyN6thrust24THRUST_300001_SM_1000_NS8cuda_cub9__find_if7functorIS9_EEE10Policy1000EPS9_SI_iSF_S9_S9_NS7_10__identityEEEvT0_T1_T2_T3_T4_T6_,"a",@progbits
	.sectionflags	@""
	.align	4
.nv.constant0._ZN3cub18CUB_300001_SM_10006detail6reduce28DeviceReduceSingleTileKernelINS2_10policy_hubIN4cuda3std3__45tupleIJblEEEyN6thrust24THRUST_300001_SM_1000_NS8cuda_cub9__find_if7functorIS9_EEE10Policy1000EPS9_SI_iSF_S9_S9_NS7_10__identityEEEvT0_T1_T2_T3_T4_T6_:
	.zero		937


//--------------------- .nv.constant0._ZN3cub18CUB_300001_SM_10006detail6reduce18DeviceReduceKernelINS2_10policy_hubIN4cuda3std3__45tupleIJblEEEyN6thrust24THRUST_300001_SM_1000_NS8cuda_cub9__find_if7functorIS9_EEE10Policy1000ENSB_12zip_iteratorINS8_IJNSD_26transform_input_iterator_tIbNSC_6detail35transform_pair_of_input_iterators_tIbNSB_6detail15normal_iteratorINSB_10device_ptrIjEEEESQ_NS7_8equal_toIjEEEENS7_10__not_fn_tINS7_10__identityEEEEENSB_17counting_iteratorIlNSB_11use_defaultESZ_SZ_EEEEEEEySF_S9_SV_EEvT0_PT3_T1_NS0_13GridEvenShareIS16_EET2_T4_ --------------------------
	.section	.nv.constant0._ZN3cub18CUB_300001_SM_10006detail6reduce18DeviceReduceKernelINS2_10policy_hubIN4cuda3std3__45tupleIJblEEEyN6thrust24THRUST_300001_SM_1000_NS8cuda_cub9__find_if7functorIS9_EEE10Policy1000ENSB_12zip_iteratorINS8_IJNSD_26transform_input_iterator_tIbNSC_6detail35transform_pair_of_input_iterators_tIbNSB_6detail15normal_iteratorINSB_10device_ptrIjEEEESQ_NS7_8equal_toIjEEEENS7_10__not_fn_tINS7_10__identityEEEEENSB_17counting_iteratorIlNSB_11use_defaultESZ_SZ_EEEEEEEySF_S9_SV_EEvT0_PT3_T1_NS0_13GridEvenShareIS16_EET2_T4_,"a",@progbits
	.sectionflags	@""
	.align	4
.nv.constant0._ZN3cub18CUB_300001_SM_10006detail6reduce18DeviceReduceKernelINS2_10policy_hubIN4cuda3std3__45tupleIJblEEEyN6thrust24THRUST_300001_SM_1000_NS8cuda_cub9__find_if7functorIS9_EEE10Policy1000ENSB_12zip_iteratorINS8_IJNSD_26transform_input_iterator_tIbNSC_6detail35transform_pair_of_input_iterators_tIbNSB_6detail15normal_iteratorINSB_10device_ptrIjEEEESQ_NS7_8equal_toIjEEEENS7_10__not_fn_tINS7_10__identityEEEEENSB_17counting_iteratorIlNSB_11use_defaultESZ_SZ_EEEEEEEySF_S9_SV_EEvT0_PT3_T1_NS0_13GridEvenShareIS16_EET2_T4_:
	.zero		1026


//--------------------- .nv.constant0._ZN3cub18CUB_300001_SM_10006detail6reduce28DeviceReduceSingleTileKernelINS2_10policy_hubIN4cuda3std3__45tupleIJblEEEyN6thrust24THRUST_300001_SM_1000_NS8cuda_cub9__find_if7functorIS9_EEE10Policy1000ENSB_12zip_iteratorINS8_IJNSD_26transform_input_iterator_tIbNSC_6detail35transform_pair_of_input_iterators_tIbNSB_6detail15normal_iteratorINSB_10device_ptrIjEEEESQ_NS7_8equal_toIjEEEENS7_10__not_fn_tINS7_10__identityEEEEENSB_17counting_iteratorIlNSB_11use_defaultESZ_SZ_EEEEEEEPS9_ySF_S9_S9_SV_EEvT0_T1_T2_T3_T4_T6_ --------------------------
	.section	.nv.constant0._ZN3cub18CUB_300001_SM_10006detail6reduce28DeviceReduceSingleTileKernelINS2_10policy_hubIN4cuda3std3__45tupleIJblEEEyN6thrust24THRUST_300001_SM_1000_NS8cuda_cub9__find_if7functorIS9_EEE10Policy1000ENSB_12zip_iteratorINS8_IJNSD_26transform_input_iterator_tIbNSC_6detail35transform_pair_of_input_iterators_tIbNSB_6detail15normal_iteratorINSB_10device_ptrIjEEEESQ_NS7_8equal_toIjEEEENS7_10__not_fn_tINS7_10__identityEEEEENSB_17counting_iteratorIlNSB_11use_defaultESZ_SZ_EEEEEEEPS9_ySF_S9_S9_SV_EEvT0_T1_T2_T3_T4_T6_,"a",@progbits
	.sectionflags	@""
	.align	4
.nv.constant0._ZN3cub18CUB_300001_SM_10006detail6reduce28DeviceReduceSingleTileKernelINS2_10policy_hubIN4cuda3std3__45tupleIJblEEEyN6thrust24THRUST_300001_SM_1000_NS8cuda_cub9__find_if7functorIS9_EEE10Policy1000ENSB_12zip_iteratorINS8_IJNSD_26transform_input_iterator_tIbNSC_6detail35transform_pair_of_input_iterators_tIbNSB_6detail15normal_iteratorINSB_10device_ptrIjEEEESQ_NS7_8equal_toIjEEEENS7_10__not_fn_tINS7_10__identityEEEEENSB_17counting_iteratorIlNSB_11use_defaultESZ_SZ_EEEEEEEPS9_ySF_S9_S9_SV_EEvT0_T1_T2_T3_T4_T6_:
	.zero		977


//--------------------- .nv.constant0._ZN3cub18CUB_300001_SM_10006detail6reduce28DeviceReduceSingleTileKernelINS2_10policy_hubIN4cuda3std3__45tupleIJblEEEjN6thrust24THRUST_300001_SM_1000_NS8cuda_cub9__find_if7functorIS9_EEE10Policy1000EPS9_SI_iSF_S9_S9_NS7_10__identityEEEvT0_T1_T2_T3_T4_T6_ --------------------------
	.section	.nv.constant0._ZN3cub18CUB_300001_SM_10006detail6reduce28DeviceReduceSingleTileKernelINS2_10policy_hubIN4cuda3std3__45tupleIJblEEEjN6thrust24THRUST_300001_SM_1000_NS8cuda_cub9__find_if7functorIS9_EEE10Policy1000EPS9_SI_iSF_S9_S9_NS7_10__identityEEEvT0_T1_T2_T3_T4_T6_,"a",@progbits
	.sectionflags	@""
	.align	4
.nv.constant0._ZN3cub18CUB_300001_SM_10006detail6reduce28DeviceReduceSingleTileKernelINS2_10policy_hubIN4cuda3std3__45tupleIJblEEEjN6thrust24THRUST_300001_SM_1000_NS8cuda_cub9__find_if7functorIS9_EEE10Policy1000EPS9_SI_iSF_S9_S9_NS7_10__identityEEEvT0_T1_T2_T3_T4_T6_:
	.zero		937


//--------------------- .nv.constant0._ZN3cub18CUB_300001_SM_10006detail6reduce18DeviceReduceKernelINS2_10policy_hubIN4cuda3std3__45tupleIJblEEEjN6thrust24THRUST_300001_SM_1000_NS8cuda_cub9__find_if7functorIS9_EEE10Policy1000ENSB_12zip_iteratorINS8_IJNSD_26transform_input_iterator_tIbNSC_6detail35transform_pair_of_input_iterators_tIbNSB_6detail15normal_iteratorINSB_10device_ptrIjEEEESQ_NS7_8equal_toIjEEEENS7_10__not_fn_tINS7_10__identityEEEEENSB_17counting_iteratorIlNSB_11use_defaultESZ_SZ_EEEEEEEjSF_S9_SV_EEvT0_PT3_T1_NS0_13GridEvenShareIS16_EET2_T4_ --------------------------
	.section	.nv.constant0._ZN3cub18CUB_300001_SM_10006detail6reduce18DeviceReduceKernelINS2_10policy_hubIN4cuda3std3__45tupleIJblEEEjN6thrust24THRUST_300001_SM_1000_NS8cuda_cub9__find_if7functorIS9_EEE10Policy1000ENSB_12zip_iteratorINS8_IJNSD_26transform_input_iterator_tIbNSC_6detail35transform_pair_of_input_iterators_tIbNSB_6detail15normal_iteratorINSB_10device_ptrIjEEEESQ_NS7_8equal_toIjEEEENS7_10__not_fn_tINS7_10__identityEEEEENSB_17counting_iteratorIlNSB_11use_defaultESZ_SZ_EEEEEEEjSF_S9_SV_EEvT0_PT3_T1_NS0_13GridEvenShareIS16_EET2_T4_,"a",@progbits
	.sectionflags	@""
	.align	4
.nv.constant0._ZN3cub18CUB_300001_SM_10006detail6reduce18DeviceReduceKernelINS2_10policy_hubIN4cuda3std3__45tupleIJblEEEjN6thrust24THRUST_300001_SM_1000_NS8cuda_cub9__find_if7functorIS9_EEE10Policy1000ENSB_12zip_iteratorINS8_IJNSD_26transform_input_iterator_tIbNSC_6detail35transform_pair_of_input_iterators_tIbNSB_6detail15normal_iteratorINSB_10device_ptrIjEEEESQ_NS7_8equal_toIjEEEENS7_10__not_fn_tINS7_10__identityEEEEENSB_17counting_iteratorIlNSB_11use_defaultESZ_SZ_EEEEEEEjSF_S9_SV_EEvT0_PT3_T1_NS0_13GridEvenShareIS16_EET2_T4_:
	.zero		990


//--------------------- .nv.constant0._ZN3cub18CUB_300001_SM_10006detail6reduce28DeviceReduceSingleTileKernelINS2_10policy_hubIN4cuda3std3__45tupleIJblEEEjN6thrust24THRUST_300001_SM_1000_NS8cuda_cub9__find_if7functorIS9_EEE10Policy1000ENSB_12zip_iteratorINS8_IJNSD_26transform_input_iterator_tIbNSC_6detail35transform_pair_of_input_iterators_tIbNSB_6detail15normal_iteratorINSB_10device_ptrIjEEEESQ_NS7_8equal_toIjEEEENS7_10__not_fn_tINS7_10__identityEEEEENSB_17counting_iteratorIlNSB_11use_defaultESZ_SZ_EEEEEEEPS9_jSF_S9_S9_SV_EEvT0_T1_T2_T3_T4_T6_ --------------------------
	.section	.nv.constant0._ZN3cub18CUB_300001_SM_10006detail6reduce28DeviceReduceSingleTileKernelINS2_10policy_hubIN4cuda3std3__45tupleIJblEEEjN6thrust24THRUST_300001_SM_1000_NS8cuda_cub9__find_if7functorIS9_EEE10Policy1000ENSB_12zip_iteratorINS8_IJNSD_26transform_input_iterator_tIbNSC_6detail35transform_pair_of_input_iterators_tIbNSB_6detail15normal_iteratorINSB_10device_ptrIjEEEESQ_NS7_8equal_toIjEEEENS7_10__not_fn_tINS7_10__identityEEEEENSB_17counting_iteratorIlNSB_11use_defaultESZ_SZ_EEEEEEEPS9_jSF_S9_S9_SV_EEvT0_T1_T2_T3_T4_T6_,"a",@progbits
	.sectionflags	@""
	.align	4
.nv.constant0._ZN3cub18CUB_300001_SM_10006detail6reduce28DeviceReduceSingleTileKernelINS2_10policy_hubIN4cuda3std3__45tupleIJblEEEjN6thrust24THRUST_300001_SM_1000_NS8cuda_cub9__find_if7functorIS9_EEE10Policy1000ENSB_12zip_iteratorINS8_IJNSD_26transform_input_iterator_tIbNSC_6detail35transform_pair_of_input_iterators_tIbNSB_6detail15normal_iteratorINSB_10device_ptrIjEEEESQ_NS7_8equal_toIjEEEENS7_10__not_fn_tINS7_10__identityEEEEENSB_17counting_iteratorIlNSB_11use_defaultESZ_SZ_EEEEEEEPS9_jSF_S9_S9_SV_EEvT0_T1_T2_T3_T4_T6_:
	.zero		969


//--------------------- .nv.constant0._ZN3cub18CUB_300001_SM_10006detail10radix_sort29DeviceRadixSortOnesweepKernelINS1_5radix10policy_hubIjNS0_8NullTypeEyE10Policy1000ELNS0_9SortOrderE0EjS6_yiiNS1_21identity_decomposer_tEEEvPT5_SC_PT3_PKSD_PT1_PKSH_PT2_PKSL_T4_iiT6_ --------------------------
	.section	.nv.constant0._ZN3cub18CUB_300001_SM_10006detail10radix_sort29DeviceRadixSortOnesweepKernelINS1_5radix10policy_hubIjNS0_8NullTypeEyE10Policy1000ELNS0_9SortOrderE0EjS6_yiiNS1_21identity_decomposer_tEEEvPT5_SC_PT3_PKSD_PT1_PKSH_PT2_PKSL_T4_iiT6_,"a",@progbits
	.sectionflags	@""
	.align	4
.nv.constant0._ZN3cub18CUB_300001_SM_10006detail10radix_sort29DeviceRadixSortOnesweepKernelINS1_5radix10policy_hubIjNS0_8NullTypeEyE10Policy1000ELNS0_9SortOrderE0EjS6_yiiNS1_21identity_decomposer_tEEEvPT5_SC_PT3_PKSD_PT1_PKSH_PT2_PKSL_T4_iiT6_:
	.zero		973


//--------------------- .nv.constant0._ZN3cub18CUB_300001_SM_10006detail10radix_sort33DeviceRadixSortExclusiveSumKernelINS1_5radix10policy_hubIjNS0_8NullTypeEyE10Policy1000EyEEvPT0_ --------------------------
	.section	.nv.constant0._ZN3cub18CUB_300001_SM_10006detail10radix_sort33DeviceRadixSortExclusiveSumKernelINS1_5radix10policy_hubIjNS0_8NullTypeEyE10Policy1000EyEEvPT0_,"a",@progbits
	.sectionflags	@""
	.align	4
.nv.constant0._ZN3cub18CUB_300001_SM_10006detail10radix_sort33DeviceRadixSortExclusiveSumKernelINS1_5radix10policy_hubIjNS0_8NullTypeEyE10Policy1000EyEEvPT0_:
	.zero		904


//--------------------- .nv.constant0._ZN3cub18CUB_300001_SM_10006detail10radix_sort30DeviceRadixSortHistogramKernelINS1_5radix10policy_hubIjNS0_8NullTypeEyE10Policy1000ELNS0_9SortOrderE0EjyNS1_21identity_decomposer_tEEEvPT2_PKT1_SB_iiT3_ --------------------------
	.section	.nv.constant0._ZN3cub18CUB_300001_SM_10006detail10radix_sort30DeviceRadixSortHistogramKernelINS1_5radix10policy_hubIjNS0_8NullTypeEyE10Policy1000ELNS0_9SortOrderE0EjyNS1_21identity_decomposer_tEEEvPT2_PKT1_SB_iiT3_,"a",@progbits
	.sectionflags	@""
	.align	4
.nv.constant0._ZN3cub18CUB_300001_SM_10006detail10radix_sort30DeviceRadixSortHistogramKernelINS1_5radix10policy_hubIjNS0_8NullTypeEyE10Policy1000ELNS0_9SortOrderE0EjyNS1_21identity_decomposer_tEEEvPT2_PKT1_SB_iiT3_:
	.zero		929


//--------------------- .nv.constant0._ZN3cub18CUB_300001_SM_10006detail10radix_sort31DeviceRadixSortSingleTileKernelINS1_5radix10policy_hubIjNS0_8NullTypeEyE10Policy1000ELNS0_9SortOrderE0EjS6_yNS1_21identity_decomposer_tEEEvPKT1_PSB_PKT2_PSF_T3_iiT4_ --------------------------
	.section	.nv.constant0._ZN3cub18CUB_300001_SM_10006detail10radix_sort31DeviceRadixSortSingleTileKernelINS1_5radix10policy_hubIjNS0_8NullTypeEyE10Policy1000ELNS0_9SortOrderE0EjS6_yNS1_21identity_decomposer_tEEEvPKT1_PSB_PKT2_PSF_T3_iiT4_,"a",@progbits
	.sectionflags	@""
	.align	4
.nv.constant0._ZN3cub18CUB_300001_SM_10006detail10radix_sort31DeviceRadixSortSingleTileKernelINS1_5radix10policy_hubIjNS0_8NullTypeEyE10Policy1000ELNS0_9SortOrderE0EjS6_yNS1_21identity_decomposer_tEEEvPKT1_PSB_PKT2_PSF_T3_iiT4_:
	.zero		945


//--------------------- .nv.constant0._ZN3cub18CUB_300001_SM_10006detail11EmptyKernelIvEEvv --------------------------
	.section	.nv.constant0._ZN3cub18CUB_300001_SM_10006detail11EmptyKernelIvEEvv,"a",@progbits
	.sectionflags	@""
	.align	4
.nv.constant0._ZN3cub18CUB_300001_SM_10006detail11EmptyKernelIvEEvv:
	.zero		896


//--------------------- .nv.constant0._Z18blocksHistoAndScanPjS_iS_ijj --------------------------
	.section	.nv.constant0._Z18blocksHistoAndScanPjS_iS_ijj,"a",@progbits
	.sectionflags	@""
	.align	4
.nv.constant0._Z18blocksHistoAndScanPjS_iS_ijj:
	.zero		940


//--------------------- SYMBOLS --------------------------

	.type		.nv.reservedSmem.offset0,@object
	.size		.nv.reservedSmem.offset0,0x4
	.type		.nv.reservedSmem.cap,@object
	.size		.nv.reservedSmem.cap,0x4
